def matmul_kernel(
    a_ptr,
    b_ptr,
    c_ptr,
    M,
    N,
    K,
    stride_am,
    stride_ak,
    stride_bk,
    stride_bn,
    stride_cm,
    stride_cn,
    BLOCK_M: tl.constexpr,
    BLOCK_N: tl.constexpr,
    BLOCK_K: tl.constexpr,
    GROUP_M: tl.constexpr,
):
    pid = tl.program_id(axis=0)
    num_pid_m = tl.cdiv(M, BLOCK_M)
    num_pid_n = tl.cdiv(N, BLOCK_N)
    num_pid_in_group = GROUP_M * num_pid_n
    group_id = pid // num_pid_in_group
    first_pid_m = group_id * GROUP_M
    group_size_m = min(num_pid_m - first_pid_m, GROUP_M)
    pid_m = first_pid_m + ((pid % num_pid_in_group) % group_size_m)
    pid_n = (pid % num_pid_in_group) // group_size_m

    offs_am = (pid_m * BLOCK_M + tl.arange(0, BLOCK_M)) % M
    offs_bn = (pid_n * BLOCK_N + tl.arange(0, BLOCK_N)) % N
    offs_k = tl.arange(0, BLOCK_K)
    a_ptrs = a_ptr + offs_am[:, None] * stride_am + offs_k[None, :] * stride_ak
    b_ptrs = b_ptr + offs_k[:, None] * stride_bk + offs_bn[None, :] * stride_bn

    acc = tl.zeros((BLOCK_M, BLOCK_N), dtype=tl.float32)
    for kk in range(0, tl.cdiv(K, BLOCK_K)):
        a = tl.load(a_ptrs, mask=offs_k[None, :] < K - kk * BLOCK_K, other=0.0)
        b = tl.load(b_ptrs, mask=offs_k[:, None] < K - kk * BLOCK_K, other=0.0)
        acc = tl.dot(a, b, acc)
        a_ptrs += BLOCK_K * stride_ak
        b_ptrs += BLOCK_K * stride_bk

    c = acc.to(c_ptr.dtype.element_ty)
    offs_cm = pid_m * BLOCK_M + tl.arange(0, BLOCK_M)
    offs_cn = pid_n * BLOCK_N + tl.arange(0, BLOCK_N)
    c_ptrs = c_ptr + offs_cm[:, None] * stride_cm + offs_cn[None, :] * stride_cn
    mask = (offs_cm[:, None] < M) & (offs_cn[None, :] < N)
    tl.store(c_ptrs, c, mask=mask)

# config = {"BLOCK_K": 256, "BLOCK_M": 128, "BLOCK_N": 16, "GROUP_M": 8, "arch": "sm_100", "dtype": "fp16", "num_ctas": 1, "num_stages": 3, "num_warps": 4}
# arch = sm_100


// ===== COMPILED SASS (sm_100a) =====

	.target	sm_100a

	.elftype	@"ET_EXEC"


//--------------------- .note.nv.tkinfo           --------------------------
	.section	.note.nv.tkinfo,"",@"SHT_NOTE"
	.sectionflags	@"SHF_NOTE_NV_TKINFO"
	.tkinfo
        /*0018*/ 	.word	0x00000081
        /*0030*/ 	.string	""
        /*0030*/ 	.string	"ptxas-blackwell"
        /*0030*/ 	.string	"Cuda compilation tools, release 12.9, V12.9.86"
        /*0030*/ 	.string	"Build cuda_12.9.r12.9/compiler.36037853_0"
        /*0030*/ 	.string	"-v  -suppress-debug-info  -lineinfo  -arch sm_100a "



//--------------------- .note.nv.cuver            --------------------------
	.section	.note.nv.cuver,"",@"SHT_NOTE"
	.sectionflags	@"SHF_NOTE_NV_CUVER"
        /*0018*/ 	.short	0x0001
        /*001a*/ 	.short	0x0064
        /*001c*/ 	.short	0x0001
        /*001e*/ 	.short	0x0000
        /*0020*/ 	.short	0x0001
        /*0022*/ 	.short	0x0000


//--------------------- .nv.info                  --------------------------
	.section	.nv.info,"",@"SHT_CUDA_INFO"
	.align	4


	//----- nvinfo : EIATTR_REGCOUNT
	.align		4
        /*0000*/ 	.byte	0x04, 0x2f
        /*0002*/ 	.short	(.L_4 - .L_3)
	.align		4
.L_3:
        /*0004*/ 	.word	index@(matmul_kernel)
        /*0008*/ 	.word	0x000000a8


	//----- nvinfo : EIATTR_FRAME_SIZE
	.align		4
.L_4:
        /*000c*/ 	.byte	0x04, 0x11
        /*000e*/ 	.short	(.L_6 - .L_5)
	.align		4
.L_5:
        /*0010*/ 	.word	index@($__internal_2_$__cuda_sm10x_tcgen05_guardrail_trap_unallocated_columns_being_dealloced)
        /*0014*/ 	.word	0x00000dc0


	//----- nvinfo : EIATTR_FRAME_SIZE
	.align		4
.L_6:
        /*0018*/ 	.byte	0x04, 0x11
        /*001a*/ 	.short	(.L_8 - .L_7)
	.align		4
.L_7:
        /*001c*/ 	.word	index@($__internal_1_$__cuda_sm10x_tcgen05_guardrail_trap_phase_invalid_during_alloc)
        /*0020*/ 	.word	0x00000dc0


	//----- nvinfo : EIATTR_FRAME_SIZE
	.align		4
.L_8:
        /*0024*/ 	.byte	0x04, 0x11
        /*0026*/ 	.short	(.L_10 - .L_9)
	.align		4
.L_9:
        /*0028*/ 	.word	index@($__internal_0_$__cuda_sm10x_tcgen05_guardrail_trap_col_being_dealloced_not_returned_by_alloc)
        /*002c*/ 	.word	0x00000dc0


	//----- nvinfo : EIATTR_FRAME_SIZE
	.align		4
.L_10:
        /*0030*/ 	.byte	0x04, 0x11
        /*0032*/ 	.short	(.L_12 - .L_11)
	.align		4
.L_11:
        /*0034*/ 	.word	index@(matmul_kernel)
        /*0038*/ 	.word	0x00000dc0


	//----- nvinfo : EIATTR_MIN_STACK_SIZE
	.align		4
.L_12:
        /*003c*/ 	.byte	0x04, 0x12
        /*003e*/ 	.short	(.L_14 - .L_13)
	.align		4
.L_13:
        /*0040*/ 	.word	index@(matmul_kernel)
        /*0044*/ 	.word	0x00000dc0
.L_14:


//--------------------- .nv.info.matmul_kernel    --------------------------
	.section	.nv.info.matmul_kernel,"",@"SHT_CUDA_INFO"
	.sectionflags	@""
	.align	4


	//----- nvinfo : EIATTR_CUDA_API_VERSION
	.align		4
        /*0000*/ 	.byte	0x04, 0x37
        /*0002*/ 	.short	(.L_16 - .L_15)
.L_15:
        /*0004*/ 	.word	0x00000081


	//----- nvinfo : EIATTR_KPARAM_INFO
	.align		4
.L_16:
        /*0008*/ 	.byte	0x04, 0x17
        /*000a*/ 	.short	(.L_18 - .L_17)
.L_17:
        /*000c*/ 	.word	0x00000000
        /*0010*/ 	.short	0x000d
        /*0012*/ 	.short	0x0048
        /*0014*/ 	.byte	0x00, 0xf4, 0x21, 0x00


	//----- nvinfo : EIATTR_KPARAM_INFO
	.align		4
.L_18:
        /*0018*/ 	.byte	0x04, 0x17
        /*001a*/ 	.short	(.L_20 - .L_19)
.L_19:
        /*001c*/ 	.word	0x00000000
        /*0020*/ 	.short	0x000c
        /*0022*/ 	.short	0x0040
        /*0024*/ 	.byte	0x00, 0xf4, 0x21, 0x00


	//----- nvinfo : EIATTR_KPARAM_INFO
	.align		4
.L_20:
        /*0028*/ 	.byte	0x04, 0x17
        /*002a*/ 	.short	(.L_22 - .L_21)
.L_21:
        /*002c*/ 	.word	0x00000000
        /*0030*/ 	.short	0x000b
        /*0032*/ 	.short	0x0038
        /*0034*/ 	.byte	0x00, 0xf0, 0x11, 0x00


	//----- nvinfo : EIATTR_KPARAM_INFO
	.align		4
.L_22:
        /*0038*/ 	.byte	0x04, 0x17
        /*003a*/ 	.short	(.L_24 - .L_23)
.L_23:
        /*003c*/ 	.word	0x00000000
        /*0040*/ 	.short	0x000a
        /*0042*/ 	.short	0x0034
        /*0044*/ 	.byte	0x00, 0xf0, 0x11, 0x00


	//----- nvinfo : EIATTR_KPARAM_INFO
	.align		4
.L_24:
        /*0048*/ 	.byte	0x04, 0x17
        /*004a*/ 	.short	(.L_26 - .L_25)
.L_25:
        /*004c*/ 	.word	0x00000000
        /*0050*/ 	.short	0x0009
        /*0052*/ 	.short	0x0030
        /*0054*/ 	.byte	0x00, 0xf0, 0x11, 0x00


	//----- nvinfo : EIATTR_KPARAM_INFO
	.align		4
.L_26:
        /*0058*/ 	.byte	0x04, 0x17
        /*005a*/ 	.short	(.L_28 - .L_27)
.L_27:
        /*005c*/ 	.word	0x00000000
        /*0060*/ 	.short	0x0008
        /*0062*/ 	.short	0x002c
        /*0064*/ 	.byte	0x00, 0xf0, 0x11, 0x00


	//----- nvinfo : EIATTR_KPARAM_INFO
	.align		4
.L_28:
        /*0068*/ 	.byte	0x04, 0x17
        /*006a*/ 	.short	(.L_30 - .L_29)
.L_29:
        /*006c*/ 	.word	0x00000000
        /*0070*/ 	.short	0x0007
        /*0072*/ 	.short	0x0028
        /*0074*/ 	.byte	0x00, 0xf0, 0x11, 0x00


	//----- nvinfo : EIATTR_KPARAM_INFO
	.align		4
.L_30:
        /*0078*/ 	.byte	0x04, 0x17
        /*007a*/ 	.short	(.L_32 - .L_31)
.L_31:
        /*007c*/ 	.word	0x00000000
        /*0080*/ 	.short	0x0006
        /*0082*/ 	.short	0x0024
        /*0084*/ 	.byte	0x00, 0xf0, 0x11, 0x00


	//----- nvinfo : EIATTR_KPARAM_INFO
	.align		4
.L_32:
        /*0088*/ 	.byte	0x04, 0x17
        /*008a*/ 	.short	(.L_34 - .L_33)
.L_33:
        /*008c*/ 	.word	0x00000000
        /*0090*/ 	.short	0x0005
        /*0092*/ 	.short	0x0020
        /*0094*/ 	.byte	0x00, 0xf0, 0x11, 0x00


	//----- nvinfo : EIATTR_KPARAM_INFO
	.align		4
.L_34:
        /*0098*/ 	.byte	0x04, 0x17
        /*009a*/ 	.short	(.L_36 - .L_35)
.L_35:
        /*009c*/ 	.word	0x00000000
        /*00a0*/ 	.short	0x0004
        /*00a2*/ 	.short	0x001c
        /*00a4*/ 	.byte	0x00, 0xf0, 0x11, 0x00


	//----- nvinfo : EIATTR_KPARAM_INFO
	.align		4
.L_36:
        /*00a8*/ 	.byte	0x04, 0x17
        /*00aa*/ 	.short	(.L_38 - .L_37)
.L_37:
        /*00ac*/ 	.word	0x00000000
        /*00b0*/ 	.short	0x0003
        /*00b2*/ 	.short	0x0018
        /*00b4*/ 	.byte	0x00, 0xf0, 0x11, 0x00


	//----- nvinfo : EIATTR_KPARAM_INFO
	.align		4
.L_38:
        /*00b8*/ 	.byte	0x04, 0x17
        /*00ba*/ 	.short	(.L_40 - .L_39)
.L_39:
        /*00bc*/ 	.word	0x00000000
        /*00c0*/ 	.short	0x0002
        /*00c2*/ 	.short	0x0010
        /*00c4*/ 	.byte	0x00, 0xf4, 0x21, 0x00


	//----- nvinfo : EIATTR_KPARAM_INFO
	.align		4
.L_40:
        /*00c8*/ 	.byte	0x04, 0x17
        /*00ca*/ 	.short	(.L_42 - .L_41)
.L_41:
        /*00cc*/ 	.word	0x00000000
        /*00d0*/ 	.short	0x0001
        /*00d2*/ 	.short	0x0008
        /*00d4*/ 	.byte	0x00, 0xf4, 0x21, 0x00


	//----- nvinfo : EIATTR_KPARAM_INFO
	.align		4
.L_42:
        /*00d8*/ 	.byte	0x04, 0x17
        /*00da*/ 	.short	(.L_44 - .L_43)
.L_43:
        /*00dc*/ 	.word	0x00000000
        /*00e0*/ 	.short	0x0000
        /*00e2*/ 	.short	0x0000
        /*00e4*/ 	.byte	0x00, 0xf4, 0x21, 0x00


	//----- nvinfo : EIATTR_AT_ENTRY_FRAGMENTS
	.align		4
.L_44:
        /*00e8*/ 	.byte	0x04, 0x4f
        /*00ea*/ 	.short	(.L_46 - .L_45)


	//   ....[0]....
.L_45:
        /*00ec*/ 	.word	0x00000004


	//----- nvinfo : EIATTR_RESERVED_SMEM_USED
	.align		4
.L_46:
        /*00f0*/ 	.byte	0x01, 0x41
	.zero		2


	//----- nvinfo : EIATTR_SPARSE_MMA_MASK
	.align		4
        /*00f4*/ 	.byte	0x03, 0x50
        /*00f6*/ 	.short	0x0000


	//----- nvinfo : EIATTR_TCGEN05_1CTA_USED
	.align		4
        /*00f8*/ 	.byte	0x01, 0x51
	.zero		2


	//----- nvinfo : EIATTR_MAXREG_COUNT
	.align		4
        /*00fc*/ 	.byte	0x03, 0x1b
        /*00fe*/ 	.short	0x00ff


	//----- nvinfo : EIATTR_NUM_BARRIERS
	.align		4
        /*0100*/ 	.byte	0x02, 0x4c
        /*0102*/ 	.byte	0x01
	.zero		1


	//----- nvinfo : EIATTR_ANNOTATIONS
	.align		4
        /*0104*/ 	.byte	0x04, 0x55
        /*0106*/ 	.short	(.L_48 - .L_47)


	//   ....[0]....
.L_47:
        /*0108*/ 	.word	0x00000001
        /*010c*/ 	.byte	0xc0, 0x0a, 0x00, 0x00, 0x01, 0x00, 0x00, 0x00, 0xc0, 0x14, 0x00, 0x00, 0x01, 0x00, 0x00, 0x00
        /* <DEDUP_REMOVED lines=1307> */
        /*52cc*/ 	.byte	0x60, 0x18, 0x02, 0x00


	//----- nvinfo : EIATTR_INT_WARP_WIDE_INSTR_OFFSETS
	.align		4
.L_48:
        /*52d0*/ 	.byte	0x04, 0x31
        /*52d2*/ 	.short	(.L_50 - .L_49)


	//   ....[0]....
.L_49:
        /*52d4*/ 	.word	0x000017d0


	//   ....[1]....
        /*52d8*/ 	.word	0x00001800


	//   ....[2]....
        /*52dc*/ 	.word	0x00002950


	//   ....[3]....
        /*52e0*/ 	.word	0x00022250


	//   ....[4]....
        /*52e4*/ 	.word	0x000222a0


	//----- nvinfo : EIATTR_COOP_GROUP_MASK_REGIDS
	.align		4
.L_50:
        /*52e8*/ 	.byte	0x04, 0x29
        /*52ea*/ 	.short	(.L_52 - .L_51)


	//   ....[0]....
.L_51:
        /*52ec*/ 	.word	0xffffffff


	//   ....[1]....
        /*52f0*/ 	.word	0xffffffff


	//   ....[2]....
        /*52f4*/ 	.word	0xffffffff


	//   ....[3]....
        /*52f8*/ 	.word	0xffffffff


	//----- nvinfo : EIATTR_COOP_GROUP_INSTR_OFFSETS
	.align		4
.L_52:
        /*52fc*/ 	.byte	0x04, 0x28
        /*52fe*/ 	.short	(.L_54 - .L_53)


	//   ....[0]....
.L_53:
        /*5300*/ 	.word	0x00000070


	//   ....[1]....
        /*5304*/ 	.word	0x00000330


	//   ....[2]....
        /*5308*/ 	.word	0x000220e0


	//   ....[3]....
        /*530c*/ 	.word	0x00022350


	//----- nvinfo : EIATTR_VRC_CTA_INIT_COUNT
	.align		4
.L_54:
        /*5310*/ 	.byte	0x02, 0x4a
        /*5312*/ 	.byte	0x80
	.zero		1


	//----- nvinfo : EIATTR_MBARRIER_INSTR_OFFSETS
	.align		4
        /*5314*/ 	.byte	0x04, 0x39
        /*5316*/ 	.short	(.L_56 - .L_55)


	//   ....[0]....
.L_55:
        /*5318*/ 	.word	0x000019d0
        /*531c*/ 	.word	0x000000ff
        /*5320*/ 	.word	0x00000000
        /*5324*/ 	.short	0x0100
        /*5326*/ 	.byte	0x06
	.zero		1


	//   ....[1]....
        /*5328*/ 	.word	0x0000e7b0
        /*532c*/ 	.word	0x000000ff
        /*5330*/ 	.word	0x00004008
        /*5334*/ 	.short	0x0100
        /*5336*/ 	.byte	0x0b
	.zero		1


	//   ....[2]....
        /*5338*/ 	.word	0x0001e8e0
        /*533c*/ 	.word	0x000000ff
        /*5340*/ 	.word	0x00000000
        /*5344*/ 	.short	0x010a
        /*5346*/ 	.byte	0x06
	.zero		1


	//   ....[3]....
        /*5348*/ 	.word	0x000217c0
        /*534c*/ 	.word	0x000000ff
        /*5350*/ 	.word	0x00000000
        /*5354*/ 	.short	0x010a
        /*5356*/ 	.byte	0x06
	.zero		1


	//   ....[4]....
        /*5358*/ 	.word	0x000218b0
        /*535c*/ 	.word	0x000000ff
        /*5360*/ 	.word	0x00004000
        /*5364*/ 	.short	0x0108
        /*5366*/ 	.byte	0x0b
	.zero		1


	//   ....[5]....
        /*5368*/ 	.word	0x000218d0
        /*536c*/ 	.word	0x000000ff
        /*5370*/ 	.word	0x00004008
        /*5374*/ 	.short	0x0108
        /*5376*/ 	.byte	0x0b
	.zero		1


	//   ....[6]....
        /*5378*/ 	.word	0x00022370
        /*537c*/ 	.word	0x000000ff
        /*5380*/ 	.word	0x00000000
        /*5384*/ 	.short	0x010a
        /*5386*/ 	.byte	0x06
	.zero		1


	//   ....[7]....
        /*5388*/ 	.word	0x000223a0
        /*538c*/ 	.word	0x000000ff
        /*5390*/ 	.word	0x00000000
        /*5394*/ 	.short	0x010a
        /*5396*/ 	.byte	0x06
	.zero		1


	//----- nvinfo : EIATTR_NUM_MBARRIERS
	.align		4
.L_56:
        /*5398*/ 	.byte	0x03, 0x38
        /*539a*/ 	.short	0x0002


	//----- nvinfo : EIATTR_EXIT_INSTR_OFFSETS
	.align		4
        /*539c*/ 	.byte	0x04, 0x1c
        /*539e*/ 	.short	(.L_58 - .L_57)


	//   ....[0]....
.L_57:
        /*53a0*/ 	.word	0x00022360


	//----- nvinfo : EIATTR_REQNTID
	.align		4
.L_58:
        /*53a4*/ 	.byte	0x04, 0x10
        /*53a6*/ 	.short	(.L_60 - .L_59)
.L_59:
        /*53a8*/ 	.word	0x00000080
        /*53ac*/ 	.word	0x00000001
        /*53b0*/ 	.word	0x00000001


	//----- nvinfo : EIATTR_CRS_STACK_SIZE
	.align		4
.L_60:
        /*53b4*/ 	.byte	0x04, 0x1e
        /*53b6*/ 	.short	(.L_62 - .L_61)
.L_61:
        /*53b8*/ 	.word	0x00000000


	//----- nvinfo : EIATTR_CBANK_PARAM_SIZE
	.align		4
.L_62:
        /*53bc*/ 	.byte	0x03, 0x19
        /*53be*/ 	.short	0x0050


	//----- nvinfo : EIATTR_PARAM_CBANK
	.align		4
        /*53c0*/ 	.byte	0x04, 0x0a
        /*53c2*/ 	.short	(.L_64 - .L_63)
	.align		4
.L_63:
        /*53c4*/ 	.word	index@(.nv.constant0.matmul_kernel)
        /*53c8*/ 	.short	0x0380
        /*53ca*/ 	.short	0x0050


	//----- nvinfo : EIATTR_SW_WAR
	.align		4
.L_64:
        /*53cc*/ 	.byte	0x04, 0x36
        /*53ce*/ 	.short	(.L_66 - .L_65)
.L_65:
        /*53d0*/ 	.word	0x00000008
.L_66:


//--------------------- .nv.compat                --------------------------
	.section	.nv.compat,"",@"SHT_CUDA_COMPAT_INFO"
	.align	4
        /*0000*/ 	.byte	0x02, 0x02, 0x02, 0x00, 0x02, 0x05, 0x05, 0x00, 0x02, 0x03, 0x00, 0x00, 0x02, 0x06, 0x01, 0x00


//--------------------- .nv.callgraph             --------------------------
	.section	.nv.callgraph,"",@"SHT_CUDA_CALLGRAPH"
	.align	4
	.sectionentsize	8
	.align		4
        /*0000*/ 	.word	0x00000000
	.align		4
        /*0004*/ 	.word	0xffffffff
	.align		4
        /*0008*/ 	.word	0x00000000
	.align		4
        /*000c*/ 	.word	0xfffffffe
	.align		4
        /*0010*/ 	.word	0x00000000
	.align		4
        /*0014*/ 	.word	0xfffffffd
	.align		4
        /*0018*/ 	.word	0x00000000
	.align		4
        /*001c*/ 	.word	0xfffffffc


//--------------------- .text.matmul_kernel       --------------------------
	.section	.text.matmul_kernel,"ax",@progbits
	.align	128
        .global         matmul_kernel
        .type           matmul_kernel,@function
        .size           matmul_kernel,(.L_x_21 - matmul_kernel)
        .other          matmul_kernel,@"STO_CUDA_ENTRY STV_DEFAULT"
matmul_kernel:
.text.matmul_kernel:
[----:B------:R-:W0:Y:S01]  /*0000*/  LDC R1, c[0x0][0x37c] ;  /* 0x0000df00ff017b82 */ /* 0x000e220000000800 */
[----:B------:R-:W1:Y:S01]  /*0010*/  S2R R0, SR_TID.X ;  /* 0x0000000000007919 */ /* 0x000e620000002100 */
[----:B0-----:R-:W-:Y:S01]  /*0020*/  VIADD R1, R1, 0xfffff240 ;  /* 0xfffff24001017836 */ /* 0x001fe20000000000 */
[----:B-1----:R-:W-:-:S13]  /*0030*/  ISETP.GE.U32.AND P0, PT, R0, 0x20, PT ;  /* 0x000000200000780c */ /* 0x002fda0003f06070 */
[----:B------:R-:W-:Y:S02]  /*0040*/  VOTEU.ANY UP0, P0 ;  /* 0x0000000000ff7886 */ /* 0x000fe40000000100 */
[----:B------:R-:W-:Y:S05]  /*0050*/  BRA.U UP0, `(.L_x_0) ;  /* 0x0000000100b87547 */ /* 0x000fea000b800000 */
[----:B------:R-:W0:Y:S01]  /*0060*/  S2UR UR6, SR_CgaCtaId ;  /* 0x00000000000679c3 */ /* 0x000e220000008800 */
[----:B------:R-:W-:Y:S01]  /*0070*/  NOP ;  /* 0x0000000000007918 */ /* 0x000fe20000000000 */
[----:B------:R-:W-:Y:S02]  /*0080*/  UMOV UR4, 0x40 ;  /* 0x0000004000047882 */ /* 0x000fe40000000000 */
[----:B0-----:R-:W-:-:S09]  /*0090*/  ULEA UR4, UR6, UR4, 0x18 ;  /* 0x0000000406047291 */ /* 0x001fd2000f8ec0ff */
[----:B------:R-:W0:Y:S01]  /*00a0*/  LDS.U8 R0, [UR4] ;  /* 0x00000004ff007984 */ /* 0x000e220008000000 */
[----:B------:R-:W-:Y:S02]  /*00b0*/  UMOV UR4, 0x400 ;  /* 0x0000040000047882 */ /* 0x000fe40000000000 */
[----:B------:R-:W-:Y:S01]  /*00c0*/  ULEA UR4, UR6, UR4, 0x18 ;  /* 0x0000000406047291 */ /* 0x000fe2000f8ec0ff */
[----:B0-----:R-:W-:-:S13]  /*00d0*/  ISETP.NE.AND P0, PT, R0, RZ, PT ;  /* 0x000000ff0000720c */ /* 0x001fda0003f05270 */
[----:B------:R-:W-:Y:S05]  /*00e0*/  @P0 BRA `(.L_x_1) ;  /* 0x00000000007c0947 */ /* 0x000fea0003800000 */
[----:B------:R-:W-:-:S13]  /*00f0*/  ELECT P0, URZ, PT ;  /* 0x0000000000ff782f */ /* 0x000fda0003800000 */
[----:B------:R-:W-:Y:S05]  /*0100*/  @!P0 BRA `(.L_x_2) ;  /* 0x0000000000848947 */ /* 0x000fea0003800000 */
[----:B------:R-:W-:Y:S01]  /*0110*/  UMOV UR5, 0x8 ;  /* 0x0000000800057882 */ /* 0x000fe20000000000 */
[----:B------:R-:W-:Y:S02]  /*0120*/  IMAD.MOV.U32 R4, RZ, RZ, 0x1 ;  /* 0x00000001ff047424 */ /* 0x000fe400078e00ff */
[----:B------:R-:W-:Y:S02]  /*0130*/  IMAD.MOV.U32 R5, RZ, RZ, 0xff ;  /* 0x000000ffff057424 */ /* 0x000fe400078e00ff */
[----:B------:R-:W-:Y:S04]  /*0140*/  DEPBAR.LE SB0, 0x36 ;  /* 0x00008d800000791a */ /* 0x000fe80000000000 */
[----:B------:R-:W0:Y:S02]  /*0150*/  UTCATOMSWS.FIND_AND_SET.ALIGN UP1, UR5, UR5 ;  /* 0x00000005000575e3 */ /* 0x000e240008020800 */
[----:B0-----:R-:W-:-:S04]  /*0160*/  PLOP3.LUT P0, PT, PT, PT, UP1, 0x80, 0x8 ;  /* 0x000000000008781c */ /* 0x001fc80003f0f018 */
[----:B------:R-:W-:-:S04]  /*0170*/  SEL R0, RZ, 0xffffffff, !P0 ;  /* 0xffffffffff007807 */ /* 0x000fc80004000000 */
[----:B------:R-:W-:Y:S01]  /*0180*/  ISETP.NE.AND P0, PT, R0, RZ, PT ;  /* 0x000000ff0000720c */ /* 0x000fe20003f05270 */
[----:B------:R-:W-:-:S12]  /*0190*/  IMAD.U32 R0, RZ, RZ, UR5 ;  /* 0x00000005ff007e24 */ /* 0x000fd8000f8e00ff */
[----:B------:R-:W-:Y:S05]  /*01a0*/  @P0 BRA `(.L_x_3) ;  /* 0x0000000000240947 */ /* 0x000fea0003800000 */
.L_x_4:
[----:B------:R-:W-:Y:S05]  /*01b0*/  NANOSLEEP 0x64 ;  /* 0x000000640000795d */ /* 0x000fea0003800000 */
[----:B------:R-:W-:-:S05]  /*01c0*/  UMOV UR5, 0x8 ;  /* 0x0000000800057882 */ /* 0x000fca0000000000 */
[----:B------:R-:W-:Y:S04]  /*01d0*/  DEPBAR.LE SB0, 0x36 ;  /* 0x00008d800000791a */ /* 0x000fe80000000000 */
[----:B------:R-:W0:Y:S02]  /*01e0*/  UTCATOMSWS.FIND_AND_SET.ALIGN UP1, UR5, UR5 ;  /* 0x00000005000575e3 */ /* 0x000e240008020800 */
[----:B0-----:R-:W-:-:S04]  /*01f0*/  PLOP3.LUT P0, PT, PT, PT, UP1, 0x80, 0x8 ;  /* 0x000000000008781c */ /* 0x001fc80003f0f018 */
[----:B------:R-:W-:-:S04]  /*0200*/  SEL R0, RZ, 0xffffffff, !P0 ;  /* 0xffffffffff007807 */ /* 0x000fc80004000000 */
[----:B------:R-:W-:Y:S01]  /*0210*/  ISETP.NE.AND P0, PT, R0, RZ, PT ;  /* 0x000000ff0000720c */ /* 0x000fe20003f05270 */
[----:B------:R-:W-:-:S12]  /*0220*/  IMAD.U32 R0, RZ, RZ, UR5 ;  /* 0x00000005ff007e24 */ /* 0x000fd8000f8e00ff */
[----:B------:R-:W-:Y:S05]  /*0230*/  @!P0 BRA `(.L_x_4) ;  /* 0xfffffffc00dc8947 */ /* 0x000fea000383ffff */
.L_x_3:
[C---:B------:R-:W-:Y:S01]  /*0240*/  VIADD R3, R0.reuse, 0x10 ;  /* 0x0000001000037836 */ /* 0x040fe20000000000 */
[----:B------:R-:W-:Y:S01]  /*0250*/  UMOV UR5, 0x50 ;  /* 0x0000005000057882 */ /* 0x000fe20000000000 */
[----:B------:R-:W-:Y:S01]  /*0260*/  SHF.L.U32 R2, R5, R0, RZ ;  /* 0x0000000005027219 */ /* 0x000fe200000006ff */
[----:B------:R-:W-:Y:S01]  /*0270*/  ULEA UR5, UR6, UR5, 0x18 ;  /* 0x0000000506057291 */ /* 0x000fe2000f8ec0ff */
[----:B------:R-:W-:Y:S01]  /*0280*/  IMAD.SHL.U32 R0, R0, 0x20, RZ ;  /* 0x0000002000007824 */ /* 0x000fe200078e00ff */
[----:B------:R-:W-:-:S04]  /*0290*/  SHF.L.U32 R3, R4, R3, RZ ;  /* 0x0000000304037219 */ /* 0x000fc800000006ff */
[----:B------:R-:W-:-:S05]  /*02a0*/  LOP3.LUT R2, R3, R2, RZ, 0xfc, !PT ;  /* 0x0000000203027212 */ /* 0x000fca00078efcff */
[----:B------:R0:W-:Y:S04]  /*02b0*/  ATOMS.OR RZ, [UR5], R2 ;  /* 0x00000002ffff798c */ /* 0x0001e8000b000005 */
[----:B------:R0:W-:Y:S01]  /*02c0*/  STS [UR4], R0 ;  /* 0x00000000ff007988 */ /* 0x0001e20008000804 */
[----:B------:R-:W-:Y:S05]  /*02d0*/  BRA `(.L_x_2) ;  /* 0x0000000000107947 */ /* 0x000fea0003800000 */
.L_x_1:
[----:B------:R-:W-:Y:S01]  /*02e0*/  IMAD.MOV.U32 R0, RZ, RZ, -0x1 ;  /* 0xffffffffff007424 */ /* 0x000fe200078e00ff */
[----:B------:R-:W-:-:S04]  /*02f0*/  MOV R2, 0x320 ;  /* 0x0000032000027802 */ /* 0x000fc80000000f00 */
[----:B------:R0:W-:Y:S03]  /*0300*/  STS [UR4], R0 ;  /* 0x00000000ff007988 */ /* 0x0001e60008000804 */
[----:B0-----:R-:W-:Y:S05]  /*0310*/  CALL.REL.NOINC `($__internal_1_$__cuda_sm10x_tcgen05_guardrail_trap_phase_invalid_during_alloc) ;  /* 0x0000022000387944 */ /* 0x001fea0003c00000 */
.L_x_2:
[----:B------:R-:W-:Y:S05]  /*0320*/  WARPSYNC.ALL ;  /* 0x0000000000007948 */ /* 0x000fea0003800000 */
[----:B------:R-:W-:Y:S01]  /*0330*/  NOP ;  /* 0x0000000000007918 */ /* 0x000fe20000000000 */
.L_x_0:
[----:B------:R-:W1:Y:S01]  /*0340*/  LDCU.64 UR14, c[0x0][0x398] ;  /* 0x00007300ff0e77ac */ /* 0x000e620008000a00 */
[----:B------:R-:W2:Y:S01]  /*0350*/  S2R R4, SR_CTAID.X ;  /* 0x0000000000047919 */ /* 0x000ea20000002500 */
[----:B------:R-:W3:Y:S01]  /*0360*/  S2UR UR8, SR_CTAID.X ;  /* 0x00000000000879c3 */ /* 0x000ee20000002500 */
[----:B------:R-:W4:Y:S01]  /*0370*/  LDCU UR19, c[0x0][0x3a8] ;  /* 0x00007500ff1377ac */ /* 0x000f220008000800 */
[----:B------:R-:W5:Y:S01]  /*0380*/  S2R R26, SR_TID.X ;  /* 0x00000000001a7919 */ /* 0x000f620000002100 */
[----:B------:R-:W0:Y:S01]  /*0390*/  LDCU.64 UR22, c[0x0][0x358] ;  /* 0x00006b00ff1677ac */ /* 0x000e220008000a00 */
[----:B-1----:R-:W-:-:S04]  /*03a0*/  UIADD3 UR4, UPT, UPT, UR15, 0xf, URZ ;  /* 0x0000000f0f047890 */ /* 0x002fc8000fffe0ff */
[----:B------:R-:W-:-:S04]  /*03b0*/  USHF.R.S32.HI UR5, URZ, 0x1f, UR4 ;  /* 0x0000001fff057899 */ /* 0x000fc80008011404 */
[----:B------:R-:W-:-:S03]  /*03c0*/  ULEA.HI UR5, UR5, UR4, URZ, 0x4 ;  /* 0x0000000405057291 */ /* 0x000fc6000f8f20ff */
[----:B------:R-:W-:Y:S01]  /*03d0*/  UMOV UR4, URZ ;  /* 0x000000ff00047c82 */ /* 0x000fe20008000000 */
[----:B------:R-:W-:Y:S01]  /*03e0*/  USHF.R.S32.HI UR5, URZ, 0x4, UR5 ;  /* 0x00000004ff057899 */ /* 0x000fe20008011405 */
[----:B--2---:R-:W-:-:S03]  /*03f0*/  IABS R4, R4 ;  /* 0x0000000400047213 */ /* 0x004fc60000000000 */
[----:B------:R-:W-:Y:S01]  /*0400*/  USHF.L.U32 UR6, UR5, 0x3, URZ ;  /* 0x0000000305067899 */ /* 0x000fe200080006ff */
[----:B------:R-:W-:Y:S02]  /*0410*/  R2UR UR9, R4 ;  /* 0x00000000040972ca */ /* 0x000fe400000e0000 */
[----:B-----5:R-:W-:-:S03]  /*0420*/  LOP3.LUT R30, R26, 0x7f, RZ, 0xc0, !PT ;  /* 0x0000007f1a1e7812 */ /* 0x020fc600078ec0ff */
[----:B------:R-:W-:Y:S01]  /*0430*/  IMAD.U32 R3, RZ, RZ, UR6 ;  /* 0x00000006ff037e24 */ /* 0x000fe2000f8e00ff */
[----:B------:R-:W-:-:S04]  /*0440*/  SHF.R.U32.HI R26, RZ, 0x5, R26 ;  /* 0x00000005ff1a7819 */ /* 0x000fc8000001161a */
[-C--:B0-----:R-:W-:Y:S02]  /*0450*/  IABS R0, R3.reuse ;  /* 0x0000000300007213 */ /* 0x081fe40000000000 */
[----:B------:R-:W-:Y:S02]  /*0460*/  IABS R3, R3 ;  /* 0x0000000300037213 */ /* 0x000fe40000000000 */
[----:B------:R-:W-:-:S13]  /*0470*/  R2UR UR10, R0 ;  /* 0x00000000000a72ca */ /* 0x000fda00000e0000 */
[----:B------:R-:W0:Y:S08]  /*0480*/  I2F.RP R0, UR10 ;  /* 0x0000000a00007d06 */ /* 0x000e300008209400 */
[----:B0-----:R-:W0:Y:S02]  /*0490*/  MUFU.RCP R0, R0 ;  /* 0x0000000000007308 */ /* 0x001e240000001000 */
[----:B0-----:R-:W-:-:S02]  /*04a0*/  VIADD R2, R0, 0xffffffe ;  /* 0x0ffffffe00027836 */ /* 0x001fc40000000000 */
[----:B------:R-:W-:-:S04]  /*04b0*/  IMAD.MOV R0, RZ, RZ, -R3 ;  /* 0x000000ffff007224 */ /* 0x000fc800078e0a03 */
[----:B------:R-:W0:Y:S02]  /*04c0*/  F2I.FTZ.U32.TRUNC.NTZ R2, R2 ;  /* 0x0000000200027305 */ /* 0x000e24000021f000 */
[----:B0-----:R-:W-:-:S13]  /*04d0*/  R2UR UR5, R2 ;  /* 0x00000000020572ca */ /* 0x001fda00000e0000 */
[----:B------:R-:W-:-:S04]  /*04e0*/  UIADD3 UR7, UPT, UPT, URZ, -UR5, URZ ;  /* 0x80000005ff077290 */ /* 0x000fc8000fffe0ff */
[----:B------:R-:W-:-:S04]  /*04f0*/  UIMAD UR7, UR7, UR10, URZ ;  /* 0x0000000a070772a4 */ /* 0x000fc8000f8e02ff */
[----:B------:R-:W-:-:S03]  /*0500*/  UIMAD.WIDE.U32 UR4, UR5, UR7, UR4 ;  /* 0x00000007050472a5 */ /* 0x000fc6000f8e0004 */
[----:B------:R-:W-:Y:S01]  /*0510*/  R2UR UR7, R0 ;  /* 0x00000000000772ca */ /* 0x000fe200000e0000 */
[----:B------:R-:W-:-:S12]  /*0520*/  UIMAD.WIDE.U32 UR4, UR5, UR9, URZ ;  /* 0x00000009050472a5 */ /* 0x000fd8000f8e00ff */
[----:B------:R-:W-:-:S04]  /*0530*/  UIMAD UR4, UR5, UR7, UR9 ;  /* 0x00000007050472a4 */ /* 0x000fc8000f8e0209 */
[----:B------:R-:W-:-:S11]  /*0540*/  UISETP.GT.U32.AND UP1, UPT, UR10, UR4, UPT ;  /* 0x000000040a00728c */ /* 0x000fd6000bf24070 */
[----:B------:R-:W-:Y:S02]  /*0550*/  @!UP1 UIADD3 UR4, UPT, UPT, UR4, -UR10, URZ ;  /* 0x8000000a04049290 */ /* 0x000fe4000fffe0ff */
[----:B------:R-:W-:Y:S02]  /*0560*/  @!UP1 UIADD3 UR5, UPT, UPT, UR5, 0x1, URZ ;  /* 0x0000000105059890 */ /* 0x000fe4000fffe0ff */
[----:B------:R-:W-:Y:S02]  /*0570*/  UISETP.GE.U32.AND UP2, UPT, UR4, UR10, UPT ;  /* 0x0000000a0400728c */ /* 0x000fe4000bf46070 */
[----:B---3--:R-:W-:-:S04]  /*0580*/  ULOP3.LUT UR4, UR8, UR6, URZ, 0x3c, !UPT ;  /* 0x0000000608047292 */ /* 0x008fc8000f8e3cff */
[----:B------:R-:W-:Y:S02]  /*0590*/  UISETP.GE.AND UP1, UPT, UR4, URZ, UPT ;  /* 0x000000ff0400728c */ /* 0x000fe4000bf26270 */
[----:B------:R-:W-:-:S03]  /*05a0*/  UIADD3 UR4, UPT, UPT, UR14, 0x7f, URZ ;  /* 0x0000007f0e047890 */ /* 0x000fc6000fffe0ff */
[----:B------:R-:W-:Y:S02]  /*05b0*/  @UP2 UIADD3 UR5, UPT, UPT, UR5, 0x1, URZ ;  /* 0x0000000105052890 */ /* 0x000fe4000fffe0ff */
[----:B------:R-:W-:-:S05]  /*05c0*/  UISETP.NE.AND UP2, UPT, UR6, URZ, UPT ;  /* 0x000000ff0600728c */ /* 0x000fca000bf45270 */
[----:B------:R-:W-:Y:S01]  /*05d0*/  UMOV UR7, UR5 ;  /* 0x0000000500077c82 */ /* 0x000fe20008000000 */
[----:B------:R-:W-:Y:S02]  /*05e0*/  USHF.R.S32.HI UR5, URZ, 0x1f, UR4 ;  /* 0x0000001fff057899 */ /* 0x000fe40008011404 */
[----:B------:R-:W-:Y:S02]  /*05f0*/  @!UP1 UIADD3 UR7, UPT, UPT, -UR7, URZ, URZ ;  /* 0x000000ff07079290 */ /* 0x000fe4000fffe1ff */
[----:B------:R-:W-:Y:S02]  /*0600*/  ULEA.HI UR5, UR5, UR4, URZ, 0x7 ;  /* 0x0000000405057291 */ /* 0x000fe4000f8f38ff */
[----:B------:R-:W-:Y:S01]  /*0610*/  @!UP2 ULOP3.LUT UR7, URZ, UR6, URZ, 0x33, !UPT ;  /* 0x00000006ff07a292 */ /* 0x000fe2000f8e33ff */
[----:B------:R-:W-:-:S03]  /*0620*/  UMOV UR4, URZ ;  /* 0x000000ff00047c82 */ /* 0x000fc60008000000 */
[----:B------:R-:W-:Y:S02]  /*0630*/  USHF.L.U32 UR9, UR7, 0x3, URZ ;  /* 0x0000000307097899 */ /* 0x000fe400080006ff */
[----:B------:R-:W-:Y:S02]  /*0640*/  UIADD3 UR7, UPT, UPT, -UR7, URZ, URZ ;  /* 0x000000ff07077290 */ /* 0x000fe4000fffe1ff */
[----:B------:R-:W-:Y:S02]  /*0650*/  ULEA.HI.SX32 UR5, UR5, -UR9, 0x19 ;  /* 0x8000000905057291 */ /* 0x000fe4000f8fcaff */
[----:B------:R-:W-:Y:S02]  /*0660*/  UIMAD UR11, UR6, UR7, UR8 ;  /* 0x00000007060b72a4 */ /* 0x000fe4000f8e0208 */
[----:B------:R-:W-:-:S04]  /*0670*/  UISETP.LT.AND UP1, UPT, UR5, 0x8, UPT ;  /* 0x000000080500788c */ /* 0x000fc8000bf21270 */
[----:B------:R-:W-:Y:S01]  /*0680*/  USEL UR10, UR5, 0x8, UP1 ;  /* 0x00000008050a7887 */ /* 0x000fe20008800000 */
[----:B------:R-:W-:-:S05]  /*0690*/  IMAD.U32 R4, RZ, RZ, UR11 ;  /* 0x0000000bff047e24 */ /* 0x000fca000f8e00ff */
[----:B------:R-:W-:-:S05]  /*06a0*/  IMAD.U32 R3, RZ, RZ, UR10 ;  /* 0x0000000aff037e24 */ /* 0x000fca000f8e00ff */
[-C--:B------:R-:W-:Y:S02]  /*06b0*/  IABS R0, R3.reuse ;  /* 0x0000000300007213 */ /* 0x080fe40000000000 */
[----:B------:R-:W-:Y:S02]  /*06c0*/  IABS R3, R3 ;  /* 0x0000000300037213 */ /* 0x000fe40000000000 */
[----:B------:R-:W-:-:S03]  /*06d0*/  R2UR UR12, R0 ;  /* 0x00000000000c72ca */ /* 0x000fc600000e0000 */
[----:B------:R-:W-:-:S05]  /*06e0*/  IMAD.MOV R3, RZ, RZ, -R3 ;  /* 0x000000ffff037224 */ /* 0x000fca00078e0a03 */
[----:B------:R-:W-:-:S05]  /*06f0*/  R2UR UR8, R3 ;  /* 0x00000000030872ca */ /* 0x000fca00000e0000 */
[----:B------:R-:W0:Y:S08]  /*0700*/  I2F.RP R0, UR12 ;  /* 0x0000000c00007d06 */ /* 0x000e300008209400 */
[----:B0-----:R-:W0:Y:S02]  /*0710*/  MUFU.RCP R0, R0 ;  /* 0x0000000000007308 */ /* 0x001e240000001000 */
[----:B0-----:R-:W-:Y:S01]  /*0720*/  VIADD R2, R0, 0xffffffe ;  /* 0x0ffffffe00027836 */ /* 0x001fe20000000000 */
[----:B------:R-:W-:-:S04]  /*0730*/  IABS R0, R4 ;  /* 0x0000000400007213 */ /* 0x000fc80000000000 */
[----:B------:R-:W-:Y:S01]  /*0740*/  R2UR UR7, R0 ;  /* 0x00000000000772ca */ /* 0x000fe200000e0000 */
[----:B------:R-:W0:Y:S01]  /*0750*/  F2I.FTZ.U32.TRUNC.NTZ R2, R2 ;  /* 0x0000000200027305 */ /* 0x000e22000021f000 */
[----:B------:R-:W-:-:S05]  /*0760*/  IMAD.U32 R0, RZ, RZ, UR15 ;  /* 0x0000000fff007e24 */ /* 0x000fca000f8e00ff */
[----:B------:R-:W-:Y:S01]  /*0770*/  IABS R6, R0 ;  /* 0x0000000000067213 */ /* 0x000fe20000000000 */
[----:B------:R-:W-:-:S05]  /*0780*/  IMAD.U32 R0, RZ, RZ, UR14 ;  /* 0x0000000eff007e24 */ /* 0x000fca000f8e00ff */
[----:B------:R-:W-:Y:S02]  /*0790*/  IABS R23, R0 ;  /* 0x0000000000177213 */ /* 0x000fe40000000000 */
[----:B0-----:R-:W-:Y:S02]  /*07a0*/  R2UR UR5, R2 ;  /* 0x00000000020572ca */ /* 0x001fe400000e0000 */
[----:B------:R-:W0:Y:S08]  /*07b0*/  I2F.RP R0, R23 ;  /* 0x0000001700007306 */ /* 0x000e300000209400 */
[----:B------:R-:W1:Y:S03]  /*07c0*/  I2F.RP R2, R6 ;  /* 0x0000000600027306 */ /* 0x000e660000209400 */
[----:B------:R-:W-:-:S04]  /*07d0*/  UIADD3 UR6, UPT, UPT, URZ, -UR5, URZ ;  /* 0x80000005ff067290 */ /* 0x000fc8000fffe0ff */
[----:B------:R-:W-:Y:S01]  /*07e0*/  UIMAD UR6, UR6, UR12, URZ ;  /* 0x0000000c060672a4 */ /* 0x000fe2000f8e02ff */
[----:B0-----:R-:W-:Y:S03]  /*07f0*/  MUFU.RCP R0, R0 ;  /* 0x0000000000007308 */ /* 0x001fe60000001000 */
[----:B------:R-:W-:-:S04]  /*0800*/  UIMAD.WIDE.U32 UR4, UR5, UR6, UR4 ;  /* 0x00000006050472a5 */ /* 0x000fc8000f8e0004 */
[----:B------:R-:W-:Y:S01]  /*0810*/  UIMAD.WIDE.U32 UR4, UR5, UR7, URZ ;  /* 0x00000007050472a5 */ /* 0x000fe2000f8e00ff */
[----:B-1----:R-:W0:Y:S03]  /*0820*/  MUFU.RCP R2, R2 ;  /* 0x0000000200027308 */ /* 0x002e260000001000 */
[----:B------:R-:W-:-:S04]  /*0830*/  UIMAD UR4, UR5, UR8, UR7 ;  /* 0x00000008050472a4 */ /* 0x000fc8000f8e0207 */
[----:B------:R-:W-:Y:S01]  /*0840*/  UISETP.GT.U32.AND UP1, UPT, UR12, UR4, UPT ;  /* 0x000000040c00728c */ /* 0x000fe2000bf24070 */
[----:B0-----:R-:W-:-:S10]  /*0850*/  VIADD R4, R2, 0xffffffe ;  /* 0x0ffffffe02047836 */ /* 0x001fd40000000000 */
[----:B------:R-:W-:Y:S01]  /*0860*/  @!UP1 UIADD3 UR4, UPT, UPT, UR4, -UR12, URZ ;  /* 0x8000000c04049290 */ /* 0x000fe2000fffe0ff */
[----:B------:R-:W-:Y:S01]  /*0870*/  VIADD R2, R0, 0xffffffe ;  /* 0x0ffffffe00027836 */ /* 0x000fe20000000000 */
[----:B------:R-:W-:Y:S01]  /*0880*/  @!UP1 UIADD3 UR5, UPT, UPT, UR5, 0x1, URZ ;  /* 0x0000000105059890 */ /* 0x000fe2000fffe0ff */
[----:B------:R0:W1:Y:S01]  /*0890*/  F2I.FTZ.U32.TRUNC.NTZ R5, R4 ;  /* 0x0000000400057305 */ /* 0x000062000021f000 */
[----:B------:R-:W-:Y:S02]  /*08a0*/  UISETP.GE.U32.AND UP2, UPT, UR4, UR12, UPT ;  /* 0x0000000c0400728c */ /* 0x000fe4000bf46070 */
[----:B------:R-:W-:-:S04]  /*08b0*/  ULOP3.LUT UR4, UR11, UR10, URZ, 0x3c, !UPT ;  /* 0x0000000a0b047292 */ /* 0x000fc8000f8e3cff */
[----:B------:R-:W-:Y:S01]  /*08c0*/  UISETP.GE.AND UP1, UPT, UR4, URZ, UPT ;  /* 0x000000ff0400728c */ /* 0x000fe2000bf26270 */
[----:B------:R2:W3:Y:S01]  /*08d0*/  F2I.FTZ.U32.TRUNC.NTZ R3, R2 ;  /* 0x0000000200037305 */ /* 0x0004e2000021f000 */
[----:B0-----:R-:W-:-:S03]  /*08e0*/  IMAD.MOV.U32 R4, RZ, RZ, RZ ;  /* 0x000000ffff047224 */ /* 0x001fc600078e00ff */
[----:B------:R-:W-:Y:S02]  /*08f0*/  @UP2 UIADD3 UR5, UPT, UPT, UR5, 0x1, URZ ;  /* 0x0000000105052890 */ /* 0x000fe4000fffe0ff */
[----:B------:R-:W-:Y:S01]  /*0900*/  UISETP.NE.AND UP2, UPT, UR10, URZ, UPT ;  /* 0x000000ff0a00728c */ /* 0x000fe2000bf45270 */
[----:B-1----:R-:W-:Y:S02]  /*0910*/  IMAD.MOV R7, RZ, RZ, -R5 ;  /* 0x000000ffff077224 */ /* 0x002fe400078e0a05 */
[----:B--2---:R-:W-:Y:S02]  /*0920*/  IMAD.MOV.U32 R2, RZ, RZ, RZ ;  /* 0x000000ffff027224 */ /* 0x004fe400078e00ff */
[----:B------:R-:W-:Y:S01]  /*0930*/  UMOV UR4, UR5 ;  /* 0x0000000500047c82 */ /* 0x000fe20008000000 */
[----:B------:R-:W-:Y:S01]  /*0940*/  IMAD R7, R7, R6, RZ ;  /* 0x0000000607077224 */ /* 0x000fe200078e02ff */
[----:B------:R-:W-:Y:S01]  /*0950*/  @!UP1 UIADD3 UR4, UPT, UPT, -UR4, URZ, URZ ;  /* 0x000000ff04049290 */ /* 0x000fe2000fffe1ff */
[----:B---3--:R-:W-:-:S03]  /*0960*/  IMAD.MOV R8, RZ, RZ, -R3 ;  /* 0x000000ffff087224 */ /* 0x008fc600078e0a03 */
[----:B------:R-:W-:Y:S01]  /*0970*/  @!UP2 ULOP3.LUT UR4, URZ, UR10, URZ, 0x33, !UPT ;  /* 0x0000000aff04a292 */ /* 0x000fe2000f8e33ff */
[----:B------:R-:W-:-:S03]  /*0980*/  IMAD.HI.U32 R4, R5, R7, R4 ;  /* 0x0000000705047227 */ /* 0x000fc600078e0004 */
[----:B------:R-:W-:Y:S01]  /*0990*/  USHF.L.U32 UR5, UR4, 0x4, URZ ;  /* 0x0000000404057899 */ /* 0x000fe200080006ff */
[----:B------:R-:W-:Y:S01]  /*09a0*/  IMAD R5, R8, R23, RZ ;  /* 0x0000001708057224 */ /* 0x000fe200078e02ff */
[----:B------:R-:W-:Y:S02]  /*09b0*/  UIADD3 UR4, UPT, UPT, -UR4, URZ, URZ ;  /* 0x000000ff04047290 */ /* 0x000fe4000fffe1ff */
[----:B------:R-:W-:Y:S01]  /*09c0*/  UIADD3 UR16, UPT, UPT, UR5, 0x1, URZ ;  /* 0x0000000105107890 */ /* 0x000fe2000fffe0ff */
[----:B------:R-:W-:Y:S01]  /*09d0*/  IMAD.HI.U32 R2, R3, R5, R2 ;  /* 0x0000000503027227 */ /* 0x000fe200078e0002 */
[----:B------:R-:W-:Y:S01]  /*09e0*/  IABS R0, UR5 ;  /* 0x0000000500007c13 */ /* 0x000fe20008000000 */
[----:B------:R-:W-:Y:S02]  /*09f0*/  UIADD3 UR13, UPT, UPT, UR5, 0x2, URZ ;  /* 0x00000002050d7890 */ /* 0x000fe4000fffe0ff */
[----:B------:R-:W-:Y:S01]  /*0a00*/  UIADD3 UR8, UPT, UPT, UR5, 0x4, URZ ;  /* 0x0000000405087890 */ /* 0x000fe2000fffe0ff */
[----:B------:R-:W-:Y:S01]  /*0a10*/  IABS R21, UR16 ;  /* 0x0000001000157c13 */ /* 0x000fe20008000000 */
[----:B------:R-:W-:Y:S01]  /*0a20*/  IMAD.MOV.U32 R7, RZ, RZ, R0 ;  /* 0x000000ffff077224 */ /* 0x000fe200078e0000 */
[----:B------:R-:W-:Y:S01]  /*0a30*/  UIADD3 UR12, UPT, UPT, UR5, 0x3, URZ ;  /* 0x00000003050c7890 */ /* 0x000fe2000fffe0ff */
[----:B------:R-:W-:Y:S01]  /*0a40*/  IABS R5, UR13 ;  /* 0x0000000d00057c13 */ /* 0x000fe20008000000 */
[----:B------:R-:W-:Y:S01]  /*0a50*/  IMAD.U32 R8, RZ, RZ, UR16 ;  /* 0x00000010ff087e24 */ /* 0x000fe2000f8e00ff */
[----:B------:R-:W-:Y:S01]  /*0a60*/  UIADD3 UR6, UPT, UPT, UR5, 0x6, URZ ;  /* 0x0000000605067890 */ /* 0x000fe2000fffe0ff */
[----:B------:R-:W-:Y:S01]  /*0a70*/  IMAD.HI.U32 R0, R4, R7, RZ ;  /* 0x0000000704007227 */ /* 0x000fe200078e00ff */
[----:B------:R-:W-:Y:S01]  /*0a80*/  IABS R9, UR8 ;  /* 0x0000000800097c13 */ /* 0x000fe20008000000 */
[----:B------:R-:W-:Y:S01]  /*0a90*/  UIADD3 UR7, UPT, UPT, UR5, 0x5, URZ ;  /* 0x0000000505077890 */ /* 0x000fe2000fffe0ff */
[----:B------:R-:W-:Y:S01]  /*0aa0*/  IABS R19, UR12 ;  /* 0x0000000c00137c13 */ /* 0x000fe20008000000 */
[----:B------:R-:W-:Y:S01]  /*0ab0*/  IMAD.MOV R0, RZ, RZ, -R0 ;  /* 0x000000ffff007224 */ /* 0x000fe200078e0a00 */
[----:B------:R0:W-:Y:S01]  /*0ac0*/  STL [R1+0xb00], R8 ;  /* 0x000b000801007387 */ /* 0x0001e20000100800 */
[----:B------:R-:W-:Y:S01]  /*0ad0*/  IMAD.U32 R34, RZ, RZ, UR6 ;  /* 0x00000006ff227e24 */ /* 0x000fe2000f8e00ff */
[----:B------:R-:W-:Y:S01]  /*0ae0*/  UIADD3 UR73, UPT, UPT, UR5, 0xa, URZ ;  /* 0x0000000a05497890 */ /* 0x000fe2000fffe0ff */
[----:B------:R-:W-:Y:S01]  /*0af0*/  IMAD R22, R6, R0, R7 ;  /* 0x0000000006167224 */ /* 0x000fe200078e0207 */
[----:B------:R-:W-:Y:S01]  /*0b00*/  IABS R17, UR7 ;  /* 0x0000000700117c13 */ /* 0x000fe20008000000 */
[----:B------:R-:W-:Y:S01]  /*0b10*/  IMAD.HI.U32 R0, R4, R21, RZ ;  /* 0x0000001504007227 */ /* 0x000fe200078e00ff */
[----:B------:R-:W-:-:S02]  /*0b20*/  UIADD3 UR74, UPT, UPT, UR5, 0x9, URZ ;  /* 0x00000009054a7890 */ /* 0x000fc4000fffe0ff */
[----:B------:R-:W-:Y:S01]  /*0b30*/  UIMAD UR4, UR10, UR4, UR11 ;  /* 0x000000040a0472a4 */ /* 0x000fe2000f8e020b */
[----:B------:R-:W-:Y:S01]  /*0b40*/  IMAD.MOV R3, RZ, RZ, -R0 ;  /* 0x000000ffff037224 */ /* 0x000fe200078e0a00 */
[----:B0-----:R-:W-:Y:S01]  /*0b50*/  IABS R8, UR6 ;  /* 0x0000000600087c13 */ /* 0x001fe20008000000 */
[----:B------:R-:W-:Y:S01]  /*0b60*/  IMAD.HI.U32 R0, R4, R5, RZ ;  /* 0x0000000504007227 */ /* 0x000fe200078e00ff */
[----:B------:R-:W-:Y:S01]  /*0b70*/  UIADD3 UR6, UPT, UPT, UR5, 0x8, URZ ;  /* 0x0000000805067890 */ /* 0x000fe2000fffe0ff */
[----:B------:R-:W-:Y:S01]  /*0b80*/  IABS R13, UR74 ;  /* 0x0000004a000d7c13 */ /* 0x000fe20008000000 */
[----:B------:R-:W-:Y:S01]  /*0b90*/  UIADD3 UR4, UPT, UPT, UR9, UR4, URZ ;  /* 0x0000000409047290 */ /* 0x000fe2000fffe0ff */
[----:B------:R-:W-:Y:S01]  /*0ba0*/  IMAD.MOV R20, RZ, RZ, -R0 ;  /* 0x000000ffff147224 */ /* 0x000fe200078e0a00 */
[----:B------:R-:W-:Y:S01]  /*0bb0*/  ISETP.GT.U32.AND P0, PT, R6, R22, PT ;  /* 0x000000160600720c */ /* 0x000fe20003f04070 */
[----:B------:R-:W-:Y:S01]  /*0bc0*/  IMAD.HI.U32 R0, R4, R9, RZ ;  /* 0x0000000904007227 */ /* 0x000fe200078e00ff */
[----:B------:R-:W-:-:S02]  /*0bd0*/  UIADD3 UR72, UPT, UPT, UR5, 0xb, URZ ;  /* 0x0000000b05487890 */ /* 0x000fc4000fffe0ff */
[----:B------:R-:W-:Y:S01]  /*0be0*/  UIADD3 UR21, UPT, UPT, UR5, 0xc, URZ ;  /* 0x0000000c05157890 */ /* 0x000fe2000fffe0ff */
[----:B------:R-:W-:Y:S01]  /*0bf0*/  IMAD R21, R6, R3, R21 ;  /* 0x0000000306157224 */ /* 0x000fe200078e0215 */
[----:B------:R-:W-:Y:S01]  /*0c00*/  UIADD3 UR9, UPT, UPT, UR5, 0xd, URZ ;  /* 0x0000000d05097890 */ /* 0x000fe2000fffe0ff */
[----:B------:R-:W-:Y:S01]  /*0c10*/  IMAD.HI.U32 R3, R4, R19, RZ ;  /* 0x0000001304037227 */ /* 0x000fe200078e00ff */
[----:B------:R-:W-:Y:S01]  /*0c20*/  IABS R11, UR72 ;  /* 0x00000048000b7c13 */ /* 0x000fe20008000000 */
[----:B------:R-:W-:Y:S01]  /*0c30*/  UIADD3 UR10, UPT, UPT, UR5, 0xe, URZ ;  /* 0x0000000e050a7890 */ /* 0x000fe2000fffe0ff */
[C---:B------:R-:W-:Y:S01]  /*0c40*/  ISETP.GT.U32.AND P1, PT, R6.reuse, R21, PT ;  /* 0x000000150600720c */ /* 0x040fe20003f24070 */
[C---:B------:R-:W-:Y:S01]  /*0c50*/  IMAD R20, R6.reuse, R20, R5 ;  /* 0x0000001406147224 */ /* 0x040fe200078e0205 */
[----:B------:R-:W-:Y:S01]  /*0c60*/  IABS R25, UR9 ;  /* 0x0000000900197c13 */ /* 0x000fe20008000000 */
[----:B------:R-:W-:Y:S01]  /*0c70*/  IMAD.MOV R0, RZ, RZ, -R0 ;  /* 0x000000ffff007224 */ /* 0x000fe200078e0a00 */
[----:B------:R-:W-:Y:S01]  /*0c80*/  UMOV UR11, 0x400 ;  /* 0x00000400000b7882 */ /* 0x000fe20000000000 */
[----:B------:R-:W-:Y:S01]  /*0c90*/  IMAD.MOV.U32 R5, RZ, RZ, R8 ;  /* 0x000000ffff057224 */ /* 0x000fe200078e0008 */
[----:B------:R-:W-:Y:S01]  /*0ca0*/  ISETP.GT.U32.AND P2, PT, R6, R20, PT ;  /* 0x000000140600720c */ /* 0x000fe20003f44070 */
[----:B------:R-:W-:Y:S01]  /*0cb0*/  IMAD.U32 R42, RZ, RZ, UR7 ;  /* 0x00000007ff2a7e24 */ /* 0x000fe2000f8e00ff */
[----:B------:R-:W-:Y:S01]  /*0cc0*/  UIADD3 UR7, UPT, UPT, UR5, 0x7, URZ ;  /* 0x0000000705077890 */ /* 0x000fe2000fffe0ff */
[----:B------:R-:W-:Y:S01]  /*0cd0*/  IMAD.MOV R7, RZ, RZ, -R3 ;  /* 0x000000ffff077224 */ /* 0x000fe200078e0a03 */
[----:B------:R-:W-:Y:S01]  /*0ce0*/  IABS R27, UR10 ;  /* 0x0000000a001b7c13 */ /* 0x000fe20008000000 */
[----:B------:R-:W-:Y:S01]  /*0cf0*/  IMAD.HI.U32 R3, R4, R17, RZ ;  /* 0x0000001104037227 */ /* 0x000fe200078e00ff */
[----:B------:R-:W0:Y:S02]  /*0d00*/  LDCU.64 UR16, c[0x0][0x380] ;  /* 0x00007000ff1077ac */ /* 0x000e240008000a00 */
[----:B------:R-:W-:Y:S01]  /*0d10*/  IABS R15, UR7 ;  /* 0x00000007000f7c13 */ /* 0x000fe20008000000 */
[----:B------:R-:W-:Y:S01]  /*0d20*/  IMAD R18, R6, R0, R9 ;  /* 0x0000000006127224 */ /* 0x000fe200078e0209 */
[----:B------:R-:W-:Y:S01]  /*0d30*/  IABS R9, UR73 ;  /* 0x0000004900097c13 */ /* 0x000fe20008000000 */
[----:B------:R-:W-:-:S04]  /*0d40*/  IMAD.HI.U32 R0, R4, R5, RZ ;  /* 0x0000000504007227 */ /* 0x000fc800078e00ff */
[C---:B------:R-:W-:Y:S01]  /*0d50*/  IMAD R19, R6.reuse, R7, R19 ;  /* 0x0000000706137224 */ /* 0x040fe200078e0213 */
[----:B------:R-:W-:Y:S01]  /*0d60*/  IABS R7, UR6 ;  /* 0x0000000600077c13 */ /* 0x000fe20008000000 */
[----:B------:R-:W-:Y:S02]  /*0d70*/  IMAD.MOV R3, RZ, RZ, -R3 ;  /* 0x000000ffff037224 */ /* 0x000fe400078e0a03 */
[----:B------:R-:W-:Y:S01]  /*0d80*/  IMAD.MOV R0, RZ, RZ, -R0 ;  /* 0x000000ffff007224 */ /* 0x000fe200078e0a00 */
[C---:B------:R-:W-:Y:S01]  /*0d90*/  ISETP.GT.U32.AND P4, PT, R6.reuse, R19, PT ;  /* 0x000000130600720c */ /* 0x040fe20003f84070 */
[C---:B------:R-:W-:Y:S02]  /*0da0*/  IMAD R17, R6.reuse, R3, R17 ;  /* 0x0000000306117224 */ /* 0x040fe400078e0211 */
[----:B------:R-:W-:Y:S02]  /*0db0*/  IMAD R16, R6, R0, R5 ;  /* 0x0000000006107224 */ /* 0x000fe400078e0205 */
[----:B------:R-:W-:-:S04]  /*0dc0*/  IMAD.HI.U32 R3, R4, R7, RZ ;  /* 0x0000000704037227 */ /* 0x000fc800078e00ff */
[----:B------:R-:W-:-:S04]  /*0dd0*/  IMAD.HI.U32 R0, R4, R15, RZ ;  /* 0x0000000f04007227 */ /* 0x000fc800078e00ff */
[----:B------:R-:W-:Y:S01]  /*0de0*/  IMAD.U32 R45, RZ, RZ, UR8 ;  /* 0x00000008ff2d7e24 */ /* 0x000fe2000f8e00ff */
[----:B------:R-:W-:Y:S01]  /*0df0*/  UIADD3 UR8, UPT, UPT, UR5, 0xf, URZ ;  /* 0x0000000f05087890 */ /* 0x000fe2000fffe0ff */
[----:B------:R-:W-:Y:S02]  /*0e00*/  IMAD.MOV R14, RZ, RZ, -R3 ;  /* 0x000000ffff0e7224 */ /* 0x000fe400078e0a03 */
[----:B------:R-:W-:Y:S02]  /*0e10*/  IMAD.MOV R5, RZ, RZ, -R0 ;  /* 0x000000ffff057224 */ /* 0x000fe400078e0a00 */
[----:B------:R-:W-:-:S04]  /*0e20*/  IMAD.HI.U32 R3, R4, R9, RZ ;  /* 0x0000000904037227 */ /* 0x000fc800078e00ff */
[----:B------:R-:W-:-:S04]  /*0e30*/  IMAD.HI.U32 R0, R4, R13, RZ ;  /* 0x0000000d04007227 */ /* 0x000fc800078e00ff */
[C---:B------:R-:W-:Y:S01]  /*0e40*/  IMAD R14, R6.reuse, R14, R7 ;  /* 0x0000000e060e7224 */ /* 0x040fe200078e0207 */
[----:B------:R-:W-:Y:S01]  /*0e50*/  IABS R7, UR8 ;  /* 0x0000000800077c13 */ /* 0x000fe20008000000 */
[----:B------:R-:W-:Y:S02]  /*0e60*/  IMAD.MOV R3, RZ, RZ, -R3 ;  /* 0x000000ffff037224 */ /* 0x000fe400078e0a03 */
[----:B------:R-:W-:Y:S02]  /*0e70*/  IMAD.MOV R0, RZ, RZ, -R0 ;  /* 0x000000ffff007224 */ /* 0x000fe400078e0a00 */
[C---:B------:R-:W-:Y:S01]  /*0e80*/  IMAD R12, R6.reuse, R3, R9 ;  /* 0x00000003060c7224 */ /* 0x040fe200078e0209 */
[----:B------:R-:W-:Y:S01]  /*0e90*/  IABS R9, UR21 ;  /* 0x0000001500097c13 */ /* 0x000fe20008000000 */
[----:B------:R-:W-:Y:S02]  /*0ea0*/  IMAD R13, R6, R0, R13 ;  /* 0x00000000060d7224 */ /* 0x000fe400078e020d */
[----:B------:R-:W-:Y:S01]  /*0eb0*/  IMAD.U32 R3, RZ, RZ, UR4 ;  /* 0x00000004ff037e24 */ /* 0x000fe2000f8e00ff */
[----:B------:R-:W1:Y:S01]  /*0ec0*/  LDCU UR4, c[0x0][0x3a4] ;  /* 0x00007480ff0477ac */ /* 0x000e620008000800 */
[----:B------:R-:W-:-:S04]  /*0ed0*/  IMAD.HI.U32 R0, R4, R7, RZ ;  /* 0x0000000704007227 */ /* 0x000fc800078e00ff */
[----:B------:R-:W-:Y:S02]  /*0ee0*/  IMAD R24, R3, 0x80, R30 ;  /* 0x0000008003187824 */ /* 0x000fe400078e021e */
[----:B------:R-:W-:Y:S02]  /*0ef0*/  IMAD.MOV R3, RZ, RZ, -R0 ;  /* 0x000000ffff037224 */ /* 0x000fe400078e0a00 */
[--C-:B------:R-:W-:Y:S02]  /*0f00*/  @!P0 IMAD.IADD R22, R22, 0x1, -R6.reuse ;  /* 0x0000000116168824 */ /* 0x100fe400078e0a06 */
[C---:B------:R-:W-:Y:S02]  /*0f10*/  IMAD R7, R6.reuse, R3, R7 ;  /* 0x0000000306077224 */ /* 0x040fe400078e0207 */
[--C-:B------:R-:W-:Y:S01]  /*0f20*/  @!P4 IMAD.IADD R19, R19, 0x1, -R6.reuse ;  /* 0x000000011313c824 */ /* 0x100fe200078e0a06 */
[C---:B------:R-:W-:Y:S01]  /*0f30*/  ISETP.GT.U32.AND P4, PT, R6.reuse, R17, PT ;  /* 0x000000110600720c */ /* 0x040fe20003f84070 */
[--C-:B------:R-:W-:Y:S01]  /*0f40*/  @!P1 IMAD.IADD R21, R21, 0x1, -R6.reuse ;  /* 0x0000000115159824 */ /* 0x100fe200078e0a06 */
[C---:B------:R-:W-:Y:S01]  /*0f50*/  ISETP.GT.U32.AND P3, PT, R6.reuse, R7, PT ;  /* 0x000000070600720c */ /* 0x040fe20003f64070 */
[C---:B------:R-:W-:Y:S01]  /*0f60*/  IMAD R15, R6.reuse, R5, R15 ;  /* 0x00000005060f7224 */ /* 0x040fe200078e020f */
[----:B------:R-:W-:Y:S01]  /*0f70*/  ISETP.GT.U32.AND P1, PT, R6, R22, PT ;  /* 0x000000160600720c */ /* 0x000fe20003f24070 */
[----:B------:R-:W-:Y:S01]  /*0f80*/  @!P2 IMAD.IADD R20, R20, 0x1, -R6 ;  /* 0x000000011414a824 */ /* 0x000fe200078e0a06 */
[----:B------:R-:W-:Y:S01]  /*0f90*/  ISETP.GT.U32.AND P0, PT, R6, R19, PT ;  /* 0x000000130600720c */ /* 0x000fe20003f04070 */
[----:B------:R-:W-:Y:S01]  /*0fa0*/  IMAD.HI.U32 R5, R4, R11, RZ ;  /* 0x0000000b04057227 */ /* 0x000fe200078e00ff */
[----:B------:R-:W-:-:S02]  /*0fb0*/  ISETP.GT.U32.AND P6, PT, R6, R21, PT ;  /* 0x000000150600720c */ /* 0x000fc40003fc4070 */
[----:B------:R-:W-:Y:S01]  /*0fc0*/  ISETP.GT.U32.AND P5, PT, R6, R20, PT ;  /* 0x000000140600720c */ /* 0x000fe20003fa4070 */
[----:B------:R-:W-:Y:S01]  /*0fd0*/  IMAD.HI.U32 R0, R4, R9, RZ ;  /* 0x0000000904007227 */ /* 0x000fe200078e00ff */
[----:B------:R-:W-:-:S03]  /*0fe0*/  ISETP.GT.U32.AND P2, PT, R6, R18, PT ;  /* 0x000000120600720c */ /* 0x000fc60003f44070 */
[----:B------:R-:W-:Y:S02]  /*0ff0*/  @!P3 IMAD.IADD R7, R7, 0x1, -R6 ;  /* 0x000000010707b824 */ /* 0x000fe400078e0a06 */
[----:B------:R-:W-:Y:S02]  /*1000*/  IMAD.MOV R5, RZ, RZ, -R5 ;  /* 0x000000ffff057224 */ /* 0x000fe400078e0a05 */
[----:B------:R-:W-:Y:S01]  /*1010*/  IMAD.HI.U32 R3, R4, R25, RZ ;  /* 0x0000001904037227 */ /* 0x000fe200078e00ff */
[----:B------:R-:W-:-:S03]  /*1020*/  ISETP.GT.U32.AND P3, PT, R6, R7, PT ;  /* 0x000000070600720c */ /* 0x000fc60003f64070 */
[----:B------:R-:W-:Y:S02]  /*1030*/  IMAD.MOV R0, RZ, RZ, -R0 ;  /* 0x000000ffff007224 */ /* 0x000fe400078e0a00 */
[--C-:B------:R-:W-:Y:S01]  /*1040*/  @!P1 IMAD.IADD R22, R22, 0x1, -R6.reuse ;  /* 0x0000000116169824 */ /* 0x100fe200078e0a06 */
[C---:B------:R-:W-:Y:S01]  /*1050*/  ISETP.GT.U32.AND P1, PT, R6.reuse, R15, PT ;  /* 0x0000000f0600720c */ /* 0x040fe20003f24070 */
[C---:B------:R-:W-:Y:S01]  /*1060*/  IMAD R11, R6.reuse, R5, R11 ;  /* 0x00000005060b7224 */ /* 0x040fe200078e020b */
[----:B------:R-:W-:Y:S01]  /*1070*/  IABS R5, R24 ;  /* 0x0000001800057213 */ /* 0x000fe20000000000 */
[----:B------:R-:W-:Y:S02]  /*1080*/  IMAD.MOV R3, RZ, RZ, -R3 ;  /* 0x000000ffff037224 */ /* 0x000fe400078e0a03 */
[C---:B------:R-:W-:Y:S02]  /*1090*/  IMAD R10, R6.reuse, R0, R9 ;  /* 0x00000000060a7224 */ /* 0x040fe400078e0209 */
[--C-:B------:R-:W-:Y:S01]  /*10a0*/  @!P3 IMAD.IADD R7, R7, 0x1, -R6.reuse ;  /* 0x000000010707b824 */ /* 0x100fe200078e0a06 */
[C---:B------:R-:W-:Y:S01]  /*10b0*/  ISETP.GT.U32.AND P3, PT, R6.reuse, R16, PT ;  /* 0x000000100600720c */ /* 0x040fe20003f64070 */
[----:B------:R-:W-:Y:S01]  /*10c0*/  @!P0 IMAD.IADD R19, R19, 0x1, -R6 ;  /* 0x0000000113138824 */ /* 0x000fe200078e0a06 */
[----:B------:R-:W-:Y:S01]  /*10d0*/  ISETP.GT.U32.AND P0, PT, R6, R12, PT ;  /* 0x0000000c0600720c */ /* 0x000fe20003f04070 */
[----:B------:R-:W-:-:S04]  /*10e0*/  IMAD.HI.U32 R4, R4, R27, RZ ;  /* 0x0000001b04047227 */ /* 0x000fc800078e00ff */
[----:B------:R-:W-:Y:S01]  /*10f0*/  IMAD.U32 R28, RZ, RZ, UR6 ;  /* 0x00000006ff1c7e24 */ /* 0x000fe2000f8e00ff */
[----:B------:R-:W2:Y:S01]  /*1100*/  S2UR UR6, SR_CgaCtaId ;  /* 0x00000000000679c3 */ /* 0x000ea20000008800 */
[C---:B------:R-:W-:Y:S02]  /*1110*/  IMAD R9, R6.reuse, R3, R25 ;  /* 0x0000000306097224 */ /* 0x040fe400078e0219 */
[--C-:B------:R-:W-:Y:S01]  /*1120*/  @!P6 IMAD.IADD R21, R21, 0x1, -R6.reuse ;  /* 0x000000011515e824 */ /* 0x100fe200078e0a06 */
[C---:B------:R-:W-:Y:S01]  /*1130*/  ISETP.GT.U32.AND P6, PT, R6.reuse, R14, PT ;  /* 0x0000000e0600720c */ /* 0x040fe20003fc4070 */
[----:B------:R-:W-:Y:S01]  /*1140*/  @!P4 IMAD.IADD R17, R17, 0x1, -R6 ;  /* 0x000000011111c824 */ /* 0x000fe200078e0a06 */
[----:B------:R-:W-:Y:S01]  /*1150*/  ISETP.GT.U32.AND P4, PT, R6, R10, PT ;  /* 0x0000000a0600720c */ /* 0x000fe20003f84070 */
[----:B------:R-:W-:Y:S01]  /*1160*/  IMAD.MOV R4, RZ, RZ, -R4 ;  /* 0x000000ffff047224 */ /* 0x000fe200078e0a04 */
[----:B------:R-:W3:Y:S01]  /*1170*/  LDC R3, c[0x0][0x3a0] ;  /* 0x0000e800ff037b82 */ /* 0x000ee20000000800 */
[----:B------:R-:W-:-:S04]  /*1180*/  IMAD.HI.U32 R2, R2, R5, RZ ;  /* 0x0000000502027227 */ /* 0x000fc800078e00ff */
[--C-:B------:R-:W-:Y:S01]  /*1190*/  @!P3 IMAD.IADD R16, R16, 0x1, -R6.reuse ;  /* 0x000000011010b824 */ /* 0x100fe200078e0a06 */
[C---:B------:R-:W-:Y:S01]  /*11a0*/  ISETP.GT.U32.AND P3, PT, R6.reuse, R9, PT ;  /* 0x000000090600720c */ /* 0x040fe20003f64070 */
[----:B------:R-:W-:Y:S02]  /*11b0*/  IMAD R8, R6, R4, R27 ;  /* 0x0000000406087224 */ /* 0x000fe400078e021b */
[----:B------:R-:W-:Y:S01]  /*11c0*/  @!P5 IMAD.IADD R20, R20, 0x1, -R6 ;  /* 0x000000011414d824 */ /* 0x000fe200078e0a06 */
[----:B------:R-:W-:Y:S01]  /*11d0*/  ISETP.GT.U32.AND P5, PT, R6, R13, PT ;  /* 0x0000000d0600720c */ /* 0x000fe20003fa4070 */
[----:B------:R-:W-:Y:S01]  /*11e0*/  IMAD.MOV R2, RZ, RZ, -R2 ;  /* 0x000000ffff027224 */ /* 0x000fe200078e0a02 */
[----:B------:R-:W0:Y:S01]  /*11f0*/  LDC R27, c[0x0][0x3a8] ;  /* 0x0000ea00ff1b7b82 */ /* 0x000e220000000800 */
[--C-:B------:R-:W-:Y:S01]  /*1200*/  @!P2 IMAD.IADD R18, R18, 0x1, -R6.reuse ;  /* 0x000000011212a824 */ /* 0x100fe200078e0a06 */
[C---:B------:R-:W-:Y:S01]  /*1210*/  ISETP.GT.U32.AND P2, PT, R6.reuse, R11, PT ;  /* 0x0000000b0600720c */ /* 0x040fe20003f44070 */
[----:B------:R-:W-:Y:S01]  /*1220*/  @!P1 IMAD.IADD R15, R15, 0x1, -R6 ;  /* 0x000000010f0f9824 */ /* 0x000fe200078e0a06 */
[----:B------:R-:W-:Y:S01]  /*1230*/  ISETP.GT.U32.AND P1, PT, R6, R8, PT ;  /* 0x000000080600720c */ /* 0x000fe20003f24070 */
[----:B------:R-:W-:Y:S01]  /*1240*/  IMAD R0, R23, R2, R5 ;  /* 0x0000000217007224 */ /* 0x000fe200078e0205 */
[----:B--2---:R-:W-:-:S02]  /*1250*/  ULEA UR11, UR6, UR11, 0x18 ;  /* 0x0000000b060b7291 */ /* 0x004fc4000f8ec0ff */
[----:B------:R-:W-:Y:S01]  /*1260*/  BAR.SYNC.DEFER_BLOCKING 0x0 ;  /* 0x0000000000007b1d */ /* 0x000fe20000010000 */
[--C-:B------:R-:W-:Y:S01]  /*1270*/  @!P0 IMAD.IADD R12, R12, 0x1, -R6.reuse ;  /* 0x000000010c0c8824 */ /* 0x100fe200078e0a06 */
[----:B------:R-:W-:Y:S01]  /*1280*/  ISETP.GT.U32.AND P0, PT, R6, R16, PT ;  /* 0x000000100600720c */ /* 0x000fe20003f04070 */
[--C-:B------:R-:W-:Y:S01]  /*1290*/  @!P6 IMAD.IADD R14, R14, 0x1, -R6.reuse ;  /* 0x000000010e0ee824 */ /* 0x100fe200078e0a06 */
[----:B------:R-:W-:Y:S01]  /*12a0*/  ISETP.GT.U32.AND P6, PT, R6, R18, PT ;  /* 0x000000120600720c */ /* 0x000fe20003fc4070 */
[--C-:B------:R-:W-:Y:S01]  /*12b0*/  @!P4 IMAD.IADD R10, R10, 0x1, -R6.reuse ;  /* 0x000000010a0ac824 */ /* 0x100fe200078e0a06 */
[----:B------:R-:W-:Y:S01]  /*12c0*/  ISETP.GT.U32.AND P4, PT, R23, R0, PT ;  /* 0x000000001700720c */ /* 0x000fe20003f84070 */
[--C-:B------:R-:W-:Y:S01]  /*12d0*/  @!P3 IMAD.IADD R9, R9, 0x1, -R6.reuse ;  /* 0x000000010909b824 */ /* 0x100fe200078e0a06 */
[C---:B------:R-:W-:Y:S01]  /*12e0*/  ISETP.GT.U32.AND P3, PT, R6.reuse, R14, PT ;  /* 0x0000000e0600720c */ /* 0x040fe20003f64070 */
[--C-:B------:R-:W-:Y:S01]  /*12f0*/  @!P5 IMAD.IADD R13, R13, 0x1, -R6.reuse ;  /* 0x000000010d0dd824 */ /* 0x100fe200078e0a06 */
[C---:B------:R-:W-:Y:S01]  /*1300*/  ISETP.GT.U32.AND P5, PT, R6.reuse, R17, PT ;  /* 0x000000110600720c */ /* 0x040fe20003fa4070 */
[--C-:B------:R-:W-:Y:S01]  /*1310*/  @!P2 IMAD.IADD R11, R11, 0x1, -R6.reuse ;  /* 0x000000010b0ba824 */ /* 0x100fe200078e0a06 */
[----:B------:R-:W-:Y:S01]  /*1320*/  ISETP.GT.U32.AND P2, PT, R6, R15, PT ;  /* 0x0000000f0600720c */ /* 0x000fe20003f44070 */
[--C-:B------:R-:W-:Y:S01]  /*1330*/  @!P1 IMAD.IADD R8, R8, 0x1, -R6.reuse ;  /* 0x0000000108089824 */ /* 0x100fe200078e0a06 */
[----:B------:R-:W-:Y:S01]  /*1340*/  ISETP.GT.U32.AND P1, PT, R6, R13, PT ;  /* 0x0000000d0600720c */ /* 0x000fe20003f24070 */
[----:B------:R-:W-:Y:S01]  /*1350*/  @!P0 IMAD.IADD R16, R16, 0x1, -R6 ;  /* 0x0000000110108824 */ /* 0x000fe200078e0a06 */
[----:B------:R-:W-:Y:S01]  /*1360*/  ISETP.GT.U32.AND P0, PT, R6, R11, PT ;  /* 0x0000000b0600720c */ /* 0x000fe20003f04070 */
[----:B---3--:R-:W-:-:S02]  /*1370*/  VIADD R4, R3, 0xffffff00 ;  /* 0xffffff0003047836 */ /* 0x008fc40000000000 */
[----:B------:R-:W-:Y:S01]  /*1380*/  @!P4 IMAD.IADD R0, R0, 0x1, -R23 ;  /* 0x000000010000c824 */ /* 0x000fe200078e0a17 */
[----:B------:R-:W-:Y:S01]  /*1390*/  ISETP.GT.U32.AND P4, PT, R6, R8, PT ;  /* 0x000000080600720c */ /* 0x000fe20003f84070 */
[--C-:B------:R-:W-:Y:S02]  /*13a0*/  @!P3 IMAD.IADD R14, R14, 0x1, -R6.reuse ;  /* 0x000000010e0eb824 */ /* 0x100fe400078e0a06 */
[--C-:B------:R-:W-:Y:S01]  /*13b0*/  @!P6 IMAD.IADD R18, R18, 0x1, -R6.reuse ;  /* 0x000000011212e824 */ /* 0x100fe200078e0a06 */
[----:B------:R-:W2:Y:S01]  /*13c0*/  LDS R5, [UR11] ;  /* 0x0000000bff057984 */ /* 0x000ea20008000800 */
[----:B------:R-:W-:Y:S01]  /*13d0*/  ISETP.GT.U32.AND P3, PT, R23, R0, PT ;  /* 0x000000001700720c */ /* 0x000fe20003f64070 */
[--C-:B------:R-:W-:Y:S01]  /*13e0*/  @!P5 IMAD.IADD R17, R17, 0x1, -R6.reuse ;  /* 0x000000011111d824 */ /* 0x100fe200078e0a06 */
[----:B------:R-:W-:Y:S01]  /*13f0*/  ISETP.GT.U32.AND P5, PT, R6, R12, PT ;  /* 0x0000000c0600720c */ /* 0x000fe20003fa4070 */
[--C-:B------:R-:W-:Y:S01]  /*1400*/  @!P1 IMAD.IADD R13, R13, 0x1, -R6.reuse ;  /* 0x000000010d0d9824 */ /* 0x100fe200078e0a06 */
[----:B------:R-:W-:Y:S01]  /*1410*/  ISETP.GE.AND P1, PT, R24, RZ, PT ;  /* 0x000000ff1800720c */ /* 0x000fe20003f26270 */
[--C-:B------:R-:W-:Y:S01]  /*1420*/  @!P0 IMAD.IADD R11, R11, 0x1, -R6.reuse ;  /* 0x000000010b0b8824 */ /* 0x100fe200078e0a06 */
[----:B------:R-:W-:Y:S01]  /*1430*/  ISETP.NE.AND P0, PT, RZ, UR14, PT ;  /* 0x0000000eff007c0c */ /* 0x000fe2000bf05270 */
[----:B------:R-:W-:Y:S01]  /*1440*/  @!P2 IMAD.IADD R15, R15, 0x1, -R6 ;  /* 0x000000010f0fa824 */ /* 0x000fe200078e0a06 */
[C---:B------:R-:W-:Y:S01]  /*1450*/  ISETP.GT.U32.AND P2, PT, R6.reuse, R10, PT ;  /* 0x0000000a0600720c */ /* 0x040fe20003f44070 */
[----:B------:R-:W-:Y:S01]  /*1460*/  IMAD.U32 R123, RZ, RZ, UR13 ;  /* 0x0000000dff7b7e24 */ /* 0x000fe2000f8e00ff */
[----:B------:R-:W-:Y:S01]  /*1470*/  ISETP.GT.U32.AND P6, PT, R6, R9, PT ;  /* 0x000000090600720c */ /* 0x000fe20003fc4070 */
[----:B------:R-:W-:-:S02]  /*1480*/  IMAD.U32 R122, RZ, RZ, UR12 ;  /* 0x0000000cff7a7e24 */ /* 0x000fc4000f8e00ff */
[----:B------:R-:W-:Y:S01]  /*1490*/  @!P3 IMAD.IADD R0, R0, 0x1, -R23 ;  /* 0x000000010000b824 */ /* 0x000fe200078e0a17 */
[----:B------:R-:W-:Y:S01]  /*14a0*/  ISETP.GE.U32.AND P3, PT, R4, 0x7ffffe01, PT ;  /* 0x7ffffe010400780c */ /* 0x000fe20003f66070 */
[----:B------:R-:W-:Y:S01]  /*14b0*/  VIADD R4, R3, 0xffffff03 ;  /* 0xffffff0303047836 */ /* 0x000fe20000000000 */
[----:B------:R-:W-:Y:S01]  /*14c0*/  STL [R1+0xb10], R123 ;  /* 0x000b107b01007387 */ /* 0x000fe20000100800 */
[----:B------:R-:W-:Y:S01]  /*14d0*/  IMAD.U32 R29, RZ, RZ, UR7 ;  /* 0x00000007ff1d7e24 */ /* 0x000fe2000f8e00ff */
[----:B------:R-:W3:Y:S01]  /*14e0*/  LDC R23, c[0x0][0x3a8] ;  /* 0x0000ea00ff177b82 */ /* 0x000ee20000000800 */
[----:B------:R-:W-:Y:S01]  /*14f0*/  @!P1 IMAD.MOV R0, RZ, RZ, -R0 ;  /* 0x000000ffff009224 */ /* 0x000fe200078e0a00 */
[----:B------:R-:W-:Y:S01]  /*1500*/  STL [R1+0xb0c], R122 ;  /* 0x000b0c7a01007387 */ /* 0x000fe20000100800 */
[----:B------:R-:W-:Y:S01]  /*1510*/  @!P0 LOP3.LUT R0, RZ, UR14, RZ, 0x33, !PT ;  /* 0x0000000eff008c12 */ /* 0x000fe2000f8e33ff */
[----:B------:R-:W-:Y:S01]  /*1520*/  IMAD.SHL.U32 R2, R26, 0x200000, RZ ;  /* 0x002000001a027824 */ /* 0x000fe200078e00ff */
[----:B------:R-:W-:Y:S01]  /*1530*/  ISETP.GE.U32.AND P0, PT, R4, 0x7ffffe04, PT ;  /* 0x7ffffe040400780c */ /* 0x000fe20003f06070 */
[----:B------:R-:W-:Y:S01]  /*1540*/  STL [R1+0xafc], R45 ;  /* 0x000afc2d01007387 */ /* 0x000fe20000100800 */
[----:B------:R-:W-:Y:S01]  /*1550*/  PRMT R4, RZ, 0x7610, R4 ;  /* 0x00007610ff047816 */ /* 0x000fe20000000004 */
[--C-:B------:R-:W-:Y:S01]  /*1560*/  @!P5 IMAD.IADD R12, R12, 0x1, -R6.reuse ;  /* 0x000000010c0cd824 */ /* 0x100fe200078e0a06 */
[----:B------:R-:W-:Y:S01]  /*1570*/  LOP3.LUT R2, R2, 0x600000, RZ, 0xc0, !PT ;  /* 0x0060000002027812 */ /* 0x000fe200078ec0ff */
[----:B------:R-:W-:Y:S01]  /*1580*/  STL [R1+0xaf8], R42 ;  /* 0x000af82a01007387 */ /* 0x000fe20000100800 */
[--C-:B------:R-:W-:Y:S01]  /*1590*/  @!P2 IMAD.IADD R10, R10, 0x1, -R6.reuse ;  /* 0x000000010a0aa824 */ /* 0x100fe200078e0a06 */
[----:B------:R-:W3:Y:S01]  /*15a0*/  LDC R26, c[0x0][0x3a8] ;  /* 0x0000ea00ff1a7b82 */ /* 0x000ee20000000800 */
[--C-:B------:R-:W-:Y:S01]  /*15b0*/  @!P6 IMAD.IADD R9, R9, 0x1, -R6.reuse ;  /* 0x000000010909e824 */ /* 0x100fe200078e0a06 */
[----:B------:R-:W-:Y:S01]  /*15c0*/  STL [R1+0xb08], R34 ;  /* 0x000b082201007387 */ /* 0x000fe20000100800 */
[----:B------:R-:W-:Y:S01]  /*15d0*/  @!P4 IMAD.IADD R8, R8, 0x1, -R6 ;  /* 0x000000010808c824 */ /* 0x000fe200078e0a06 */
[----:B------:R-:W-:Y:S01]  /*15e0*/  R2UR UR13, R2 ;  /* 0x00000000020d72ca */ /* 0x000fe200000e0000 */
[----:B------:R-:W-:Y:S01]  /*15f0*/  VIADD R2, R3, 0xffffff01 ;  /* 0xffffff0103027836 */ /* 0x000fe20000000000 */
[----:B------:R-:W-:Y:S01]  /*1600*/  STL [R1+0xb04], R29 ;  /* 0x000b041d01007387 */ /* 0x000fe20000100800 */
[----:B-1----:R-:W-:Y:S01]  /*1610*/  IMAD R0, R0, UR4, RZ ;  /* 0x0000000400007c24 */ /* 0x002fe2000f8e02ff */
[----:B------:R-:W1:Y:S01]  /*1620*/  LDC R6, c[0x0][0x3a8] ;  /* 0x0000ea00ff067b82 */ /* 0x000e620000000800 */
[----:B--2---:R-:W-:Y:S01]  /*1630*/  R2UR UR12, R5 ;  /* 0x00000000050c72ca */ /* 0x004fe200000e0000 */
[----:B------:R-:W-:Y:S06]  /*1640*/  STL [R1+0xb14], R28 ;  /* 0x000b141c01007387 */ /* 0x000fec0000100800 */
[----:B------:R-:W-:Y:S01]  /*1650*/  BAR.SYNC.DEFER_BLOCKING 0x0 ;  /* 0x0000000000007b1d */ /* 0x000fe20000010000 */
[----:B------:R-:W-:Y:S01]  /*1660*/  ISETP.GE.U32.AND P4, PT, R2, 0x7ffffe02, PT ;  /* 0x7ffffe020200780c */ /* 0x000fe20003f86070 */
[C---:B------:R-:W-:Y:S01]  /*1670*/  VIADD R2, R3.reuse, 0xffffff04 ;  /* 0xffffff0403027836 */ /* 0x040fe20000000000 */
[----:B------:R-:W-:Y:S01]  /*1680*/  ISETP.NE.U32.AND P1, PT, R30, RZ, PT ;  /* 0x000000ff1e00720c */ /* 0x000fe20003f25070 */
[----:B------:R-:W-:-:S02]  /*1690*/  VIADD R5, R3, 0xffffff02 ;  /* 0xffffff0203057836 */ /* 0x000fc40000000000 */
[----:B------:R-:W-:Y:S01]  /*16a0*/  UMOV UR14, 0x1 ;  /* 0x00000001000e7882 */ /* 0x000fe20000000000 */
[----:B------:R-:W-:Y:S01]  /*16b0*/  ISETP.GE.U32.AND P2, PT, R2, 0x7ffffe05, PT ;  /* 0x7ffffe050200780c */ /* 0x000fe20003f46070 */
[----:B------:R2:W-:Y:S01]  /*16c0*/  STL [R1+0xaf4], R24 ;  /* 0x000af41801007387 */ /* 0x0005e20000100800 */
[C---:B0-----:R-:W-:Y:S02]  /*16d0*/  LEA R2, P5, R0.reuse, UR16, 0x1 ;  /* 0x0000001000027c11 */ /* 0x041fe4000f8a08ff */
[----:B------:R-:W-:Y:S01]  /*16e0*/  ISETP.GE.U32.AND P6, PT, R5, 0x7ffffe03, PT ;  /* 0x7ffffe030500780c */ /* 0x000fe20003fc6070 */
[----:B------:R0:W-:Y:S01]  /*16f0*/  STL.S16 [R1+0x1c4], R4 ;  /* 0x0001c40401007387 */ /* 0x0001e20000100600 */
[----:B------:R-:W-:Y:S01]  /*1700*/  LEA.HI.X.SX32 R0, R0, UR17, 0x1, P5 ;  /* 0x0000001100007c11 */ /* 0x000fe2000a8f0eff */
[----:B--2---:R-:W2:Y:S01]  /*1710*/  LDC R24, c[0x0][0x3a8] ;  /* 0x0000ea00ff187b82 */ /* 0x004ea20000000800 */
[----:B----4-:R-:W-:Y:S09]  /*1720*/  BRA.U UP0, `(.L_x_5) ;  /* 0x0000000100187547 */ /* 0x010ff2000b800000 */
[----:B------:R-:W-:Y:S01]  /*1730*/  ELECT P5, URZ, PT ;  /* 0x0000000000ff782f */ /* 0x000fe200038a0000 */
[----:B0-----:R-:W-:Y:S01]  /*1740*/  IMAD.MOV.U32 R4, RZ, RZ, 0x1 ;  /* 0x00000001ff047424 */ /* 0x001fe200078e00ff */
[----:B------:R-:W-:Y:S01]  /*1750*/  UMOV UR4, 0x40 ;  /* 0x0000004000047882 */ /* 0x000fe20000000000 */
[----:B------:R-:W-:Y:S01]  /*1760*/  UVIRTCOUNT.DEALLOC.SMPOOL 0x80 ;  /* 0x000000800000784c */ /* 0x000fe20000000000 */
[----:B------:R-:W-:-:S09]  /*1770*/  ULEA UR4, UR6, UR4, 0x18 ;  /* 0x0000000406047291 */ /* 0x000fd2000f8ec0ff */
[----:B------:R4:W-:Y:S03]  /*1780*/  @P5 STS.U8 [UR4], R4 ;  /* 0x00000004ff005988 */ /* 0x0009e60008000004 */
.L_x_5:
[----:B0---4-:R-:W4:Y:S04]  /*1790*/  LDL R4, [R1+0xb00] ;  /* 0x000b000001047983 */ /* 0x011f280000100800 */
[----:B---3--:R-:W3:Y:S01]  /*17a0*/  LDL R39, [R1+0x1c4] ;  /* 0x0001c40001277983 */ /* 0x008ee20000100800 */
[----:B------:R-:W-:Y:S01]  /*17b0*/  UIADD3 UR13, UPT, UPT, UR12, UR13, URZ ;  /* 0x0000000d0c0d7290 */ /* 0x000fe2000fffe0ff */
[----:B------:R-:W-:Y:S01]  /*17c0*/  R2UR UR27, R29 ;  /* 0x000000001d1b72ca */ /* 0x000fe200000e0000 */
[----:B------:R-:W-:Y:S01]  /*17d0*/  VOTEU.ALL UP1, P1 ;  /* 0x0000000000ff7886 */ /* 0x000fe20000820000 */
[----:B------:R-:W-:Y:S01]  /*17e0*/  UIADD3 UR6, UPT, UPT, UR11, 0x4000, URZ ;  /* 0x000040000b067890 */ /* 0x000fe2000fffe0ff */
[----:B------:R-:W-:Y:S01]  /*17f0*/  IMAD.U32 R29, RZ, RZ, UR19 ;  /* 0x00000013ff1d7e24 */ /* 0x000fe2000f8e00ff */
[----:B------:R-:W-:Y:S01]  /*1800*/  VOTEU.ALL UP2, P1 ;  /* 0x0000000000ff7886 */ /* 0x000fe20000840000 */
[----:B-1----:R-:W-:Y:S01]  /*1810*/  IMAD R5, R6, 0xff, RZ ;  /* 0x000000ff06057824 */ /* 0x002fe200078e02ff */
[----:B------:R-:W-:-:S04]  /*1820*/  @!UP1 UIADD3 UR16, UPT, UPT, -UR14, 0x100000, URZ ;  /* 0x001000000e109890 */ /* 0x000fc8000fffe1ff */
[----:B------:R-:W-:Y:S02]  /*1830*/  @!UP1 USHF.L.U32 UR17, UR16, 0xb, URZ ;  /* 0x0000000b10119899 */ /* 0x000fe400080006ff */
[----:B------:R-:W-:Y:S01]  /*1840*/  @!UP1 USHF.L.U32 UR16, UR16, 0x1, URZ ;  /* 0x0000000110109899 */ /* 0x000fe200080006ff */
[----:B------:R-:W-:Y:S01]  /*1850*/  IMAD R29, R29, 0x1fe, RZ ;  /* 0x000001fe1d1d7824 */ /* 0x000fe200078e02ff */
[----:B------:R-:W-:Y:S01]  /*1860*/  STTM.x16 tmem[UR13], RZ ;  /* 0x000000ff000079ed */ /* 0x000fe2000824000d */
[----:B------:R-:W0:Y:S02]  /*1870*/  FENCE.VIEW.ASYNC.T ;  /* 0x00000000000073c6 */ /* 0x000e240000000200 */
[----:B0-----:R-:W-:Y:S01]  /*1880*/  BAR.SYNC.DEFER_BLOCKING 0x0 ;  /* 0x0000000000007b1d */ /* 0x001fe20000010000 */
[----:B------:R-:W-:Y:S01]  /*1890*/  R2UR UR39, R45 ;  /* 0x000000002d2772ca */ /* 0x000fe200000e0000 */
[----:B--2---:R-:W-:Y:S01]  /*18a0*/  IMAD R25, R24, 0x1fc, RZ ;  /* 0x000001fc18197824 */ /* 0x004fe200078e02ff */
[----:B------:R-:W-:Y:S01]  /*18b0*/  R2UR UR37, R34 ;  /* 0x00000000222572ca */ /* 0x000fe200000e0000 */
[----:B------:R-:W-:Y:S01]  /*18c0*/  IMAD R34, R6, 0xfe, RZ ;  /* 0x000000fe06227824 */ /* 0x000fe200078e02ff */
[----:B------:R-:W-:Y:S01]  /*18d0*/  R2UR UR38, R42 ;  /* 0x000000002a2672ca */ /* 0x000fe200000e0000 */
[----:B------:R-:W0:Y:S01]  /*18e0*/  LDCU UR4, c[0x0][0x3b0] ;  /* 0x00007600ff0477ac */ /* 0x000e220008000800 */
[----:B------:R-:W-:-:S02]  /*18f0*/  PRMT R36, RZ, 0x7610, R36 ;  /* 0x00007610ff247816 */ /* 0x000fc40000000024 */
[----:B------:R-:W-:Y:S01]  /*1900*/  PRMT R44, RZ, 0x7610, R44 ;  /* 0x00007610ff2c7816 */ /* 0x000fe2000000002c */
[----:B------:R-:W1:Y:S01]  /*1910*/  LDCU UR7, c[0x0][0x3b0] ;  /* 0x00007600ff0777ac */ /* 0x000e620008000800 */
[----:B------:R-:W-:Y:S01]  /*1920*/  R2UR UR26, R28 ;  /* 0x000000001c1a72ca */ /* 0x000fe200000e0000 */
[----:B------:R-:W-:Y:S01]  /*1930*/  VIADD R28, R3, 0xffffff05 ;  /* 0xffffff05031c7836 */ /* 0x000fe20000000000 */
[----:B------:R-:W-:Y:S01]  /*1940*/  PRMT R41, RZ, 0x7610, R41 ;  /* 0x00007610ff297816 */ /* 0x000fe20000000029 */
[----:B------:R-:W2:Y:S01]  /*1950*/  LDCU UR18, c[0x0][0x3b0] ;  /* 0x00007600ff1277ac */ /* 0x000ea20008000800 */
[----:B------:R-:W-:Y:S02]  /*1960*/  PRMT R78, RZ, 0x7610, R78 ;  /* 0x00007610ff4e7816 */ /* 0x000fe4000000004e */
[----:B------:R-:W-:Y:S01]  /*1970*/  PRMT R43, RZ, 0x7610, R43 ;  /* 0x00007610ff2b7816 */ /* 0x000fe2000000002b */
[----:B------:R-:W0:Y:S01]  /*1980*/  LDCU UR20, c[0x0][0x3b0] ;  /* 0x00007600ff1477ac */ /* 0x000e220008000800 */
[----:B------:R-:W-:-:S02]  /*1990*/  R2UR UR25, R123 ;  /* 0x000000007b1972ca */ /* 0x000fc400000e0000 */
[----:B------:R-:W-:Y:S01]  /*19a0*/  R2UR UR24, R122 ;  /* 0x000000007a1872ca */ /* 0x000fe200000e0000 */
[----:B------:R-:W0:Y:S01]  /*19b0*/  LDCU UR28, c[0x0][0x3b0] ;  /* 0x00007600ff1c77ac */ /* 0x000e220008000800 */
[----:B------:R-:W0:Y:S02]  /*19c0*/  FENCE.VIEW.ASYNC.S ;  /* 0x00000000000073c6 */ /* 0x000e240000000000 */
[----:B0-----:R0:W1:Y:S01]  /*19d0*/  @!UP2 SYNCS.EXCH.64 URZ, [UR6], UR16 ;  /* 0x0000001006ffa5b2 */ /* 0x0010620008000100 */
[----:B------:R-:W-:Y:S01]  /*19e0*/  PRMT R46, RZ, 0x7610, R46 ;  /* 0x00007610ff2e7816 */ /* 0x000fe2000000002e */
[----:B------:R-:W0:Y:S01]  /*19f0*/  LDCU UR29, c[0x0][0x3b0] ;  /* 0x00007600ff1d77ac */ /* 0x000e220008000800 */
[----:B------:R-:W-:Y:S02]  /*1a00*/  PRMT R31, RZ, 0x7610, R31 ;  /* 0x00007610ff1f7816 */ /* 0x000fe4000000001f */
[----:B------:R-:W-:Y:S01]  /*1a10*/  PRMT R75, RZ, 0x7610, R75 ;  /* 0x00007610ff4b7816 */ /* 0x000fe2000000004b */
[----:B------:R-:W1:Y:S01]  /*1a20*/  LDCU UR30, c[0x0][0x3b0] ;  /* 0x00007600ff1e77ac */ /* 0x000e620008000800 */
[----:B------:R-:W-:-:S02]  /*1a30*/  PRMT R76, RZ, 0x7610, R76 ;  /* 0x00007610ff4c7816 */ /* 0x000fc4000000004c */
[----:B------:R-:W-:Y:S01]  /*1a40*/  PRMT R73, RZ, 0x7610, R73 ;  /* 0x00007610ff497816 */ /* 0x000fe20000000049 */
[----:B------:R-:W1:Y:S01]  /*1a50*/  LDCU UR31, c[0x0][0x3b0] ;  /* 0x00007600ff1f77ac */ /* 0x000e620008000800 */
[----:B------:R-:W-:Y:S02]  /*1a60*/  PRMT R80, RZ, 0x7610, R80 ;  /* 0x00007610ff507816 */ /* 0x000fe40000000050 */
[----:B------:R-:W-:Y:S01]  /*1a70*/  PRMT R81, RZ, 0x7610, R81 ;  /* 0x00007610ff517816 */ /* 0x000fe20000000051 */
[----:B0-----:R-:W0:Y:S01]  /*1a80*/  LDCU.64 UR16, c[0x0][0x3a8] ;  /* 0x00007500ff1077ac */ /* 0x001e220008000a00 */
[----:B------:R-:W-:Y:S01]  /*1a90*/  PRMT R85, RZ, 0x7610, R85 ;  /* 0x00007610ff557816 */ /* 0x000fe20000000055 */
[----:B------:R-:W0:Y:S01]  /*1aa0*/  LDC.64 R122, c[0x0][0x3a8] ;  /* 0x0000ea00ff7a7b82 */ /* 0x000e220000000a00 */
[----:B------:R-:W-:Y:S01]  /*1ab0*/  PRMT R82, RZ, 0x7610, R82 ;  /* 0x00007610ff527816 */ /* 0x000fe20000000052 */
[----:B------:R-:W0:Y:S01]  /*1ac0*/  LDCU UR32, c[0x0][0x3b0] ;  /* 0x00007600ff2077ac */ /* 0x000e220008000800 */
[----:B------:R-:W-:-:S02]  /*1ad0*/  PRMT R83, RZ, 0x7610, R83 ;  /* 0x00007610ff537816 */ /* 0x000fc40000000053 */
[----:B------:R-:W-:Y:S01]  /*1ae0*/  PRMT R86, RZ, 0x7610, R86 ;  /* 0x00007610ff567816 */ /* 0x000fe20000000056 */
[----:B------:R-:W0:Y:S01]  /*1af0*/  LDCU UR33, c[0x0][0x3b0] ;  /* 0x00007600ff2177ac */ /* 0x000e220008000800 */
[----:B------:R-:W-:Y:S02]  /*1b00*/  PRMT R84, RZ, 0x7610, R84 ;  /* 0x00007610ff547816 */ /* 0x000fe40000000054 */
[----:B------:R-:W-:Y:S01]  /*1b10*/  PRMT R79, RZ, 0x7610, R79 ;  /* 0x00007610ff4f7816 */ /* 0x000fe2000000004f */
[----:B------:R-:W0:Y:S01]  /*1b20*/  LDCU UR34, c[0x0][0x3b0] ;  /* 0x00007600ff2277ac */ /* 0x000e220008000800 */
[----:B------:R-:W-:Y:S02]  /*1b30*/  PRMT R77, RZ, 0x7610, R77 ;  /* 0x00007610ff4d7816 */ /* 0x000fe4000000004d */
[----:B------:R-:W-:Y:S01]  /*1b40*/  PRMT R47, RZ, 0x7610, R47 ;  /* 0x00007610ff2f7816 */ /* 0x000fe2000000002f */
[----:B------:R-:W0:Y:S01]  /*1b50*/  LDCU UR35, c[0x0][0x3b0] ;  /* 0x00007600ff2377ac */ /* 0x000e220008000800 */
[----:B-1----:R-:W-:Y:S01]  /*1b60*/  BAR.SYNC.DEFER_BLOCKING 0x0 ;  /* 0x0000000000007b1d */ /* 0x002fe20000010000 */
[----:B----4-:R-:W-:-:S02]  /*1b70*/  R2UR UR36, R4 ;  /* 0x00000000042472ca */ /* 0x010fc400000e0000 */
[----:B------:R-:W-:-:S04]  /*1b80*/  IADD3 R4, P5, PT, R29, R2, RZ ;  /* 0x000000021d047210 */ /* 0x000fc80007fbe0ff */
[----:B------:R-:W-:Y:S01]  /*1b90*/  LEA.HI.X.SX32 R45, R5, R0, 0x1, P5 ;  /* 0x00000000052d7211 */ /* 0x000fe200028f0eff */
[----:B------:R-:W-:Y:S01]  /*1ba0*/  STL [R1+0xacc], R4 ;  /* 0x000acc0401007387 */ /* 0x000fe20000100800 */
[----:B------:R-:W-:-:S03]  /*1bb0*/  IADD3 R42, P5, PT, R25, R2, RZ ;  /* 0x00000002192a7210 */ /* 0x000fc60007fbe0ff */
[----:B------:R-:W-:Y:S01]  /*1bc0*/  @!P3 IMAD.MOV.U32 R5, RZ, RZ, R45 ;  /* 0x000000ffff05b224 */ /* 0x000fe200078e002d */
[----:B------:R1:W-:Y:S04]  /*1bd0*/  STL [R1+0xac8], R45 ;  /* 0x000ac82d01007387 */ /* 0x0003e80000100800 */
[----:B---3--:R3:W4:Y:S01]  /*1be0*/  @!P3 LDG.E.U16 R39, desc[UR22][R4.64] ;  /* 0x000000160427b981 */ /* 0x008722000c1e1500 */
[----:B------:R-:W-:Y:S01]  /*1bf0*/  IMAD R25, R23, 0x1fa, RZ ;  /* 0x000001fa17197824 */ /* 0x000fe200078e02ff */
[----:B------:R-:W-:Y:S01]  /*1c00*/  PRMT R24, RZ, 0x7610, R24 ;  /* 0x00007610ff187816 */ /* 0x000fe20000000018 */
[----:B------:R-:W-:Y:S01]  /*1c10*/  IMAD R23, R6, 0xfd, RZ ;  /* 0x000000fd06177824 */ /* 0x000fe200078e02ff */
[----:B-1----:R-:W-:Y:S01]  /*1c20*/  LEA.HI.X.SX32 R45, R34, R0, 0x1, P5 ;  /* 0x00000000222d7211 */ /* 0x002fe200028f0eff */
[----:B---3--:R-:W-:-:S04]  /*1c30*/  @!P4 IMAD.MOV.U32 R4, RZ, RZ, R42 ;  /* 0x000000ffff04c224 */ /* 0x008fc800078e002a */
[----:B------:R-:W-:-:S05]  /*1c40*/  @!P4 IMAD.MOV.U32 R5, RZ, RZ, R45 ;  /* 0x000000ffff05c224 */ /* 0x000fca00078e002d */
[----:B------:R1:W3:Y:S04]  /*1c50*/  @!P4 LDG.E.U16 R24, desc[UR22][R4.64] ;  /* 0x000000160418c981 */ /* 0x0002e8000c1e1500 */
[----:B----4-:R4:W-:Y:S01]  /*1c60*/  @!P3 STL [R1+0x1c4], R39 ;  /* 0x0001c4270100b387 */ /* 0x0109e20000100800 */
[----:B------:R-:W-:Y:S02]  /*1c70*/  PRMT R29, RZ, 0x7610, R29 ;  /* 0x00007610ff1d7816 */ /* 0x000fe4000000001d */
[----:B------:R-:W-:Y:S01]  /*1c80*/  ISETP.GE.U32.AND P3, PT, R28, 0x7ffffe06, PT ;  /* 0x7ffffe061c00780c */ /* 0x000fe20003f66070 */
[----:B------:R0:W-:Y:S01]  /*1c90*/  STL [R1+0xac4], R42 ;  /* 0x000ac42a01007387 */ /* 0x0001e20000100800 */
[----:B------:R-:W2:Y:S03]  /*1ca0*/  LDC R28, c[0x0][0x3a8] ;  /* 0x0000ea00ff1c7b82 */ /* 0x000ea60000000800 */
[----:B------:R-:W-:Y:S01]  /*1cb0*/  STL [R1+0xac0], R45 ;  /* 0x000ac02d01007387 */ /* 0x000fe20000100800 */
[----:B----4-:R-:W-:-:S04]  /*1cc0*/  IADD3 R39, P5, PT, R25, R2, RZ ;  /* 0x0000000219277210 */ /* 0x010fc80007fbe0ff */
[----:B0-----:R-:W-:Y:S01]  /*1cd0*/  LEA.HI.X.SX32 R42, R23, R0, 0x1, P5 ;  /* 0x00000000172a7211 */ /* 0x001fe200028f0eff */
[----:B-1----:R-:W-:-:S04]  /*1ce0*/  @!P6 IMAD.MOV.U32 R4, RZ, RZ, R39 ;  /* 0x000000ffff04e224 */ /* 0x002fc800078e0027 */
[----:B------:R-:W-:-:S05]  /*1cf0*/  @!P6 IMAD.MOV.U32 R5, RZ, RZ, R42 ;  /* 0x000000ffff05e224 */ /* 0x000fca00078e002a */
[----:B------:R0:W4:Y:S01]  /*1d00*/  @!P6 LDG.E.U16 R36, desc[UR22][R4.64] ;  /* 0x000000160424e981 */ /* 0x000122000c1e1500 */
[----:B------:R-:W-:Y:S02]  /*1d10*/  IMAD R23, R26, 0x1f8, RZ ;  /* 0x000001f81a177824 */ /* 0x000fe400078e02ff */
[----:B------:R-:W-:Y:S01]  /*1d20*/  VIADD R25, R3, 0xffffff06 ;  /* 0xffffff0603197836 */ /* 0x000fe20000000000 */
[----:B------:R1:W-:Y:S01]  /*1d30*/  STL [R1+0xabc], R39 ;  /* 0x000abc2701007387 */ /* 0x0003e20000100800 */
[----:B------:R-:W2:Y:S03]  /*1d40*/  LDC R26, c[0x0][0x3a8] ;  /* 0x0000ea00ff1a7b82 */ /* 0x000ea60000000800 */
[----:B---3--:R-:W-:Y:S04]  /*1d50*/  STL [R1+0x1c8], R24 ;  /* 0x0001c81801007387 */ /* 0x008fe80000100800 */
[----:B------:R-:W-:Y:S01]  /*1d60*/  STL [R1+0xab8], R42 ;  /* 0x000ab82a01007387 */ /* 0x000fe20000100800 */
[----:B-1----:R-:W-:-:S02]  /*1d70*/  IADD3 R39, P6, PT, R23, R2, RZ ;  /* 0x0000000217277210 */ /* 0x002fc40007fde0ff */
[----:B------:R-:W-:Y:S01]  /*1d80*/  ISETP.GE.U32.AND P4, PT, R25, 0x7ffffe07, PT ;  /* 0x7ffffe071900780c */ /* 0x000fe20003f86070 */
[----:B------:R-:W-:Y:S02]  /*1d90*/  IMAD R25, R27, 0x1f6, RZ ;  /* 0x000001f61b197824 */ /* 0x000fe400078e02ff */
[----:B0-----:R-:W-:Y:S01]  /*1da0*/  @!P0 IMAD.MOV.U32 R4, RZ, RZ, R39 ;  /* 0x000000ffff048224 */ /* 0x001fe200078e0027 */
[----:B------:R-:W0:Y:S01]  /*1db0*/  LDC R27, c[0x0][0x3a8] ;  /* 0x0000ea00ff1b7b82 */ /* 0x000e220000000800 */
[C---:B------:R-:W-:Y:S01]  /*1dc0*/  IMAD R23, R6.reuse, 0xfb, RZ ;  /* 0x000000fb06177824 */ /* 0x040fe200078e02ff */
[----:B----4-:R1:W-:Y:S02]  /*1dd0*/  STL [R1+0x1bc], R36 ;  /* 0x0001bc2401007387 */ /* 0x0103e40000100800 */
[----:B-1----:R-:W-:-:S05]  /*1de0*/  IMAD R36, R6, 0xfc, RZ ;  /* 0x000000fc06247824 */ /* 0x002fca00078e02ff */
[----:B------:R-:W-:Y:S02]  /*1df0*/  LEA.HI.X.SX32 R42, R36, R0, 0x1, P6 ;  /* 0x00000000242a7211 */ /* 0x000fe400030f0eff */
[----:B------:R-:W-:Y:S01]  /*1e00*/  IADD3 R45, P6, PT, R25, R2, RZ ;  /* 0x00000002192d7210 */ /* 0x000fe20007fde0ff */
[----:B------:R1:W-:Y:S01]  /*1e10*/  STL [R1+0xab4], R39 ;  /* 0x000ab42701007387 */ /* 0x0003e20000100800 */
[----:B------:R-:W3:Y:S01]  /*1e20*/  LDC R25, c[0x0][0x3a8] ;  /* 0x0000ea00ff197b82 */ /* 0x000ee20000000800 */
[----:B------:R-:W-:Y:S01]  /*1e30*/  @!P0 IMAD.MOV.U32 R5, RZ, RZ, R42 ;  /* 0x000000ffff058224 */ /* 0x000fe200078e002a */
[----:B------:R-:W-:-:S04]  /*1e40*/  LEA.HI.X.SX32 R23, R23, R0, 0x1, P6 ;  /* 0x0000000017177211 */ /* 0x000fc800030f0eff */
[----:B------:R4:W2:Y:S02]  /*1e50*/  @!P0 LDG.E.U16 R29, desc[UR22][R4.64] ;  /* 0x00000016041d8981 */ /* 0x0008a4000c1e1500 */
[----:B----4-:R-:W-:Y:S02]  /*1e60*/  @!P2 IMAD.MOV.U32 R4, RZ, RZ, R45 ;  /* 0x000000ffff04a224 */ /* 0x010fe400078e002d */
[----:B------:R-:W-:-:S05]  /*1e70*/  @!P2 IMAD.MOV.U32 R5, RZ, RZ, R23 ;  /* 0x000000ffff05a224 */ /* 0x000fca00078e0017 */
[----:B------:R-:W4:Y:S04]  /*1e80*/  @!P2 LDG.E.U16 R44, desc[UR22][R4.64] ;  /* 0x00000016042ca981 */ /* 0x000f28000c1e1500 */
[----:B------:R-:W-:Y:S04]  /*1e90*/  STL [R1+0xab0], R42 ;  /* 0x000ab02a01007387 */ /* 0x000fe80000100800 */
[----:B------:R-:W-:Y:S01]  /*1ea0*/  STL [R1+0xaac], R45 ;  /* 0x000aac2d01007387 */ /* 0x000fe20000100800 */
[----:B-1----:R-:W-:-:S03]  /*1eb0*/  IMAD R39, R6, 0xfa, RZ ;  /* 0x000000fa06277824 */ /* 0x002fc600078e02ff */
[----:B--2---:R1:W-:Y:S02]  /*1ec0*/  STL [R1+0x1c0], R29 ;  /* 0x0001c01d01007387 */ /* 0x0043e40000100800 */
[----:B-1----:R-:W-:Y:S02]  /*1ed0*/  IMAD R29, R28, 0x1f4, RZ ;  /* 0x000001f41c1d7824 */ /* 0x002fe400078e02ff */
[----:B------:R-:W-:Y:S03]  /*1ee0*/  STL [R1+0xaa8], R23 ;  /* 0x000aa81701007387 */ /* 0x000fe60000100800 */
[----:B------:R-:W-:-:S05]  /*1ef0*/  IADD3 R42, P6, PT, R29, R2, RZ ;  /* 0x000000021d2a7210 */ /* 0x000fca0007fde0ff */
[----:B------:R-:W-:Y:S04]  /*1f00*/  STL [R1+0xaa4], R42 ;  /* 0x000aa42a01007387 */ /* 0x000fe80000100800 */
[----:B----4-:R1:W-:Y:S01]  /*1f10*/  STL [R1+0x1b4], R44 ;  /* 0x0001b42c01007387 */ /* 0x0103e20000100800 */
[----:B------:R-:W-:Y:S01]  /*1f20*/  @!P3 IMAD.MOV.U32 R4, RZ, RZ, R42 ;  /* 0x000000ffff04b224 */ /* 0x000fe200078e002a */
[----:B-1----:R-:W-:-:S05]  /*1f30*/  LEA.HI.X.SX32 R44, R39, R0, 0x1, P6 ;  /* 0x00000000272c7211 */ /* 0x002fca00030f0eff */
[----:B------:R-:W-:-:S05]  /*1f40*/  @!P3 IMAD.MOV.U32 R5, RZ, RZ, R44 ;  /* 0x000000ffff05b224 */ /* 0x000fca00078e002c */
[----:B------:R1:W2:Y:S01]  /*1f50*/  @!P3 LDG.E.U16 R41, desc[UR22][R4.64] ;  /* 0x000000160429b981 */ /* 0x0002a2000c1e1500 */
[C---:B------:R-:W-:Y:S02]  /*1f60*/  VIADD R24, R3.reuse, 0xffffff07 ;  /* 0xffffff0703187836 */ /* 0x040fe40000000000 */
[C---:B------:R-:W-:Y:S02]  /*1f70*/  VIADD R23, R3.reuse, 0xffffff0a ;  /* 0xffffff0a03177836 */ /* 0x040fe40000000000 */
[----:B------:R-:W-:Y:S01]  /*1f80*/  IMAD R29, R26, 0x1f2, RZ ;  /* 0x000001f21a1d7824 */ /* 0x000fe200078e02ff */
[----:B------:R-:W-:Y:S01]  /*1f90*/  ISETP.GE.U32.AND P5, PT, R24, 0x7ffffe08, PT ;  /* 0x7ffffe081800780c */ /* 0x000fe20003fa6070 */
[----:B------:R-:W-:Y:S01]  /*1fa0*/  VIADD R24, R3, 0xffffff08 ;  /* 0xffffff0803187836 */ /* 0x000fe20000000000 */
[----:B------:R-:W-:Y:S01]  /*1fb0*/  ISETP.GE.U32.AND P6, PT, R23, 0x7ffffe0b, PT ;  /* 0x7ffffe0b1700780c */ /* 0x000fe20003fc6070 */
[----:B------:R-:W-:Y:S01]  /*1fc0*/  IMAD R23, R6, 0xf9, RZ ;  /* 0x000000f906177824 */ /* 0x000fe200078e02ff */
[----:B------:R-:W-:Y:S01]  /*1fd0*/  IADD3 R42, P3, PT, R29, R2, RZ ;  /* 0x000000021d2a7210 */ /* 0x000fe20007f7e0ff */
[----:B0-----:R-:W-:Y:S01]  /*1fe0*/  IMAD R27, R27, 0x1f0, RZ ;  /* 0x000001f01b1b7824 */ /* 0x001fe200078e02ff */
[----:B------:R-:W-:Y:S01]  /*1ff0*/  ISETP.GE.U32.AND P0, PT, R24, 0x7ffffe09, PT ;  /* 0x7ffffe091800780c */ /* 0x000fe20003f06070 */
[----:B------:R-:W-:Y:S01]  /*2000*/  VIADD R24, R3, 0xffffff09 ;  /* 0xffffff0903187836 */ /* 0x000fe20000000000 */
[----:B------:R-:W-:Y:S01]  /*2010*/  LEA.HI.X.SX32 R45, R23, R0, 0x1, P3 ;  /* 0x00000000172d7211 */ /* 0x000fe200018f0eff */
[----:B------:R0:W-:Y:S01]  /*2020*/  STL [R1+0xaa0], R44 ;  /* 0x000aa02c01007387 */ /* 0x0001e20000100800 */
[----:B-1----:R-:W-:Y:S01]  /*2030*/  @!P4 IMAD.MOV.U32 R4, RZ, RZ, R42 ;  /* 0x000000ffff04c224 */ /* 0x002fe200078e002a */
[----:B------:R-:W1:Y:S01]  /*2040*/  LDC R26, c[0x0][0x3a8] ;  /* 0x0000ea00ff1a7b82 */ /* 0x000e620000000800 */
[----:B------:R-:W-:Y:S01]  /*2050*/  ISETP.GE.U32.AND P2, PT, R24, 0x7ffffe0a, PT ;  /* 0x7ffffe0a1800780c */ /* 0x000fe20003f46070 */
[----:B------:R-:W-:Y:S01]  /*2060*/  STL [R1+0xa9c], R42 ;  /* 0x000a9c2a01007387 */ /* 0x000fe20000100800 */
[----:B------:R-:W-:Y:S01]  /*2070*/  PRMT R24, RZ, 0x7610, R24 ;  /* 0x00007610ff187816 */ /* 0x000fe20000000018 */
[----:B------:R-:W-:-:S02]  /*2080*/  @!P4 IMAD.MOV.U32 R5, RZ, RZ, R45 ;  /* 0x000000ffff05c224 */ /* 0x000fc400078e002d */
[----:B------:R-:W-:Y:S01]  /*2090*/  VIADD R23, R3, 0xffffff0b ;  /* 0xffffff0b03177836 */ /* 0x000fe20000000000 */
[----:B0-----:R-:W-:Y:S01]  /*20a0*/  IADD3 R44, P3, PT, R27, R2, RZ ;  /* 0x000000021b2c7210 */ /* 0x001fe20007f7e0ff */
[----:B---3--:R-:W-:Y:S01]  /*20b0*/  IMAD R25, R25, 0x1ee, RZ ;  /* 0x000001ee19197824 */ /* 0x008fe200078e02ff */
[----:B------:R0:W3:Y:S02]  /*20c0*/  @!P4 LDG.E.U16 R24, desc[UR22][R4.64] ;  /* 0x000000160418c981 */ /* 0x0000e4000c1e1500 */
[----:B------:R-:W-:Y:S01]  /*20d0*/  ISETP.GE.U32.AND P4, PT, R23, 0x7ffffe0c, PT ;  /* 0x7ffffe0c1700780c */ /* 0x000fe20003f86070 */
[C---:B------:R-:W-:Y:S01]  /*20e0*/  IMAD R23, R6.reuse, 0xf7, RZ ;  /* 0x000000f706177824 */ /* 0x040fe200078e02ff */
[----:B------:R-:W-:Y:S02]  /*20f0*/  PRMT R29, RZ, 0x7610, R29 ;  /* 0x00007610ff1d7816 */ /* 0x000fe4000000001d */
[----:B------:R-:W-:Y:S01]  /*2100*/  PRMT R27, RZ, 0x7610, R27 ;  /* 0x00007610ff1b7816 */ /* 0x000fe2000000001b */
[----:B0-----:R-:W-:Y:S01]  /*2110*/  @!P5 IMAD.MOV.U32 R4, RZ, RZ, R44 ;  /* 0x000000ffff04d224 */ /* 0x001fe200078e002c */
[----:B--2---:R0:W-:Y:S04]  /*2120*/  STL [R1+0x1b8], R41 ;  /* 0x0001b82901007387 */ /* 0x0041e80000100800 */
[----:B------:R2:W-:Y:S01]  /*2130*/  STL [R1+0xa98], R45 ;  /* 0x000a982d01007387 */ /* 0x0005e20000100800 */
[----:B0-----:R-:W-:-:S05]  /*2140*/  IMAD R41, R6, 0xf8, RZ ;  /* 0x000000f806297824 */ /* 0x001fca00078e02ff */
[----:B--2---:R-:W-:Y:S02]  /*2150*/  LEA.HI.X.SX32 R45, R41, R0, 0x1, P3 ;  /* 0x00000000292d7211 */ /* 0x004fe400018f0eff */
[----:B------:R-:W-:Y:S01]  /*2160*/  IADD3 R42, P3, PT, R25, R2, RZ ;  /* 0x00000002192a7210 */ /* 0x000fe20007f7e0ff */
[----:B------:R0:W-:Y:S01]  /*2170*/  STL [R1+0xa94], R44 ;  /* 0x000a942c01007387 */ /* 0x0001e20000100800 */
[----:B------:R-:W2:Y:S01]  /*2180*/  LDC R25, c[0x0][0x3a8] ;  /* 0x0000ea00ff197b82 */ /* 0x000ea20000000800 */
[----:B------:R-:W-:-:S05]  /*2190*/  @!P5 IMAD.MOV.U32 R5, RZ, RZ, R45 ;  /* 0x000000ffff05d224 */ /* 0x000fca00078e002d */
[----:B------:R4:W2:Y:S01]  /*21a0*/  @!P5 LDG.E.U16 R29, desc[UR22][R4.64] ;  /* 0x00000016041dd981 */ /* 0x0008a2000c1e1500 */
[----:B0-----:R-:W-:Y:S01]  /*21b0*/  LEA.HI.X.SX32 R44, R23, R0, 0x1, P3 ;  /* 0x00000000172c7211 */ /* 0x001fe200018f0eff */
[----:B----4-:R-:W-:-:S04]  /*21c0*/  @!P0 IMAD.MOV.U32 R4, RZ, RZ, R42 ;  /* 0x000000ffff048224 */ /* 0x010fc800078e002a */
[----:B------:R-:W-:-:S05]  /*21d0*/  @!P0 IMAD.MOV.U32 R5, RZ, RZ, R44 ;  /* 0x000000ffff058224 */ /* 0x000fca00078e002c */
[----:B------:R-:W4:Y:S01]  /*21e0*/  @!P0 LDG.E.U16 R27, desc[UR22][R4.64] ;  /* 0x00000016041b8981 */ /* 0x000f22000c1e1500 */
[----:B------:R-:W-:Y:S01]  /*21f0*/  IMAD.U32 R23, RZ, RZ, UR16 ;  /* 0x00000010ff177e24 */ /* 0x000fe2000f8e00ff */
[----:B------:R-:W-:Y:S02]  /*2200*/  PRMT R28, RZ, 0x7610, R28 ;  /* 0x00007610ff1c7816 */ /* 0x000fe4000000001c */
[----:B---3--:R-:W-:Y:S01]  /*2210*/  STL [R1+0x1ac], R24 ;  /* 0x0001ac1801007387 */ /* 0x008fe20000100800 */
[----:B--2---:R-:W-:Y:S01]  /*2220*/  IMAD R25, R25, 0x1e6, RZ ;  /* 0x000001e619197824 */ /* 0x004fe200078e02ff */
[----:B------:R-:W-:Y:S02]  /*2230*/  PRMT R74, RZ, 0x7610, R74 ;  /* 0x00007610ff4a7816 */ /* 0x000fe4000000004a */
[----:B------:R-:W-:Y:S01]  /*2240*/  PRMT R72, RZ, 0x7610, R72 ;  /* 0x00007610ff487816 */ /* 0x000fe20000000048 */
[----:B------:R-:W-:Y:S01]  /*2250*/  STL [R1+0xa90], R45 ;  /* 0x000a902d01007387 */ /* 0x000fe20000100800 */
[----:B------:R-:W-:-:S02]  /*2260*/  PRMT R71, RZ, 0x7610, R71 ;  /* 0x00007610ff477816 */ /* 0x000fc40000000047 */
[----:B------:R-:W-:Y:S01]  /*2270*/  PRMT R70, RZ, 0x7610, R70 ;  /* 0x00007610ff467816 */ /* 0x000fe20000000046 */
[----:B------:R0:W-:Y:S01]  /*2280*/  STL [R1+0xa8c], R42 ;  /* 0x000a8c2a01007387 */ /* 0x0001e20000100800 */
[----:B------:R-:W-:Y:S02]  /*2290*/  PRMT R49, RZ, 0x7610, R49 ;  /* 0x00007610ff317816 */ /* 0x000fe40000000031 */
[----:B------:R-:W-:Y:S01]  /*22a0*/  PRMT R50, RZ, 0x7610, R50 ;  /* 0x00007610ff327816 */ /* 0x000fe20000000032 */
[----:B------:R-:W-:Y:S01]  /*22b0*/  STL [R1+0xa88], R44 ;  /* 0x000a882c01007387 */ /* 0x000fe20000100800 */
[----:B------:R-:W-:Y:S02]  /*22c0*/  PRMT R68, RZ, 0x7610, R68 ;  /* 0x00007610ff447816 */ /* 0x000fe40000000044 */
[----:B------:R-:W-:Y:S02]  /*22d0*/  PRMT R69, RZ, 0x7610, R69 ;  /* 0x00007610ff457816 */ /* 0x000fe40000000045 */
[----:B------:R-:W-:Y:S01]  /*22e0*/  PRMT R51, RZ, 0x7610, R51 ;  /* 0x00007610ff337816 */ /* 0x000fe20000000033 */
[----:B0-----:R-:W-:Y:S01]  /*22f0*/  IMAD R42, R6, 0xf6, RZ ;  /* 0x000000f6062a7824 */ /* 0x001fe200078e02ff */
[----:B------:R-:W-:-:S02]  /*2300*/  PRMT R53, RZ, 0x7610, R53 ;  /* 0x00007610ff357816 */ /* 0x000fc40000000035 */
[----:B------:R-:W-:Y:S02]  /*2310*/  PRMT R52, RZ, 0x7610, R52 ;  /* 0x00007610ff347816 */ /* 0x000fe40000000034 */
[----:B------:R-:W-:Y:S02]  /*2320*/  PRMT R67, RZ, 0x7610, R67 ;  /* 0x00007610ff437816 */ /* 0x000fe40000000043 */
[----:B------:R-:W-:Y:S02]  /*2330*/  PRMT R66, RZ, 0x7610, R66 ;  /* 0x00007610ff427816 */ /* 0x000fe40000000042 */
[----:B------:R-:W-:Y:S02]  /*2340*/  PRMT R65, RZ, 0x7610, R65 ;  /* 0x00007610ff417816 */ /* 0x000fe40000000041 */
[----:B------:R-:W-:Y:S02]  /*2350*/  PRMT R55, RZ, 0x7610, R55 ;  /* 0x00007610ff377816 */ /* 0x000fe40000000037 */
        /* <DEDUP_REMOVED lines=94> */
[----:B------:R-:W-:Y:S01]  /*2940*/  PRMT R88, RZ, 0x7610, R88 ;  /* 0x00007610ff587816 */ /* 0x000fe20000000058 */
[----:B------:R-:W-:Y:S01]  /*2950*/  VOTEU.ALL UP2, P1 ;  /* 0x0000000000ff7886 */ /* 0x000fe20000840000 */
[----:B------:R-:W-:Y:S01]  /*2960*/  PRMT R39, RZ, 0x7610, R39 ;  /* 0x00007610ff277816 */ /* 0x000fe20000000027 */
[----:B------:R-:W0:Y:S01]  /*2970*/  LDCU UR16, c[0x0][0x3b0] ;  /* 0x00007600ff1077ac */ /* 0x000e220008000800 */
[----:B------:R1:W-:Y:S02]  /*2980*/  STL [R1+0x1b0], R29 ;  /* 0x0001b01d01007387 */ /* 0x0003e40000100800 */
[----:B-1----:R-:W-:-:S02]  /*2990*/  IMAD R29, R26, 0x1ec, RZ ;  /* 0x000001ec1a1d7824 */ /* 0x002fc400078e02ff */
[----:B------:R-:W-:Y:S01]  /*29a0*/  VIADD R24, R3, 0xffffff0c ;  /* 0xffffff0c03187836 */ /* 0x000fe20000000000 */
[----:B------:R-:W1:Y:S01]  /*29b0*/  LDC R26, c[0x0][0x3a8] ;  /* 0x0000ea00ff1a7b82 */ /* 0x000e620000000800 */
[----:B----4-:R2:W-:Y:S01]  /*29c0*/  STL [R1+0x1a4], R27 ;  /* 0x0001a41b01007387 */ /* 0x0105e20000100800 */
[----:B------:R-:W-:Y:S01]  /*29d0*/  IADD3 R44, P3, PT, R29, R2, RZ ;  /* 0x000000021d2c7210 */ /* 0x000fe20007f7e0ff */
[----:B--2---:R-:W-:Y:S02]  /*29e0*/  IMAD R27, R23, 0x1ea, RZ ;  /* 0x000001ea171b7824 */ /* 0x004fe400078e02ff */
[----:B------:R-:W-:-:S03]  /*29f0*/  IMAD R23, R6, 0xf5, RZ ;  /* 0x000000f506177824 */ /* 0x000fc600078e02ff */
[----:B------:R-:W-:Y:S01]  /*2a00*/  IADD3 R5, P0, PT, R27, R2, RZ ;  /* 0x000000021b057210 */ /* 0x000fe20007f1e0ff */
[----:B------:R-:W-:Y:S01]  /*2a10*/  STL [R1+0xa84], R44 ;  /* 0x000a842c01007387 */ /* 0x000fe20000100800 */
[-C--:B------:R-:W-:Y:S02]  /*2a20*/  LEA.HI.X.SX32 R45, R42, R0.reuse, 0x1, P3 ;  /* 0x000000002a2d7211 */ /* 0x080fe400018f0eff */
[----:B------:R-:W-:Y:S01]  /*2a30*/  LEA.HI.X.SX32 R4, R23, R0, 0x1, P0 ;  /* 0x0000000017047211 */ /* 0x000fe200000f0eff */
[----:B------:R2:W-:Y:S04]  /*2a40*/  STL [R1+0xa7c], R5 ;  /* 0x000a7c0501007387 */ /* 0x0005e80000100800 */
[----:B------:R-:W-:Y:S01]  /*2a50*/  STL [R1+0xa80], R45 ;  /* 0x000a802d01007387 */ /* 0x000fe20000100800 */
[----:B--2---:R-:W-:-:S03]  /*2a60*/  @!P6 LOP3.LUT R5, R5, R4, RZ, 0x3c, !PT ;  /* 0x000000040505e212 */ /* 0x004fc600078e3cff */
[----:B------:R2:W-:Y:S02]  /*2a70*/  STL [R1+0xa78], R4 ;  /* 0x000a780401007387 */ /* 0x0005e40000100800 */
[----:B--2---:R-:W-:-:S04]  /*2a80*/  @!P6 LOP3.LUT R4, R5, R4, RZ, 0x3c, !PT ;  /* 0x000000040504e212 */ /* 0x004fc800078e3cff */
[----:B------:R-:W-:-:S05]  /*2a90*/  @!P6 LOP3.LUT R5, R5, R4, RZ, 0x3c, !PT ;  /* 0x000000040505e212 */ /* 0x000fca00078e3cff */
[----:B------:R2:W3:Y:S02]  /*2aa0*/  @!P6 LDG.E.U16 R78, desc[UR22][R4.64] ;  /* 0x00000016044ee981 */ /* 0x0004e4000c1e1500 */
[----:B--2---:R-:W-:Y:S02]  /*2ab0*/  @!P2 IMAD.MOV.U32 R4, RZ, RZ, R44 ;  /* 0x000000ffff04a224 */ /* 0x004fe400078e002c */
[----:B------:R-:W-:-:S05]  /*2ac0*/  @!P2 IMAD.MOV.U32 R5, RZ, RZ, R45 ;  /* 0x000000ffff05a224 */ /* 0x000fca00078e002d */
[----:B------:R-:W2:Y:S01]  /*2ad0*/  @!P2 LDG.E.U16 R43, desc[UR22][R4.64] ;  /* 0x00000016042ba981 */ /* 0x000ea2000c1e1500 */
[----:B------:R-:W-:Y:S02]  /*2ae0*/  IMAD R27, R122, 0x1e8, RZ ;  /* 0x000001e87a1b7824 */ /* 0x000fe400078e02ff */
[----:B------:R-:W-:Y:S01]  /*2af0*/  VIADD R23, R3, 0xffffff0f ;  /* 0xffffff0f03177836 */ /* 0x000fe20000000000 */
[----:B------:R-:W-:-:S04]  /*2b00*/  ISETP.GE.U32.AND P5, PT, R24, 0x7ffffe0d, PT ;  /* 0x7ffffe0d1800780c */ /* 0x000fc80003fa6070 */
[----:B------:R-:W-:Y:S01]  /*2b10*/  ISETP.GE.U32.AND P2, PT, R23, 0x7ffffe10, PT ;  /* 0x7ffffe101700780c */ /* 0x000fe20003f46070 */
[C---:B------:R-:W-:Y:S01]  /*2b20*/  IMAD R23, R6.reuse, 0xf3, RZ ;  /* 0x000000f306177824 */ /* 0x040fe200078e02ff */
[----:B------:R-:W-:Y:S01]  /*2b30*/  PRMT R29, RZ, 0x7610, R29 ;  /* 0x00007610ff1d7816 */ /* 0x000fe2000000001d */
[----:B------:R-:W-:Y:S01]  /*2b40*/  VIADD R24, R3, 0xffffff0d ;  /* 0xffffff0d03187836 */ /* 0x000fe20000000000 */
[----:B--2---:R2:W-:Y:S04]  /*2b50*/  STL [R1+0x1a8], R43 ;  /* 0x0001a82b01007387 */ /* 0x0045e80000100800 */
[----:B---3--:R3:W-:Y:S01]  /*2b60*/  STL [R1+0x1a0], R78 ;  /* 0x0001a04e01007387 */ /* 0x0087e20000100800 */
[----:B--2---:R-:W-:Y:S01]  /*2b70*/  IMAD R43, R6, 0xf4, RZ ;  /* 0x000000f4062b7824 */ /* 0x004fe200078e02ff */
[----:B---3--:R-:W-:-:S04]  /*2b80*/  IADD3 R78, P6, PT, R27, R2, RZ ;  /* 0x000000021b4e7210 */ /* 0x008fc80007fde0ff */
[----:B------:R-:W-:Y:S02]  /*2b90*/  LEA.HI.X.SX32 R5, R43, R0, 0x1, P6 ;  /* 0x000000002b057211 */ /* 0x000fe400030f0eff */
[----:B------:R-:W-:Y:S01]  /*2ba0*/  IADD3 R44, P6, PT, R25, R2, RZ ;  /* 0x00000002192c7210 */ /* 0x000fe20007fde0ff */
[----:B------:R-:W-:Y:S01]  /*2bb0*/  @!P4 IMAD.MOV.U32 R4, RZ, RZ, R78 ;  /* 0x000000ffff04c224 */ /* 0x000fe200078e004e */
[----:B------:R-:W-:Y:S01]  /*2bc0*/  STL [R1+0xa74], R78 ;  /* 0x000a744e01007387 */ /* 0x000fe20000100800 */
[----:B------:R-:W-:Y:S01]  /*2bd0*/  ISETP.GE.U32.AND P3, PT, R24, 0x7ffffe0e, PT ;  /* 0x7ffffe0e1800780c */ /* 0x000fe20003f66070 */
[----:B------:R-:W-:Y:S01]  /*2be0*/  VIADD R27, R3, 0xffffff10 ;  /* 0xffffff10031b7836 */ /* 0x000fe20000000000 */
[----:B------:R-:W-:Y:S01]  /*2bf0*/  LEA.HI.X.SX32 R45, R23, R0, 0x1, P6 ;  /* 0x00000000172d7211 */ /* 0x000fe200030f0eff */
[----:B------:R2:W-:Y:S01]  /*2c00*/  STL [R1+0xa70], R5 ;  /* 0x000a700501007387 */ /* 0x0005e20000100800 */
[----:B------:R-:W3:Y:S03]  /*2c10*/  LDC R25, c[0x0][0x3a8] ;  /* 0x0000ea00ff197b82 */ /* 0x000ee60000000800 */
[----:B------:R4:W3:Y:S02]  /*2c20*/  @!P4 LDG.E.U16 R46, desc[UR22][R4.64] ;  /* 0x00000016042ec981 */ /* 0x0008e4000c1e1500 */
[----:B----4-:R-:W-:-:S02]  /*2c30*/  @!P5 IMAD.MOV.U32 R4, RZ, RZ, R44 ;  /* 0x000000ffff04d224 */ /* 0x010fc400078e002c */
[----:B--2---:R-:W-:-:S05]  /*2c40*/  @!P5 IMAD.MOV.U32 R5, RZ, RZ, R45 ;  /* 0x000000ffff05d224 */ /* 0x004fca00078e002d */
[----:B------:R2:W4:Y:S01]  /*2c50*/  @!P5 LDG.E.U16 R29, desc[UR22][R4.64] ;  /* 0x00000016041dd981 */ /* 0x000522000c1e1500 */
[----:B------:R-:W-:-:S05]  /*2c60*/  VIADD R24, R3, 0xffffff0e ;  /* 0xffffff0e03187836 */ /* 0x000fca0000000000 */
[----:B------:R-:W-:Y:S02]  /*2c70*/  ISETP.GE.U32.AND P0, PT, R24, 0x7ffffe0f, PT ;  /* 0x7ffffe0f1800780c */ /* 0x000fe40003f06070 */
[----:B------:R-:W0:Y:S01]  /*2c80*/  LDC R24, c[0x0][0x3a8] ;  /* 0x0000ea00ff187b82 */ /* 0x000e220000000800 */
[----:B------:R-:W-:Y:S01]  /*2c90*/  ISETP.GE.U32.AND P4, PT, R27, 0x7ffffe11, PT ;  /* 0x7ffffe111b00780c */ /* 0x000fe20003f86070 */
[----:B-1----:R-:W-:Y:S01]  /*2ca0*/  IMAD R27, R26, 0x1e4, RZ ;  /* 0x000001e41a1b7824 */ /* 0x002fe200078e02ff */
[----:B------:R1:W-:Y:S04]  /*2cb0*/  STL [R1+0xa6c], R44 ;  /* 0x000a6c2c01007387 */ /* 0x0003e80000100800 */
[----:B------:R2:W-:Y:S01]  /*2cc0*/  STL [R1+0xa68], R45 ;  /* 0x000a682d01007387 */ /* 0x0005e20000100800 */
[----:B------:R-:W-:Y:S01]  /*2cd0*/  VIADD R23, R3, 0xffffff11 ;  /* 0xffffff1103177836 */ /* 0x000fe20000000000 */
[----:B------:R-:W0:Y:S01]  /*2ce0*/  LDC R26, c[0x0][0x3a8] ;  /* 0x0000ea00ff1a7b82 */ /* 0x000e220000000800 */
[----:B-1----:R-:W-:Y:S01]  /*2cf0*/  IMAD R44, R6, 0xf2, RZ ;  /* 0x000000f2062c7824 */ /* 0x002fe200078e02ff */
[----:B--2---:R-:W-:-:S02]  /*2d00*/  IADD3 R45, P5, PT, R27, R2, RZ ;  /* 0x000000021b2d7210 */ /* 0x004fc40007fbe0ff */
[----:B------:R-:W-:-:S04]  /*2d10*/  ISETP.GE.U32.AND P6, PT, R23, 0x7ffffe12, PT ;  /* 0x7ffffe121700780c */ /* 0x000fc80003fc6070 */
[----:B------:R-:W1:Y:S01]  /*2d20*/  LDC R27, c[0x0][0x3a8] ;  /* 0x0000ea00ff1b7b82 */ /* 0x000e620000000800 */
[----:B------:R-:W-:Y:S01]  /*2d30*/  LEA.HI.X.SX32 R78, R44, R0, 0x1, P5 ;  /* 0x000000002c4e7211 */ /* 0x000fe200028f0eff */
[----:B------:R-:W-:Y:S02]  /*2d40*/  IMAD R23, R6, 0xf1, RZ ;  /* 0x000000f106177824 */ /* 0x000fe400078e02ff */
[----:B------:R-:W-:Y:S02]  /*2d50*/  @!P3 IMAD.MOV.U32 R4, RZ, RZ, R45 ;  /* 0x000000ffff04b224 */ /* 0x000fe400078e002d */
[----:B------:R-:W-:-:S05]  /*2d60*/  @!P3 IMAD.MOV.U32 R5, RZ, RZ, R78 ;  /* 0x000000ffff05b224 */ /* 0x000fca00078e004e */
[----:B------:R2:W2:Y:S04]  /*2d70*/  @!P3 LDG.E.U16 R28, desc[UR22][R4.64] ;  /* 0x00000016041cb981 */ /* 0x0004a8000c1e1500 */
[----:B----4-:R0:W-:Y:S04]  /*2d80*/  STL [R1+0x194], R29 ;  /* 0x0001941d01007387 */ /* 0x0101e80000100800 */
[----:B------:R-:W-:Y:S01]  /*2d90*/  STL [R1+0xa64], R45 ;  /* 0x000a642d01007387 */ /* 0x000fe20000100800 */
[----:B0-----:R-:W-:-:S03]  /*2da0*/  IMAD R29, R24, 0x1e2, RZ ;  /* 0x000001e2181d7824 */ /* 0x001fc600078e02ff */
[----:B------:R-:W-:Y:S04]  /*2db0*/  STL [R1+0xa60], R78 ;  /* 0x000a604e01007387 */ /* 0x000fe80000100800 */
[----:B---3--:R0:W-:Y:S02]  /*2dc0*/  STL [R1+0x19c], R46 ;  /* 0x00019c2e01007387 */ /* 0x0081e40000100800 */
[----:B0-----:R-:W-:-:S04]  /*2dd0*/  IADD3 R46, P5, PT, R29, R2, RZ ;  /* 0x000000021d2e7210 */ /* 0x001fc80007fbe0ff */
[----:B------:R-:W-:Y:S01]  /*2de0*/  LEA.HI.X.SX32 R23, R23, R0, 0x1, P5 ;  /* 0x0000000017177211 */ /* 0x000fe200028f0eff */
[----:B--2---:R-:W-:-:S04]  /*2df0*/  @!P0 IMAD.MOV.U32 R4, RZ, RZ, R46 ;  /* 0x000000ffff048224 */ /* 0x004fc800078e002e */
[----:B------:R-:W-:-:S05]  /*2e00*/  @!P0 IMAD.MOV.U32 R5, RZ, RZ, R23 ;  /* 0x000000ffff058224 */ /* 0x000fca00078e0017 */
[----:B------:R0:W2:Y:S01]  /*2e10*/  @!P0 LDG.E.U16 R31, desc[UR22][R4.64] ;  /* 0x00000016041f8981 */ /* 0x0000a2000c1e1500 */
[----:B------:R-:W-:-:S03]  /*2e20*/  IMAD R25, R25, 0x1e0, RZ ;  /* 0x000001e019197824 */ /* 0x000fc600078e02ff */
[----:B------:R-:W-:Y:S04]  /*2e30*/  STL [R1+0xa5c], R46 ;  /* 0x000a5c2e01007387 */ /* 0x000fe80000100800 */
[----:B------:R-:W-:Y:S01]  /*2e40*/  STL [R1+0xa58], R23 ;  /* 0x000a581701007387 */ /* 0x000fe20000100800 */
[----:B------:R-:W-:-:S03]  /*2e50*/  IMAD R45, R6, 0xf0, RZ ;  /* 0x000000f0062d7824 */ /* 0x000fc600078e02ff */
[----:B------:R3:W-:Y:S01]  /*2e60*/  STL [R1+0x198], R28 ;  /* 0x0001981c01007387 */ /* 0x0007e20000100800 */
[----:B------:R-:W-:Y:S01]  /*2e70*/  VIADD R24, R3, 0xffffff12 ;  /* 0xffffff1203187836 */ /* 0x000fe20000000000 */
[----:B---3--:R-:W-:-:S04]  /*2e80*/  IADD3 R28, P5, PT, R25, R2, RZ ;  /* 0x00000002191c7210 */ /* 0x008fc80007fbe0ff */
[----:B------:R-:W-:Y:S01]  /*2e90*/  ISETP.GE.U32.AND P3, PT, R24, 0x7ffffe13, PT ;  /* 0x7ffffe131800780c */ /* 0x000fe20003f66070 */
[----:B------:R-:W-:Y:S01]  /*2ea0*/  VIADD R23, R3, 0xffffff13 ;  /* 0xffffff1303177836 */ /* 0x000fe20000000000 */
[----:B------:R-:W3:Y:S01]  /*2eb0*/  LDC R25, c[0x0][0x3a8] ;  /* 0x0000ea00ff197b82 */ /* 0x000ee20000000800 */
[----:B------:R4:W-:Y:S01]  /*2ec0*/  STL [R1+0xa54], R28 ;  /* 0x000a541c01007387 */ /* 0x0009e20000100800 */
[----:B------:R-:W-:Y:S01]  /*2ed0*/  PRMT R24, RZ, 0x7610, R24 ;  /* 0x00007610ff187816 */ /* 0x000fe20000000018 */
[----:B0-----:R-:W-:Y:S02]  /*2ee0*/  @!P2 IMAD.MOV.U32 R4, RZ, RZ, R28 ;  /* 0x000000ffff04a224 */ /* 0x001fe400078e001c */
[----:B-1----:R-:W-:Y:S01]  /*2ef0*/  IMAD R27, R27, 0x1de, RZ ;  /* 0x000001de1b1b7824 */ /* 0x002fe200078e02ff */
[----:B------:R-:W-:Y:S01]  /*2f00*/  ISETP.GE.U32.AND P0, PT, R23, 0x7ffffe14, PT ;  /* 0x7ffffe141700780c */ /* 0x000fe20003f06070 */
[C---:B------:R-:W-:Y:S02]  /*2f10*/  IMAD R23, R6.reuse, 0xef, RZ ;  /* 0x000000ef06177824 */ /* 0x040fe400078e02ff */
[----:B------:R-:W-:Y:S01]  /*2f20*/  IMAD R46, R6, 0xee, RZ ;  /* 0x000000ee062e7824 */ /* 0x000fe200078e02ff */
[----:B------:R-:W-:Y:S01]  /*2f30*/  PRMT R29, RZ, 0x7610, R29 ;  /* 0x00007610ff1d7816 */ /* 0x000fe2000000001d */
[----:B----4-:R-:W0:Y:S01]  /*2f40*/  LDC R28, c[0x0][0x3a8] ;  /* 0x0000ea00ff1c7b82 */ /* 0x010e220000000800 */
[----:B--2---:R1:W-:Y:S02]  /*2f50*/  STL [R1+0x18c], R31 ;  /* 0x00018c1f01007387 */ /* 0x0043e40000100800 */
[----:B-1----:R-:W-:-:S05]  /*2f60*/  LEA.HI.X.SX32 R31, R45, R0, 0x1, P5 ;  /* 0x000000002d1f7211 */ /* 0x002fca00028f0eff */
[----:B------:R-:W-:-:S05]  /*2f70*/  @!P2 IMAD.MOV.U32 R5, RZ, RZ, R31 ;  /* 0x000000ffff05a224 */ /* 0x000fca00078e001f */
[----:B------:R1:W2:Y:S01]  /*2f80*/  @!P2 LDG.E.U16 R24, desc[UR22][R4.64] ;  /* 0x000000160418a981 */ /* 0x0002a2000c1e1500 */
[----:B------:R-:W-:-:S04]  /*2f90*/  IADD3 R78, P2, PT, R27, R2, RZ ;  /* 0x000000021b4e7210 */ /* 0x000fc80007f5e0ff */
[----:B-1----:R-:W-:Y:S01]  /*2fa0*/  LEA.HI.X.SX32 R5, R23, R0, 0x1, P2 ;  /* 0x0000000017057211 */ /* 0x002fe200010f0eff */
[----:B------:R-:W-:-:S05]  /*2fb0*/  @!P4 IMAD.MOV.U32 R4, RZ, RZ, R78 ;  /* 0x000000ffff04c224 */ /* 0x000fca00078e004e */
[----:B------:R1:W4:Y:S01]  /*2fc0*/  @!P4 LDG.E.U16 R75, desc[UR22][R4.64] ;  /* 0x00000016044bc981 */ /* 0x000322000c1e1500 */
[----:B------:R-:W-:-:S03]  /*2fd0*/  IMAD R27, R26, 0x1dc, RZ ;  /* 0x000001dc1a1b7824 */ /* 0x000fc600078e02ff */
[----:B------:R0:W-:Y:S01]  /*2fe0*/  STL [R1+0xa50], R31 ;  /* 0x000a501f01007387 */ /* 0x0001e20000100800 */
[----:B------:R-:W-:Y:S01]  /*2ff0*/  VIADD R23, R3, 0xffffff16 ;  /* 0xffffff1603177836 */ /* 0x000fe20000000000 */
[----:B------:R-:W2:Y:S01]  /*3000*/  LDC R26, c[0x0][0x3a8] ;  /* 0x0000ea00ff1a7b82 */ /* 0x000ea20000000800 */
[----:B0-----:R-:W-:Y:S01]  /*3010*/  IADD3 R31, P5, PT, R27, R2, RZ ;  /* 0x000000021b1f7210 */ /* 0x001fe20007fbe0ff */
[----:B---3--:R-:W-:-:S04]  /*3020*/  IMAD R25, R25, 0x1da, RZ ;  /* 0x000001da19197824 */ /* 0x008fc800078e02ff */
[----:B-1----:R-:W-:Y:S01]  /*3030*/  @!P6 IMAD.MOV.U32 R4, RZ, RZ, R31 ;  /* 0x000000ffff04e224 */ /* 0x002fe200078e001f */
[----:B--2---:R-:W-:Y:S04]  /*3040*/  STL [R1+0x190], R24 ;  /* 0x0001901801007387 */ /* 0x004fe80000100800 */
[----:B------:R-:W-:Y:S04]  /*3050*/  STL [R1+0xa4c], R78 ;  /* 0x000a4c4e01007387 */ /* 0x000fe80000100800 */
[----:B------:R-:W-:Y:S04]  /*3060*/  STL [R1+0xa48], R5 ;  /* 0x000a480501007387 */ /* 0x000fe80000100800 */
[----:B------:R-:W-:Y:S04]  /*3070*/  STL [R1+0xa44], R31 ;  /* 0x000a441f01007387 */ /* 0x000fe80000100800 */
[----:B----4-:R0:W-:Y:S02]  /*3080*/  STL [R1+0x184], R75 ;  /* 0x0001844b01007387 */ /* 0x0101e40000100800 */
[----:B0-----:R-:W-:-:S05]  /*3090*/  LEA.HI.X.SX32 R75, R46, R0, 0x1, P5 ;  /* 0x000000002e4b7211 */ /* 0x001fca00028f0eff */
[----:B------:R-:W-:Y:S01]  /*30a0*/  @!P6 IMAD.MOV.U32 R5, RZ, RZ, R75 ;  /* 0x000000ffff05e224 */ /* 0x000fe200078e004b */
[----:B------:R-:W-:Y:S01]  /*30b0*/  ISETP.GE.U32.AND P5, PT, R23, 0x7ffffe17, PT ;  /* 0x7ffffe171700780c */ /* 0x000fe20003fa6070 */
[----:B------:R-:W-:-:S03]  /*30c0*/  IMAD R23, R6, 0xed, RZ ;  /* 0x000000ed06177824 */ /* 0x000fc600078e02ff */
[----:B------:R0:W2:Y:S01]  /*30d0*/  @!P6 LDG.E.U16 R29, desc[UR22][R4.64] ;  /* 0x00000016041de981 */ /* 0x0000a2000c1e1500 */
[----:B------:R-:W-:Y:S01]  /*30e0*/  IADD3 R78, P6, PT, R25, R2, RZ ;  /* 0x00000002194e7210 */ /* 0x000fe20007fde0ff */
[----:B------:R-:W-:Y:S01]  /*30f0*/  VIADD R24, R3, 0xffffff14 ;  /* 0xffffff1403187836 */ /* 0x000fe20000000000 */
[----:B------:R-:W-:Y:S01]  /*3100*/  PRMT R27, RZ, 0x7610, R27 ;  /* 0x00007610ff1b7816 */ /* 0x000fe2000000001b */
[----:B------:R-:W-:Y:S01]  /*3110*/  IMAD R31, R28, 0x1d8, RZ ;  /* 0x000001d81c1f7824 */ /* 0x000fe200078e02ff */
[----:B------:R1:W-:Y:S01]  /*3120*/  STL [R1+0xa40], R75 ;  /* 0x000a404b01007387 */ /* 0x0003e20000100800 */
[----:B------:R-:W3:Y:S01]  /*3130*/  LDC R25, c[0x0][0x3a8] ;  /* 0x0000ea00ff197b82 */ /* 0x000ee20000000800 */
[----:B0-----:R-:W-:Y:S01]  /*3140*/  LEA.HI.X.SX32 R5, R23, R0, 0x1, P6 ;  /* 0x0000000017057211 */ /* 0x001fe200030f0eff */
[----:B------:R-:W-:-:S05]  /*3150*/  @!P3 IMAD.MOV.U32 R4, RZ, RZ, R78 ;  /* 0x000000ffff04b224 */ /* 0x000fca00078e004e */
[----:B------:R0:W4:Y:S01]  /*3160*/  @!P3 LDG.E.U16 R76, desc[UR22][R4.64] ;  /* 0x00000016044cb981 */ /* 0x000122000c1e1500 */
[----:B------:R-:W-:Y:S01]  /*3170*/  ISETP.GE.U32.AND P2, PT, R24, 0x7ffffe15, PT ;  /* 0x7ffffe151800780c */ /* 0x000fe20003f46070 */
[----:B------:R-:W-:Y:S02]  /*3180*/  VIADD R24, R3, 0xffffff15 ;  /* 0xffffff1503187836 */ /* 0x000fe40000000000 */
[----:B-1----:R-:W-:-:S03]  /*3190*/  IMAD R75, R6, 0xec, RZ ;  /* 0x000000ec064b7824 */ /* 0x002fc600078e02ff */
[----:B------:R-:W-:Y:S02]  /*31a0*/  ISETP.GE.U32.AND P4, PT, R24, 0x7ffffe16, PT ;  /* 0x7ffffe161800780c */ /* 0x000fe40003f86070 */
[----:B------:R-:W-:Y:S01]  /*31b0*/  IADD3 R24, P6, PT, R31, R2, RZ ;  /* 0x000000021f187210 */ /* 0x000fe20007fde0ff */
[----:B------:R-:W-:Y:S04]  /*31c0*/  STL [R1+0xa3c], R78 ;  /* 0x000a3c4e01007387 */ /* 0x000fe80000100800 */
[----:B------:R1:W-:Y:S01]  /*31d0*/  STL [R1+0xa38], R5 ;  /* 0x000a380501007387 */ /* 0x0003e20000100800 */
[----:B0-----:R-:W-:Y:S01]  /*31e0*/  LEA.HI.X.SX32 R4, R75, R0, 0x1, P6 ;  /* 0x000000004b047211 */ /* 0x001fe200030f0eff */
[----:B-1----:R-:W-:-:S05]  /*31f0*/  IMAD.MOV.U32 R5, RZ, RZ, R24 ;  /* 0x000000ffff057224 */ /* 0x002fca00078e0018 */
[----:B------:R-:W-:Y:S01]  /*3200*/  @!P0 LOP3.LUT R5, R5, R4, RZ, 0x3c, !PT ;  /* 0x0000000405058212 */ /* 0x000fe200078e3cff */
[----:B------:R-:W-:-:S05]  /*3210*/  VIADD R23, R3, 0xffffff17 ;  /* 0xffffff1703177836 */ /* 0x000fca0000000000 */
[----:B------:R-:W-:Y:S01]  /*3220*/  ISETP.GE.U32.AND P3, PT, R23, 0x7ffffe18, PT ;  /* 0x7ffffe181700780c */ /* 0x000fe20003f66070 */
[----:B------:R-:W-:Y:S01]  /*3230*/  IMAD R23, R6, 0xeb, RZ ;  /* 0x000000eb06177824 */ /* 0x000fe200078e02ff */
[----:B--2---:R-:W-:Y:S04]  /*3240*/  STL [R1+0x188], R29 ;  /* 0x0001881d01007387 */ /* 0x004fe80000100800 */
[----:B------:R-:W-:Y:S04]  /*3250*/  STL [R1+0xa34], R24 ;  /* 0x000a341801007387 */ /* 0x000fe80000100800 */
[----:B----4-:R-:W-:Y:S04]  /*3260*/  STL [R1+0x17c], R76 ;  /* 0x00017c4c01007387 */ /* 0x010fe80000100800 */
[----:B------:R0:W-:Y:S02]  /*3270*/  STL [R1+0xa30], R4 ;  /* 0x000a300401007387 */ /* 0x0001e40000100800 */
[----:B0-----:R-:W-:-:S04]  /*3280*/  @!P0 LOP3.LUT R4, R5, R4, RZ, 0x3c, !PT ;  /* 0x0000000405048212 */ /* 0x001fc800078e3cff */
[----:B------:R-:W-:-:S05]  /*3290*/  @!P0 LOP3.LUT R5, R5, R4, RZ, 0x3c, !PT ;  /* 0x0000000405058212 */ /* 0x000fca00078e3cff */
[----:B------:R0:W2:Y:S01]  /*32a0*/  @!P0 LDG.E.U16 R27, desc[UR22][R4.64] ;  /* 0x00000016041b8981 */ /* 0x0000a2000c1e1500 */
[----:B------:R-:W-:Y:S02]  /*32b0*/  IMAD R29, R26, 0x1d6, RZ ;  /* 0x000001d61a1d7824 */ /* 0x000fe400078e02ff */
[----:B---3--:R-:W-:Y:S01]  /*32c0*/  IMAD R25, R25, 0x1d2, RZ ;  /* 0x000001d219197824 */ /* 0x008fe200078e02ff */
[----:B------:R-:W1:Y:S02]  /*32d0*/  LDC R26, c[0x0][0x3a8] ;  /* 0x0000ea00ff1a7b82 */ /* 0x000e640000000800 */
[----:B------:R-:W-:-:S04]  /*32e0*/  IADD3 R76, P6, PT, R29, R2, RZ ;  /* 0x000000021d4c7210 */ /* 0x000fc80007fde0ff */
[----:B------:R-:W-:Y:S01]  /*32f0*/  LEA.HI.X.SX32 R78, R23, R0, 0x1, P6 ;  /* 0x00000000174e7211 */ /* 0x000fe200030f0eff */
[----:B0-----:R-:W-:-:S04]  /*3300*/  @!P2 IMAD.MOV.U32 R4, RZ, RZ, R76 ;  /* 0x000000ffff04a224 */ /* 0x001fc800078e004c */
[----:B------:R-:W-:-:S05]  /*3310*/  @!P2 IMAD.MOV.U32 R5, RZ, RZ, R78 ;  /* 0x000000ffff05a224 */ /* 0x000fca00078e004e */
[----:B------:R-:W3:Y:S04]  /*3320*/  @!P2 LDG.E.U16 R73, desc[UR22][R4.64] ;  /* 0x000000160449a981 */ /* 0x000ee8000c1e1500 */
[----:B------:R-:W-:Y:S01]  /*3330*/  STL [R1+0xa2c], R76 ;  /* 0x000a2c4c01007387 */ /* 0x000fe20000100800 */
[----:B------:R-:W-:-:S05]  /*3340*/  VIADD R23, R3, 0xffffff19 ;  /* 0xffffff1903177836 */ /* 0x000fca0000000000 */
[----:B------:R-:W-:Y:S01]  /*3350*/  ISETP.GE.U32.AND P2, PT, R23, 0x7ffffe1a, PT ;  /* 0x7ffffe1a1700780c */ /* 0x000fe20003f46070 */
[C---:B------:R-:W-:Y:S01]  /*3360*/  IMAD R23, R6.reuse, 0xe9, RZ ;  /* 0x000000e906177824 */ /* 0x040fe200078e02ff */
[----:B------:R-:W-:Y:S01]  /*3370*/  PRMT R29, RZ, 0x7610, R29 ;  /* 0x00007610ff1d7816 */ /* 0x000fe2000000001d */
[----:B--2---:R0:W-:Y:S02]  /*3380*/  STL [R1+0x180], R27 ;  /* 0x0001801b01007387 */ /* 0x0041e40000100800 */
[----:B0-----:R-:W0:Y:S02]  /*3390*/  LDC R27, c[0x0][0x3a8] ;  /* 0x0000ea00ff1b7b82 */ /* 0x001e240000000800 */
[----:B------:R-:W-:Y:S04]  /*33a0*/  STL [R1+0xa28], R78 ;  /* 0x000a284e01007387 */ /* 0x000fe80000100800 */
[----:B---3--:R2:W-:Y:S02]  /*33b0*/  STL [R1+0x174], R73 ;  /* 0x0001744901007387 */ /* 0x0085e40000100800 */
[----:B--2---:R-:W-:-:S02]  /*33c0*/  IMAD R73, R6, 0xea, RZ ;  /* 0x000000ea06497824 */ /* 0x004fc400078e02ff */
[----:B0-----:R-:W-:-:S05]  /*33d0*/  IMAD R27, R27, 0x1d4, RZ ;  /* 0x000001d41b1b7824 */ /* 0x001fca00078e02ff */
[----:B------:R-:W-:-:S04]  /*33e0*/  IADD3 R5, P6, PT, R27, R2, RZ ;  /* 0x000000021b057210 */ /* 0x000fc80007fde0ff */
[----:B------:R-:W-:Y:S01]  /*33f0*/  LEA.HI.X.SX32 R4, R73, R0, 0x1, P6 ;  /* 0x0000000049047211 */ /* 0x000fe200030f0eff */
[----:B------:R0:W-:Y:S01]  /*3400*/  STL [R1+0xa24], R5 ;  /* 0x000a240501007387 */ /* 0x0001e20000100800 */
[----:B------:R-:W-:Y:S01]  /*3410*/  IADD3 R76, P6, PT, R25, R2, RZ ;  /* 0x00000002194c7210 */ /* 0x000fe20007fde0ff */
[----:B------:R-:W-:Y:S01]  /*3420*/  VIADD R24, R3, 0xffffff18 ;  /* 0xffffff1803187836 */ /* 0x000fe20000000000 */
[----:B------:R-:W-:Y:S01]  /*3430*/  PRMT R28, RZ, 0x7610, R28 ;  /* 0x00007610ff1c7816 */ /* 0x000fe2000000001c */
[----:B------:R2:W-:Y:S01]  /*3440*/  STL [R1+0xa20], R4 ;  /* 0x000a200401007387 */ /* 0x0005e20000100800 */
[-C--:B0-----:R-:W-:Y:S01]  /*3450*/  @!P4 LOP3.LUT R5, R5, R4.reuse, RZ, 0x3c, !PT ;  /* 0x000000040505c212 */ /* 0x081fe200078e3cff */
[----:B------:R-:W-:Y:S01]  /*3460*/  VIADD R27, R3, 0xffffff1a ;  /* 0xffffff1a031b7836 */ /* 0x000fe20000000000 */
[----:B------:R-:W-:Y:S01]  /*3470*/  PRMT R31, RZ, 0x7610, R31 ;  /* 0x00007610ff1f7816 */ /* 0x000fe2000000001f */
[----:B------:R-:W0:Y:S01]  /*3480*/  LDC R25, c[0x0][0x3a8] ;  /* 0x0000ea00ff197b82 */ /* 0x000e220000000800 */
[----:B--2---:R-:W-:-:S02]  /*3490*/  @!P4 LOP3.LUT R4, R5, R4, RZ, 0x3c, !PT ;  /* 0x000000040504c212 */ /* 0x004fc400078e3cff */
[----:B------:R-:W-:Y:S02]  /*34a0*/  LEA.HI.X.SX32 R78, R23, R0, 0x1, P6 ;  /* 0x00000000174e7211 */ /* 0x000fe400030f0eff */
[----:B------:R-:W-:-:S05]  /*34b0*/  @!P4 LOP3.LUT R5, R5, R4, RZ, 0x3c, !PT ;  /* 0x000000040505c212 */ /* 0x000fca00078e3cff */
[----:B------:R2:W3:Y:S02]  /*34c0*/  @!P4 LDG.E.U16 R80, desc[UR22][R4.64] ;  /* 0x000000160450c981 */ /* 0x0004e4000c1e1500 */
[----:B--2---:R-:W-:Y:S02]  /*34d0*/  @!P5 IMAD.MOV.U32 R4, RZ, RZ, R76 ;  /* 0x000000ffff04d224 */ /* 0x004fe400078e004c */
[----:B------:R-:W-:-:S05]  /*34e0*/  @!P5 IMAD.MOV.U32 R5, RZ, RZ, R78 ;  /* 0x000000ffff05d224 */ /* 0x000fca00078e004e */
[----:B------:R2:W4:Y:S01]  /*34f0*/  @!P5 LDG.E.U16 R29, desc[UR22][R4.64] ;  /* 0x00000016041dd981 */ /* 0x000522000c1e1500 */
[----:B------:R-:W-:Y:S02]  /*3500*/  ISETP.GE.U32.AND P0, PT, R24, 0x7ffffe19, PT ;  /* 0x7ffffe191800780c */ /* 0x000fe40003f06070 */
[----:B------:R-:W3:Y:S01]  /*3510*/  LDC R24, c[0x0][0x3a8] ;  /* 0x0000ea00ff187b82 */ /* 0x000ee20000000800 */
[----:B------:R-:W-:Y:S01]  /*3520*/  ISETP.GE.U32.AND P4, PT, R27, 0x7ffffe1b, PT ;  /* 0x7ffffe1b1b00780c */ /* 0x000fe20003f86070 */
[----:B-1----:R-:W-:Y:S01]  /*3530*/  IMAD R27, R26, 0x1d0, RZ ;  /* 0x000001d01a1b7824 */ /* 0x002fe200078e02ff */
[----:B------:R1:W-:Y:S04]  /*3540*/  STL [R1+0xa1c], R76 ;  /* 0x000a1c4c01007387 */ /* 0x0003e80000100800 */
[----:B------:R2:W-:Y:S01]  /*3550*/  STL [R1+0xa18], R78 ;  /* 0x000a184e01007387 */ /* 0x0005e20000100800 */
[----:B------:R-:W-:Y:S01]  /*3560*/  VIADD R23, R3, 0xffffff1b ;  /* 0xffffff1b03177836 */ /* 0x000fe20000000000 */
[----:B------:R-:W3:Y:S01]  /*3570*/  LDC R26, c[0x0][0x3a8] ;  /* 0x0000ea00ff1a7b82 */ /* 0x000ee20000000800 */
[----:B-1----:R-:W-:Y:S01]  /*3580*/  IMAD R76, R6, 0xe8, RZ ;  /* 0x000000e8064c7824 */ /* 0x002fe200078e02ff */
[----:B--2---:R-:W-:-:S02]  /*3590*/  IADD3 R78, P5, PT, R27, R2, RZ ;  /* 0x000000021b4e7210 */ /* 0x004fc40007fbe0ff */
[----:B------:R-:W-:Y:S01]  /*35a0*/  ISETP.GE.U32.AND P6, PT, R23, 0x7ffffe1c, PT ;  /* 0x7ffffe1c1700780c */ /* 0x000fe20003fc6070 */
[----:B0-----:R-:W-:Y:S01]  /*35b0*/  IMAD R25, R25, 0x1cc, RZ ;  /* 0x000001cc19197824 */ /* 0x001fe200078e02ff */
[----:B------:R-:W-:Y:S01]  /*35c0*/  LEA.HI.X.SX32 R5, R76, R0, 0x1, P5 ;  /* 0x000000004c057211 */ /* 0x000fe200028f0eff */
[----:B------:R-:W-:Y:S01]  /*35d0*/  IMAD R23, R6, 0xe7, RZ ;  /* 0x000000e706177824 */ /* 0x000fe200078e02ff */
[----:B------:R-:W0:Y:S01]  /*35e0*/  LDC R27, c[0x0][0x3a8] ;  /* 0x0000ea00ff1b7b82 */ /* 0x000e220000000800 */
[----:B------:R-:W-:-:S05]  /*35f0*/  @!P3 IMAD.MOV.U32 R4, RZ, RZ, R78 ;  /* 0x000000ffff04b224 */ /* 0x000fca00078e004e */
[----:B------:R1:W2:Y:S04]  /*3600*/  @!P3 LDG.E.U16 R28, desc[UR22][R4.64] ;  /* 0x00000016041cb981 */ /* 0x0002a8000c1e1500 */
[----:B----4-:R3:W-:Y:S04]  /*3610*/  STL [R1+0x16c], R29 ;  /* 0x00016c1d01007387 */ /* 0x0107e80000100800 */
[----:B------:R-:W-:Y:S01]  /*3620*/  STL [R1+0xa14], R78 ;  /* 0x000a144e01007387 */ /* 0x000fe20000100800 */
[----:B---3--:R-:W-:-:S03]  /*3630*/  IMAD R29, R24, 0x1ce, RZ ;  /* 0x000001ce181d7824 */ /* 0x008fc600078e02ff */
[----:B------:R-:W-:Y:S04]  /*3640*/  STL [R1+0xa10], R5 ;  /* 0x000a100501007387 */ /* 0x000fe80000100800 */
[----:B------:R3:W-:Y:S02]  /*3650*/  STL [R1+0x178], R80 ;  /* 0x0001785001007387 */ /* 0x0007e40000100800 */
[----:B---3--:R-:W-:-:S04]  /*3660*/  IADD3 R80, P5, PT, R29, R2, RZ ;  /* 0x000000021d507210 */ /* 0x008fc80007fbe0ff */
[----:B------:R-:W-:Y:S01]  /*3670*/  LEA.HI.X.SX32 R23, R23, R0, 0x1, P5 ;  /* 0x0000000017177211 */ /* 0x000fe200028f0eff */
[----:B-1----:R-:W-:-:S04]  /*3680*/  @!P0 IMAD.MOV.U32 R4, RZ, RZ, R80 ;  /* 0x000000ffff048224 */ /* 0x002fc800078e0050 */
[----:B------:R-:W-:-:S05]  /*3690*/  @!P0 IMAD.MOV.U32 R5, RZ, RZ, R23 ;  /* 0x000000ffff058224 */ /* 0x000fca00078e0017 */
[----:B------:R1:W3:Y:S04]  /*36a0*/  @!P0 LDG.E.U16 R31, desc[UR22][R4.64] ;  /* 0x00000016041f8981 */ /* 0x0002e8000c1e1500 */
[----:B------:R-:W-:Y:S04]  /*36b0*/  STL [R1+0xa0c], R80 ;  /* 0x000a0c5001007387 */ /* 0x000fe80000100800 */
[----:B------:R-:W-:Y:S01]  /*36c0*/  STL [R1+0xa08], R23 ;  /* 0x000a081701007387 */ /* 0x000fe20000100800 */
[----:B------:R-:W-:-:S03]  /*36d0*/  IMAD R78, R6, 0xe6, RZ ;  /* 0x000000e6064e7824 */ /* 0x000fc600078e02ff */
[----:B--2---:R2:W-:Y:S01]  /*36e0*/  STL [R1+0x170], R28 ;  /* 0x0001701c01007387 */ /* 0x0045e20000100800 */
[----:B------:R-:W-:Y:S01]  /*36f0*/  VIADD R24, R3, 0xffffff1c ;  /* 0xffffff1c03187836 */ /* 0x000fe20000000000 */
[----:B--2---:R-:W-:-:S04]  /*3700*/  IADD3 R28, P5, PT, R25, R2, RZ ;  /* 0x00000002191c7210 */ /* 0x004fc80007fbe0ff */
[----:B------:R-:W-:Y:S01]  /*3710*/  ISETP.GE.U32.AND P3, PT, R24, 0x7ffffe1d, PT ;  /* 0x7ffffe1d1800780c */ /* 0x000fe20003f66070 */
[----:B------:R-:W-:Y:S01]  /*3720*/  VIADD R23, R3, 0xffffff1d ;  /* 0xffffff1d03177836 */ /* 0x000fe20000000000 */
[----:B------:R-:W2:Y:S01]  /*3730*/  LDC R25, c[0x0][0x3a8] ;  /* 0x0000ea00ff197b82 */ /* 0x000ea20000000800 */
[----:B------:R4:W-:Y:S01]  /*3740*/  STL [R1+0xa04], R28 ;  /* 0x000a041c01007387 */ /* 0x0009e20000100800 */
[----:B------:R-:W-:Y:S01]  /*3750*/  PRMT R24, RZ, 0x7610, R24 ;  /* 0x00007610ff187816 */ /* 0x000fe20000000018 */
[----:B-1----:R-:W-:Y:S02]  /*3760*/  @!P2 IMAD.MOV.U32 R4, RZ, RZ, R28 ;  /* 0x000000ffff04a224 */ /* 0x002fe400078e001c */
[----:B0-----:R-:W-:Y:S01]  /*3770*/  IMAD R27, R27, 0x1ca, RZ ;  /* 0x000001ca1b1b7824 */ /* 0x001fe200078e02ff */
[----:B------:R-:W-:Y:S01]  /*3780*/  ISETP.GE.U32.AND P0, PT, R23, 0x7ffffe1e, PT ;  /* 0x7ffffe1e1700780c */ /* 0x000fe20003f06070 */
[----:B---3--:R0:W-:Y:S01]  /*3790*/  STL [R1+0x164], R31 ;  /* 0x0001641f01007387 */ /* 0x0081e20000100800 */
[----:B------:R-:W-:Y:S01]  /*37a0*/  IMAD R80, R6, 0xe4, RZ ;  /* 0x000000e406507824 */ /* 0x000fe200078e02ff */
[----:B------:R-:W-:Y:S01]  /*37b0*/  PRMT R29, RZ, 0x7610, R29 ;  /* 0x00007610ff1d7816 */ /* 0x000fe2000000001d */
[----:B--2---:R-:W-:Y:S01]  /*37c0*/  IMAD R25, R25, 0x1c6, RZ ;  /* 0x000001c619197824 */ /* 0x004fe200078e02ff */
[----:B----4-:R-:W1:Y:S01]  /*37d0*/  LDC R28, c[0x0][0x3a8] ;  /* 0x0000ea00ff1c7b82 */ /* 0x010e620000000800 */
[----:B0-----:R-:W-:-:S05]  /*37e0*/  LEA.HI.X.SX32 R31, R78, R0, 0x1, P5 ;  /* 0x000000004e1f7211 */ /* 0x001fca00028f0eff */
[----:B------:R-:W-:-:S05]  /*37f0*/  @!P2 IMAD.MOV.U32 R5, RZ, RZ, R31 ;  /* 0x000000ffff05a224 */ /* 0x000fca00078e001f */
[----:B------:R0:W2:Y:S01]  /*3800*/  @!P2 LDG.E.U16 R24, desc[UR22][R4.64] ;  /* 0x000000160418a981 */ /* 0x0000a2000c1e1500 */
[----:B------:R-:W-:-:S03]  /*3810*/  IMAD R23, R6, 0xe5, RZ ;  /* 0x000000e506177824 */ /* 0x000fc600078e02ff */
[----:B------:R-:W-:Y:S01]  /*3820*/  STL [R1+0xa00], R31 ;  /* 0x000a001f01007387 */ /* 0x000fe20000100800 */
[----:B0-----:R-:W-:-:S04]  /*3830*/  IADD3 R5, P2, PT, R27, R2, RZ ;  /* 0x000000021b057210 */ /* 0x001fc80007f5e0ff */
[----:B------:R-:W-:Y:S01]  /*3840*/  LEA.HI.X.SX32 R4, R23, R0, 0x1, P2 ;  /* 0x0000000017047211 */ /* 0x000fe200010f0eff */
[----:B--2---:R-:W-:Y:S04]  /*3850*/  STL [R1+0x168], R24 ;  /* 0x0001681801007387 */ /* 0x004fe80000100800 */
[----:B------:R0:W-:Y:S04]  /*3860*/  STL [R1+0x9fc], R5 ;  /* 0x0009fc0501007387 */ /* 0x0001e80000100800 */
[----:B------:R2:W-:Y:S01]  /*3870*/  STL [R1+0x9f8], R4 ;  /* 0x0009f80401007387 */ /* 0x0005e20000100800 */
[----:B0-----:R-:W-:-:S04]  /*3880*/  @!P4 LOP3.LUT R5, R5, R4, RZ, 0x3c, !PT ;  /* 0x000000040505c212 */ /* 0x001fc800078e3cff */
[----:B--2---:R-:W-:-:S04]  /*3890*/  @!P4 LOP3.LUT R4, R5, R4, RZ, 0x3c, !PT ;  /* 0x000000040504c212 */ /* 0x004fc800078e3cff */
[----:B------:R-:W-:-:S05]  /*38a0*/  @!P4 LOP3.LUT R5, R5, R4, RZ, 0x3c, !PT ;  /* 0x000000040505c212 */ /* 0x000fca00078e3cff */
[----:B------:R0:W2:Y:S01]  /*38b0*/  @!P4 LDG.E.U16 R81, desc[UR22][R4.64] ;  /* 0x000000160451c981 */ /* 0x0000a2000c1e1500 */
[----:B------:R-:W-:Y:S02]  /*38c0*/  IMAD R27, R26, 0x1c8, RZ ;  /* 0x000001c81a1b7824 */ /* 0x000fe400078e02ff */
[----:B------:R-:W-:Y:S01]  /*38d0*/  VIADD R23, R3, 0xffffff20 ;  /* 0xffffff2003177836 */ /* 0x000fe20000000000 */
[----:B------:R-:W3:Y:S02]  /*38e0*/  LDC R26, c[0x0][0x3a8] ;  /* 0x0000ea00ff1a7b82 */ /* 0x000ee40000000800 */
[----:B------:R-:W-:-:S05]  /*38f0*/  IADD3 R31, P5, PT, R27, R2, RZ ;  /* 0x000000021b1f7210 */ /* 0x000fca0007fbe0ff */
[----:B------:R-:W-:Y:S01]  /*3900*/  STL [R1+0x9f4], R31 ;  /* 0x0009f41f01007387 */ /* 0x000fe20000100800 */
[----:B0-----:R-:W-:-:S03]  /*3910*/  @!P6 IMAD.MOV.U32 R4, RZ, RZ, R31 ;  /* 0x000000ffff04e224 */ /* 0x001fc600078e001f */
[----:B--2---:R0:W-:Y:S02]  /*3920*/  STL [R1+0x15c], R81 ;  /* 0x00015c5101007387 */ /* 0x0041e40000100800 */
[----:B0-----:R-:W-:-:S05]  /*3930*/  LEA.HI.X.SX32 R81, R80, R0, 0x1, P5 ;  /* 0x0000000050517211 */ /* 0x001fca00028f0eff */
[----:B------:R-:W-:-:S05]  /*3940*/  @!P6 IMAD.MOV.U32 R5, RZ, RZ, R81 ;  /* 0x000000ffff05e224 */ /* 0x000fca00078e0051 */
[----:B------:R0:W2:Y:S01]  /*3950*/  @!P6 LDG.E.U16 R29, desc[UR22][R4.64] ;  /* 0x00000016041de981 */ /* 0x0000a2000c1e1500 */
[----:B------:R-:W-:Y:S01]  /*3960*/  ISETP.GE.U32.AND P5, PT, R23, 0x7ffffe21, PT ;  /* 0x7ffffe211700780c */ /* 0x000fe20003fa6070 */
[----:B------:R-:W-:Y:S02]  /*3970*/  IMAD R23, R6, 0xe3, RZ ;  /* 0x000000e306177824 */ /* 0x000fe400078e02ff */
[----:B------:R4:W-:Y:S01]  /*3980*/  STL [R1+0x9f0], R81 ;  /* 0x0009f05101007387 */ /* 0x0009e20000100800 */
[----:B0-----:R-:W-:Y:S01]  /*3990*/  IADD3 R5, P6, PT, R25, R2, RZ ;  /* 0x0000000219057210 */ /* 0x001fe20007fde0ff */
[----:B------:R-:W-:Y:S01]  /*39a0*/  VIADD R24, R3, 0xffffff1e ;  /* 0xffffff1e03187836 */ /* 0x000fe20000000000 */
[----:B------:R-:W-:Y:S01]  /*39b0*/  PRMT R27, RZ, 0x7610, R27 ;  /* 0x00007610ff1b7816 */ /* 0x000fe2000000001b */
[----:B-1----:R-:W-:Y:S01]  /*39c0*/  IMAD R31, R28, 0x1c4, RZ ;  /* 0x000001c41c1f7824 */ /* 0x002fe200078e02ff */
[----:B------:R-:W-:Y:S01]  /*39d0*/  LEA.HI.X.SX32 R4, R23, R0, 0x1, P6 ;  /* 0x0000000017047211 */ /* 0x000fe200030f0eff */
[----:B------:R0:W-:Y:S01]  /*39e0*/  STL [R1+0x9ec], R5 ;  /* 0x0009ec0501007387 */ /* 0x0001e20000100800 */
[----:B----4-:R-:W-:Y:S01]  /*39f0*/  IMAD R81, R6, 0xe2, RZ ;  /* 0x000000e206517824 */ /* 0x010fe200078e02ff */
[----:B------:R-:W1:Y:S02]  /*3a00*/  LDC R25, c[0x0][0x3a8] ;  /* 0x0000ea00ff197b82 */ /* 0x000e640000000800 */
[----:B------:R4:W-:Y:S01]  /*3a10*/  STL [R1+0x9e8], R4 ;  /* 0x0009e80401007387 */ /* 0x0009e20000100800 */
[----:B0-----:R-:W-:-:S04]  /*3a20*/  @!P3 LOP3.LUT R5, R5, R4, RZ, 0x3c, !PT ;  /* 0x000000040505b212 */ /* 0x001fc800078e3cff */
[----:B----4-:R-:W-:-:S04]  /*3a30*/  @!P3 LOP3.LUT R4, R5, R4, RZ, 0x3c, !PT ;  /* 0x000000040504b212 */ /* 0x010fc800078e3cff */
[----:B------:R-:W-:-:S05]  /*3a40*/  @!P3 LOP3.LUT R5, R5, R4, RZ, 0x3c, !PT ;  /* 0x000000040505b212 */ /* 0x000fca00078e3cff */
[----:B------:R0:W4:Y:S01]  /*3a50*/  @!P3 LDG.E.U16 R85, desc[UR22][R4.64] ;  /* 0x000000160455b981 */ /* 0x000122000c1e1500 */
[----:B------:R-:W-:Y:S01]  /*3a60*/  ISETP.GE.U32.AND P2, PT, R24, 0x7ffffe1f, PT ;  /* 0x7ffffe1f1800780c */ /* 0x000fe20003f46070 */
[----:B------:R-:W-:-:S05]  /*3a70*/  VIADD R24, R3, 0xffffff1f ;  /* 0xffffff1f03187836 */ /* 0x000fca0000000000 */
[----:B------:R-:W-:Y:S02]  /*3a80*/  ISETP.GE.U32.AND P4, PT, R24, 0x7ffffe20, PT ;  /* 0x7ffffe201800780c */ /* 0x000fe40003f86070 */
[----:B------:R-:W-:-:S04]  /*3a90*/  IADD3 R24, P6, PT, R31, R2, RZ ;  /* 0x000000021f187210 */ /* 0x000fc80007fde0ff */
[----:B0-----:R-:W-:Y:S01]  /*3aa0*/  LEA.HI.X.SX32 R4, R81, R0, 0x1, P6 ;  /* 0x0000000051047211 */ /* 0x001fe200030f0eff */
[----:B------:R-:W-:-:S05]  /*3ab0*/  IMAD.MOV.U32 R5, RZ, RZ, R24 ;  /* 0x000000ffff057224 */ /* 0x000fca00078e0018 */
[----:B------:R-:W-:Y:S01]  /*3ac0*/  @!P0 LOP3.LUT R5, R5, R4, RZ, 0x3c, !PT ;  /* 0x0000000405058212 */ /* 0x000fe200078e3cff */
[----:B------:R-:W-:-:S05]  /*3ad0*/  VIADD R23, R3, 0xffffff21 ;  /* 0xffffff2103177836 */ /* 0x000fca0000000000 */
[----:B------:R-:W-:Y:S01]  /*3ae0*/  ISETP.GE.U32.AND P3, PT, R23, 0x7ffffe22, PT ;  /* 0x7ffffe221700780c */ /* 0x000fe20003f66070 */
[----:B------:R-:W-:Y:S01]  /*3af0*/  IMAD R23, R6, 0xe1, RZ ;  /* 0x000000e106177824 */ /* 0x000fe200078e02ff */
[----:B--2---:R-:W-:Y:S04]  /*3b00*/  STL [R1+0x160], R29 ;  /* 0x0001601d01007387 */ /* 0x004fe80000100800 */
[----:B------:R-:W-:Y:S04]  /*3b10*/  STL [R1+0x9e4], R24 ;  /* 0x0009e41801007387 */ /* 0x000fe80000100800 */
[----:B------:R0:W-:Y:S02]  /*3b20*/  STL [R1+0x9e0], R4 ;  /* 0x0009e00401007387 */ /* 0x0001e40000100800 */
[----:B0-----:R-:W-:-:S04]  /*3b30*/  @!P0 LOP3.LUT R4, R5, R4, RZ, 0x3c, !PT ;  /* 0x0000000405048212 */ /* 0x001fc800078e3cff */
[----:B------:R-:W-:-:S05]  /*3b40*/  @!P0 LOP3.LUT R5, R5, R4, RZ, 0x3c, !PT ;  /* 0x0000000405058212 */ /* 0x000fca00078e3cff */
[----:B------:R0:W2:Y:S01]  /*3b50*/  @!P0 LDG.E.U16 R27, desc[UR22][R4.64] ;  /* 0x00000016041b8981 */ /* 0x0000a2000c1e1500 */
[----:B---3--:R-:W-:-:S05]  /*3b60*/  IMAD R29, R26, 0x1c2, RZ ;  /* 0x000001c21a1d7824 */ /* 0x008fca00078e02ff */
[----:B------:R-:W-:-:S05]  /*3b70*/  IADD3 R29, P6, PT, R29, R2, RZ ;  /* 0x000000021d1d7210 */ /* 0x000fca0007fde0ff */
[----:B------:R-:W-:Y:S04]  /*3b80*/  STL [R1+0x9dc], R29 ;  /* 0x0009dc1d01007387 */ /* 0x000fe80000100800 */
[----:B----4-:R3:W-:Y:S01]  /*3b90*/  STL [R1+0x154], R85 ;  /* 0x0001545501007387 */ /* 0x0107e20000100800 */
[----:B0-----:R-:W-:Y:S01]  /*3ba0*/  @!P2 IMAD.MOV.U32 R4, RZ, RZ, R29 ;  /* 0x000000ffff04a224 */ /* 0x001fe200078e001d */
[----:B---3--:R-:W-:-:S05]  /*3bb0*/  LEA.HI.X.SX32 R85, R23, R0, 0x1, P6 ;  /* 0x0000000017557211 */ /* 0x008fca00030f0eff */
[----:B------:R-:W-:-:S05]  /*3bc0*/  @!P2 IMAD.MOV.U32 R5, RZ, RZ, R85 ;  /* 0x000000ffff05a224 */ /* 0x000fca00078e0055 */
[----:B------:R-:W3:Y:S01]  /*3bd0*/  @!P2 LDG.E.U16 R82, desc[UR22][R4.64] ;  /* 0x000000160452a981 */ /* 0x000ee2000c1e1500 */
[----:B------:R-:W-:-:S03]  /*3be0*/  PRMT R26, RZ, 0x7610, R26 ;  /* 0x00007610ff1a7816 */ /* 0x000fc6000000001a */
[----:B--2---:R0:W-:Y:S02]  /*3bf0*/  STL [R1+0x158], R27 ;  /* 0x0001581b01007387 */ /* 0x0041e40000100800 */
[----:B0-----:R-:W0:Y:S02]  /*3c00*/  LDC R27, c[0x0][0x3a8] ;  /* 0x0000ea00ff1b7b82 */ /* 0x001e240000000800 */
[----:B------:R-:W-:Y:S01]  /*3c10*/  STL [R1+0x9d8], R85 ;  /* 0x0009d85501007387 */ /* 0x000fe20000100800 */
[----:B0-----:R-:W-:-:S03]  /*3c20*/  IMAD R29, R27, 0x1c0, RZ ;  /* 0x000001c01b1d7824 */ /* 0x001fc600078e02ff */
[----:B---3--:R0:W-:Y:S02]  /*3c30*/  STL [R1+0x150], R82 ;  /* 0x0001505201007387 */ /* 0x0081e40000100800 */
[----:B------:R-:W-:Y:S01]  /*3c40*/  IADD3 R5, P6, PT, R29, R2, RZ ;  /* 0x000000021d057210 */ /* 0x000fe20007fde0ff */
[----:B0-----:R-:W-:-:S04]  /*3c50*/  IMAD R82, R6, 0xe0, RZ ;  /* 0x000000e006527824 */ /* 0x001fc800078e02ff */
[----:B------:R0:W-:Y:S01]  /*3c60*/  STL [R1+0x9d4], R5 ;  /* 0x0009d40501007387 */ /* 0x0001e20000100800 */
[----:B------:R-:W-:-:S04]  /*3c70*/  LEA.HI.X.SX32 R4, R82, R0, 0x1, P6 ;  /* 0x0000000052047211 */ /* 0x000fc800030f0eff */
[-C--:B0-----:R-:W-:Y:S01]  /*3c80*/  @!P4 LOP3.LUT R5, R5, R4.reuse, RZ, 0x3c, !PT ;  /* 0x000000040505c212 */ /* 0x081fe200078e3cff */
[----:B------:R0:W-:Y:S03]  /*3c90*/  STL [R1+0x9d0], R4 ;  /* 0x0009d00401007387 */ /* 0x0001e60000100800 */
[----:B0-----:R-:W-:-:S04]  /*3ca0*/  @!P4 LOP3.LUT R4, R5, R4, RZ, 0x3c, !PT ;  /* 0x000000040504c212 */ /* 0x001fc800078e3cff */
[----:B------:R-:W-:-:S05]  /*3cb0*/  @!P4 LOP3.LUT R5, R5, R4, RZ, 0x3c, !PT ;  /* 0x000000040505c212 */ /* 0x000fca00078e3cff */
[----:B------:R0:W2:Y:S01]  /*3cc0*/  @!P4 LDG.E.U16 R26, desc[UR22][R4.64] ;  /* 0x00000016041ac981 */ /* 0x0000a2000c1e1500 */
[----:B-1----:R-:W-:Y:S02]  /*3cd0*/  IMAD R27, R25, 0x1be, RZ ;  /* 0x000001be191b7824 */ /* 0x002fe400078e02ff */
[----:B------:R-:W-:-:S03]  /*3ce0*/  IMAD R25, R6, 0xdf, RZ ;  /* 0x000000df06197824 */ /* 0x000fc600078e02ff */
[----:B------:R-:W-:-:S04]  /*3cf0*/  IADD3 R85, P6, PT, R27, R2, RZ ;  /* 0x000000021b557210 */ /* 0x000fc80007fde0ff */
[----:B------:R-:W-:Y:S01]  /*3d00*/  LEA.HI.X.SX32 R29, R25, R0, 0x1, P6 ;  /* 0x00000000191d7211 */ /* 0x000fe200030f0eff */
[----:B0-----:R-:W-:-:S04]  /*3d10*/  @!P5 IMAD.MOV.U32 R4, RZ, RZ, R85 ;  /* 0x000000ffff04d224 */ /* 0x001fc800078e0055 */
[----:B------:R-:W-:-:S05]  /*3d20*/  @!P5 IMAD.MOV.U32 R5, RZ, RZ, R29 ;  /* 0x000000ffff05d224 */ /* 0x000fca00078e001d */
[----:B------:R-:W3:Y:S04]  /*3d30*/  @!P5 LDG.E.U16 R83, desc[UR22][R4.64] ;  /* 0x000000160453d981 */ /* 0x000ee8000c1e1500 */
[----:B------:R-:W-:Y:S04]  /*3d40*/  STL [R1+0x9cc], R85 ;  /* 0x0009cc5501007387 */ /* 0x000fe80000100800 */
[----:B--2---:R0:W-:Y:S02]  /*3d50*/  STL [R1+0x14c], R26 ;  /* 0x00014c1a01007387 */ /* 0x0041e40000100800 */
[----:B0-----:R-:W0:Y:S02]  /*3d60*/  LDC R26, c[0x0][0x3a8] ;  /* 0x0000ea00ff1a7b82 */ /* 0x001e240000000800 */
[----:B------:R-:W-:Y:S04]  /*3d70*/  STL [R1+0x9c8], R29 ;  /* 0x0009c81d01007387 */ /* 0x000fe80000100800 */
[----:B---3--:R1:W-:Y:S02]  /*3d80*/  STL [R1+0x148], R83 ;  /* 0x0001485301007387 */ /* 0x0083e40000100800 */
[----:B-1----:R-:W-:-:S02]  /*3d90*/  IMAD R83, R6, 0xde, RZ ;  /* 0x000000de06537824 */ /* 0x002fc400078e02ff */
[----:B0-----:R-:W-:-:S05]  /*3da0*/  IMAD R25, R26, 0x1bc, RZ ;  /* 0x000001bc1a197824 */ /* 0x001fca00078e02ff */
[----:B------:R-:W-:-:S04]  /*3db0*/  IADD3 R5, P5, PT, R25, R2, RZ ;  /* 0x0000000219057210 */ /* 0x000fc80007fbe0ff */
[----:B------:R-:W-:Y:S01]  /*3dc0*/  LEA.HI.X.SX32 R4, R83, R0, 0x1, P5 ;  /* 0x0000000053047211 */ /* 0x000fe200028f0eff */
[----:B------:R0:W-:Y:S04]  /*3dd0*/  STL [R1+0x9c4], R5 ;  /* 0x0009c40501007387 */ /* 0x0001e80000100800 */
[----:B------:R1:W-:Y:S01]  /*3de0*/  STL [R1+0x9c0], R4 ;  /* 0x0009c00401007387 */ /* 0x0003e20000100800 */
[----:B0-----:R-:W-:-:S04]  /*3df0*/  @!P3 LOP3.LUT R5, R5, R4, RZ, 0x3c, !PT ;  /* 0x000000040505b212 */ /* 0x001fc800078e3cff */
[----:B-1----:R-:W-:-:S04]  /*3e00*/  @!P3 LOP3.LUT R4, R5, R4, RZ, 0x3c, !PT ;  /* 0x000000040504b212 */ /* 0x002fc800078e3cff */
[----:B------:R-:W-:-:S05]  /*3e10*/  @!P3 LOP3.LUT R5, R5, R4, RZ, 0x3c, !PT ;  /* 0x000000040505b212 */ /* 0x000fca00078e3cff */
[----:B------:R0:W2:Y:S01]  /*3e20*/  @!P3 LDG.E.U16 R86, desc[UR22][R4.64] ;  /* 0x000000160456b981 */ /* 0x0000a2000c1e1500 */
[----:B------:R-:W-:-:S05]  /*3e30*/  VIADD R24, R3, 0xffffff22 ;  /* 0xffffff2203187836 */ /* 0x000fca0000000000 */
[----:B------:R-:W-:Y:S02]  /*3e40*/  ISETP.GE.U32.AND P0, PT, R24, 0x7ffffe23, PT ;  /* 0x7ffffe231800780c */ /* 0x000fe40003f06070 */
[----:B------:R-:W1:Y:S01]  /*3e50*/  LDC R24, c[0x0][0x3a8] ;  /* 0x0000ea00ff187b82 */ /* 0x000e620000000800 */
[----:B------:R-:W-:-:S05]  /*3e60*/  VIADD R27, R3, 0xffffff24 ;  /* 0xffffff24031b7836 */ /* 0x000fca0000000000 */
[----:B------:R-:W-:Y:S01]  /*3e70*/  ISETP.GE.U32.AND P4, PT, R27, 0x7ffffe25, PT ;  /* 0x7ffffe251b00780c */ /* 0x000fe20003f86070 */
[----:B------:R-:W-:Y:S02]  /*3e80*/  IMAD R27, R6, 0xdd, RZ ;  /* 0x000000dd061b7824 */ /* 0x000fe400078e02ff */
[----:B-1----:R-:W-:Y:S02]  /*3e90*/  IMAD R29, R24, 0x1ba, RZ ;  /* 0x000001ba181d7824 */ /* 0x002fe400078e02ff */
[C---:B------:R-:W-:Y:S01]  /*3ea0*/  VIADD R23, R3.reuse, 0xffffff23 ;  /* 0xffffff2303177836 */ /* 0x040fe20000000000 */
[----:B------:R-:W-:Y:S01]  /*3eb0*/  PRMT R25, RZ, 0x7610, R25 ;  /* 0x00007610ff197816 */ /* 0x000fe20000000019 */
[----:B------:R-:W-:Y:S01]  /*3ec0*/  VIADD R26, R3, 0xffffff25 ;  /* 0xffffff25031a7836 */ /* 0x000fe20000000000 */
[----:B------:R-:W-:Y:S01]  /*3ed0*/  IADD3 R85, P5, PT, R29, R2, RZ ;  /* 0x000000021d557210 */ /* 0x000fe20007fbe0ff */
[----:B------:R-:W1:Y:S03]  /*3ee0*/  LDC R24, c[0x0][0x3a8] ;  /* 0x0000ea00ff187b82 */ /* 0x000e660000000800 */
[----:B0-----:R-:W-:Y:S01]  /*3ef0*/  LEA.HI.X.SX32 R4, R27, R0, 0x1, P5 ;  /* 0x000000001b047211 */ /* 0x001fe200028f0eff */
[----:B------:R-:W-:Y:S01]  /*3f00*/  IMAD.MOV.U32 R5, RZ, RZ, R85 ;  /* 0x000000ffff057224 */ /* 0x000fe200078e0055 */
[----:B------:R0:W-:Y:S04]  /*3f10*/  STL [R1+0x9bc], R85 ;  /* 0x0009bc5501007387 */ /* 0x0001e80000100800 */
[----:B------:R-:W-:-:S02]  /*3f20*/  @!P0 LOP3.LUT R5, R5, R4, RZ, 0x3c, !PT ;  /* 0x0000000405058212 */ /* 0x000fc400078e3cff */
[----:B------:R-:W-:Y:S02]  /*3f30*/  ISETP.GE.U32.AND P2, PT, R23, 0x7ffffe24, PT ;  /* 0x7ffffe241700780c */ /* 0x000fe40003f46070 */
[----:B------:R-:W3:Y:S02]  /*3f40*/  LDC R23, c[0x0][0x3a8] ;  /* 0x0000ea00ff177b82 */ /* 0x000ee40000000800 */
[----:B---3--:R-:W-:-:S05]  /*3f50*/  IMAD R23, R23, 0x1b8, RZ ;  /* 0x000001b817177824 */ /* 0x008fca00078e02ff */
[----:B0-----:R-:W-:Y:S01]  /*3f60*/  IADD3 R85, P5, PT, R23, R2, RZ ;  /* 0x0000000217557210 */ /* 0x001fe20007fbe0ff */
[----:B--2---:R-:W-:Y:S04]  /*3f70*/  STL [R1+0x144], R86 ;  /* 0x0001445601007387 */ /* 0x004fe80000100800 */
[----:B------:R0:W-:Y:S02]  /*3f80*/  STL [R1+0x9b8], R4 ;  /* 0x0009b80401007387 */ /* 0x0001e40000100800 */
[----:B0-----:R-:W-:-:S04]  /*3f90*/  @!P0 LOP3.LUT R4, R5, R4, RZ, 0x3c, !PT ;  /* 0x0000000405048212 */ /* 0x001fc800078e3cff */
[----:B------:R-:W-:-:S05]  /*3fa0*/  @!P0 LOP3.LUT R5, R5, R4, RZ, 0x3c, !PT ;  /* 0x0000000405058212 */ /* 0x000fca00078e3cff */
[----:B------:R0:W2:Y:S01]  /*3fb0*/  @!P0 LDG.E.U16 R25, desc[UR22][R4.64] ;  /* 0x0000001604198981 */ /* 0x0000a2000c1e1500 */
[----:B------:R-:W-:-:S05]  /*3fc0*/  IMAD R86, R6, 0xdc, RZ ;  /* 0x000000dc06567824 */ /* 0x000fca00078e02ff */
[----:B0-----:R-:W-:Y:S01]  /*3fd0*/  LEA.HI.X.SX32 R5, R86, R0, 0x1, P5 ;  /* 0x0000000056057211 */ /* 0x001fe200028f0eff */
[----:B------:R-:W-:-:S05]  /*3fe0*/  @!P2 IMAD.MOV.U32 R4, RZ, RZ, R85 ;  /* 0x000000ffff04a224 */ /* 0x000fca00078e0055 */
[----:B------:R0:W3:Y:S01]  /*3ff0*/  @!P2 LDG.E.U16 R84, desc[UR22][R4.64] ;  /* 0x000000160454a981 */ /* 0x0000e2000c1e1500 */
[----:B------:R-:W-:Y:S01]  /*4000*/  ISETP.GE.U32.AND P6, PT, R26, 0x7ffffe26, PT ;  /* 0x7ffffe261a00780c */ /* 0x000fe20003fc6070 */
[----:B------:R-:W-:-:S05]  /*4010*/  VIADD R26, R3, 0xffffff26 ;  /* 0xffffff26031a7836 */ /* 0x000fca0000000000 */
[----:B------:R-:W-:Y:S01]  /*4020*/  ISETP.GE.U32.AND P3, PT, R26, 0x7ffffe27, PT ;  /* 0x7ffffe271a00780c */ /* 0x000fe20003f66070 */
[----:B------:R-:W-:-:S05]  /*4030*/  VIADD R26, R3, 0xffffff27 ;  /* 0xffffff27031a7836 */ /* 0x000fca0000000000 */
[----:B------:R-:W-:Y:S01]  /*4040*/  ISETP.GE.U32.AND P0, PT, R26, 0x7ffffe28, PT ;  /* 0x7ffffe281a00780c */ /* 0x000fe20003f06070 */
[----:B0-----:R-:W-:Y:S01]  /*4050*/  VIADD R4, R3, 0xffffff28 ;  /* 0xffffff2803047836 */ /* 0x001fe20000000000 */
[----:B------:R-:W-:Y:S01]  /*4060*/  PRMT R23, RZ, 0x7610, R23 ;  /* 0x00007610ff177816 */ /* 0x000fe20000000017 */
[----:B--2---:R0:W-:Y:S02]  /*4070*/  STL [R1+0x140], R25 ;  /* 0x0001401901007387 */ /* 0x0041e40000100800 */
[----:B0-----:R-:W0:Y:S02]  /*4080*/  LDC R25, c[0x0][0x3a8] ;  /* 0x0000ea00ff197b82 */ /* 0x001e240000000800 */
[----:B------:R-:W-:Y:S04]  /*4090*/  STL [R1+0x9b4], R85 ;  /* 0x0009b45501007387 */ /* 0x000fe80000100800 */
[----:B------:R1:W-:Y:S04]  /*40a0*/  STL [R1+0x9b0], R5 ;  /* 0x0009b00501007387 */ /* 0x0003e80000100800 */
[----:B---3--:R2:W-:Y:S01]  /*40b0*/  STL [R1+0x13c], R84 ;  /* 0x00013c5401007387 */ /* 0x0085e20000100800 */
[----:B0-----:R-:W-:-:S02]  /*40c0*/  IMAD R26, R25, 0x1b6, RZ ;  /* 0x000001b6191a7824 */ /* 0x001fc400078e02ff */
[----:B------:R-:W-:-:S03]  /*40d0*/  IMAD R25, R6, 0xdb, RZ ;  /* 0x000000db06197824 */ /* 0x000fc600078e02ff */
[----:B------:R-:W-:Y:S01]  /*40e0*/  IADD3 R26, P2, PT, R26, R2, RZ ;  /* 0x000000021a1a7210 */ /* 0x000fe20007f5e0ff */
[----:B-1----:R-:W-:Y:S02]  /*40f0*/  IMAD R5, R24, 0x1b4, RZ ;  /* 0x000001b418057824 */ /* 0x002fe400078e02ff */
[----:B------:R-:W-:Y:S01]  /*4100*/  IMAD R85, R6, 0xda, RZ ;  /* 0x000000da06557824 */ /* 0x000fe200078e02ff */
[----:B--2---:R-:W-:Y:S01]  /*4110*/  LEA.HI.X.SX32 R84, R25, R0, 0x1, P2 ;  /* 0x0000000019547211 */ /* 0x004fe200010f0eff */
[----:B------:R-:W-:Y:S01]  /*4120*/  STL [R1+0x9ac], R26 ;  /* 0x0009ac1a01007387 */ /* 0x000fe20000100800 */
[----:B------:R-:W-:Y:S01]  /*4130*/  ISETP.GE.U32.AND P2, PT, R4, 0x7ffffe29, PT ;  /* 0x7ffffe290400780c */ /* 0x000fe20003f46070 */
[----:B------:R-:W0:Y:S02]  /*4140*/  LDC R24, c[0x0][0x3a8] ;  /* 0x0000ea00ff187b82 */ /* 0x000e240000000800 */
[----:B------:R-:W-:Y:S01]  /*4150*/  IMAD.MOV.U32 R4, RZ, RZ, R84 ;  /* 0x000000ffff047224 */ /* 0x000fe200078e0054 */
[----:B------:R1:W-:Y:S02]  /*4160*/  STL [R1+0x9a8], R84 ;  /* 0x0009a85401007387 */ /* 0x0003e40000100800 */
[----:B-1----:R-:W-:Y:S01]  /*4170*/  IADD3 R84, P5, PT, R5, R2, RZ ;  /* 0x0000000205547210 */ /* 0x002fe20007fbe0ff */
[----:B------:R-:W-:-:S02]  /*4180*/  @!P4 IMAD.MOV.U32 R5, RZ, RZ, R4 ;  /* 0x000000ffff05c224 */ /* 0x000fc400078e0004 */
[----:B------:R-:W-:-:S05]  /*4190*/  @!P4 IMAD.MOV.U32 R4, RZ, RZ, R26 ;  /* 0x000000ffff04c224 */ /* 0x000fca00078e001a */
[----:B------:R1:W2:Y:S01]  /*41a0*/  @!P4 LDG.E.U16 R23, desc[UR22][R4.64] ;  /* 0x000000160417c981 */ /* 0x0002a2000c1e1500 */
[----:B------:R-:W-:Y:S02]  /*41b0*/  LEA.HI.X.SX32 R26, R85, R0, 0x1, P5 ;  /* 0x00000000551a7211 */ /* 0x000fe400028f0eff */
[----:B------:R-:W-:Y:S01]  /*41c0*/  PRMT R25, RZ, 0x7610, R25 ;  /* 0x00007610ff197816 */ /* 0x000fe20000000019 */
[C---:B-1----:R-:W-:Y:S02]  /*41d0*/  VIADD R4, R3.reuse, 0xffffff29 ;  /* 0xffffff2903047836 */ /* 0x042fe40000000000 */
[----:B------:R-:W-:-:S03]  /*41e0*/  VIADD R5, R3, 0xffffff2a ;  /* 0xffffff2a03057836 */ /* 0x000fc60000000000 */
[----:B------:R-:W-:Y:S01]  /*41f0*/  ISETP.GE.U32.AND P4, PT, R4, 0x7ffffe2a, PT ;  /* 0x7ffffe2a0400780c */ /* 0x000fe20003f86070 */
[----:B------:R-:W-:Y:S01]  /*4200*/  @!P6 IMAD.MOV.U32 R4, RZ, RZ, R84 ;  /* 0x000000ffff04e224 */ /* 0x000fe200078e0054 */
[----:B------:R-:W-:Y:S01]  /*4210*/  ISETP.GE.U32.AND P5, PT, R5, 0x7ffffe2b, PT ;  /* 0x7ffffe2b0500780c */ /* 0x000fe20003fa6070 */
[----:B------:R-:W-:-:S05]  /*4220*/  @!P6 IMAD.MOV.U32 R5, RZ, RZ, R26 ;  /* 0x000000ffff05e224 */ /* 0x000fca00078e001a */
[----:B------:R1:W3:Y:S02]  /*4230*/  @!P6 LDG.E.U16 R25, desc[UR22][R4.64] ;  /* 0x000000160419e981 */ /* 0x0002e4000c1e1500 */
[----:B-1----:R-:W-:Y:S02]  /*4240*/  IMAD R5, R6, 0xd9, RZ ;  /* 0x000000d906057824 */ /* 0x002fe400078e02ff */
[----:B--2---:R1:W-:Y:S04]  /*4250*/  STL [R1+0x138], R23 ;  /* 0x0001381701007387 */ /* 0x0043e80000100800 */
[----:B------:R-:W-:Y:S01]  /*4260*/  STL [R1+0x9a4], R84 ;  /* 0x0009a45401007387 */ /* 0x000fe20000100800 */
[----:B-1----:R-:W1:Y:S03]  /*4270*/  LDC R23, c[0x0][0x3a8] ;  /* 0x0000ea00ff177b82 */ /* 0x002e660000000800 */
[----:B------:R2:W-:Y:S05]  /*4280*/  STL [R1+0x9a0], R26 ;  /* 0x0009a01a01007387 */ /* 0x0005ea0000100800 */
[----:B--2---:R-:W2:Y:S01]  /*4290*/  LDC R26, c[0x0][0x3a8] ;  /* 0x0000ea00ff1a7b82 */ /* 0x004ea20000000800 */
[----:B---3--:R3:W-:Y:S01]  /*42a0*/  STL [R1+0x134], R25 ;  /* 0x0001341901007387 */ /* 0x0087e20000100800 */
[----:B-1----:R-:W-:-:S05]  /*42b0*/  IMAD R23, R23, 0x1b2, RZ ;  /* 0x000001b217177824 */ /* 0x002fca00078e02ff */
[----:B------:R-:W-:-:S04]  /*42c0*/  IADD3 R23, P6, PT, R23, R2, RZ ;  /* 0x0000000217177210 */ /* 0x000fc80007fde0ff */
[----:B---3--:R-:W-:Y:S01]  /*42d0*/  LEA.HI.X.SX32 R25, R5, R0, 0x1, P6 ;  /* 0x0000000005197211 */ /* 0x008fe200030f0eff */
[----:B--2---:R-:W-:Y:S01]  /*42e0*/  IMAD R4, R26, 0x1b0, RZ ;  /* 0x000001b01a047824 */ /* 0x004fe200078e02ff */
[----:B------:R1:W-:Y:S01]  /*42f0*/  STL [R1+0x99c], R23 ;  /* 0x00099c1701007387 */ /* 0x0003e20000100800 */
[----:B------:R-:W-:-:S03]  /*4300*/  IMAD.MOV.U32 R5, RZ, RZ, R23 ;  /* 0x000000ffff057224 */ /* 0x000fc600078e0017 */
[----:B-1----:R-:W-:Y:S01]  /*4310*/  IADD3 R23, P6, PT, R4, R2, RZ ;  /* 0x0000000204177210 */ /* 0x002fe20007fde0ff */
[----:B------:R-:W-:-:S05]  /*4320*/  IMAD.MOV.U32 R4, RZ, RZ, R25 ;  /* 0x000000ffff047224 */ /* 0x000fca00078e0019 */
[----:B------:R-:W-:-:S04]  /*4330*/  @!P3 LOP3.LUT R5, R5, R4, RZ, 0x3c, !PT ;  /* 0x000000040505b212 */ /* 0x000fc800078e3cff */
[----:B------:R-:W-:-:S04]  /*4340*/  @!P3 LOP3.LUT R4, R5, R4, RZ, 0x3c, !PT ;  /* 0x000000040504b212 */ /* 0x000fc800078e3cff */
[----:B------:R-:W-:-:S05]  /*4350*/  @!P3 LOP3.LUT R5, R5, R4, RZ, 0x3c, !PT ;  /* 0x000000040505b212 */ /* 0x000fca00078e3cff */
[----:B------:R1:W2:Y:S01]  /*4360*/  @!P3 LDG.E.U16 R79, desc[UR22][R4.64] ;  /* 0x00000016044fb981 */ /* 0x0002a2000c1e1500 */
[----:B------:R-:W-:Y:S02]  /*4370*/  IMAD R84, R6, 0xd8, RZ ;  /* 0x000000d806547824 */ /* 0x000fe400078e02ff */
[----:B0-----:R-:W-:Y:S01]  /*4380*/  IMAD R24, R24, 0x1ae, RZ ;  /* 0x000001ae18187824 */ /* 0x001fe200078e02ff */
[----:B------:R0:W-:Y:S02]  /*4390*/  STL [R1+0x998], R25 ;  /* 0x0009981901007387 */ /* 0x0001e40000100800 */
[----:B-1----:R-:W-:Y:S02]  /*43a0*/  LEA.HI.X.SX32 R5, R84, R0, 0x1, P6 ;  /* 0x0000000054057211 */ /* 0x002fe400030f0eff */
[----:B------:R-:W-:Y:S01]  /*43b0*/  IADD3 R24, P6, PT, R24, R2, RZ ;  /* 0x0000000218187210 */ /* 0x000fe20007fde0ff */
[----:B------:R-:W-:Y:S01]  /*43c0*/  IMAD R4, R6, 0xd7, RZ ;  /* 0x000000d706047824 */ /* 0x000fe200078e02ff */
[----:B------:R-:W-:Y:S01]  /*43d0*/  STL [R1+0x994], R23 ;  /* 0x0009941701007387 */ /* 0x000fe20000100800 */
[----:B------:R-:W-:Y:S01]  /*43e0*/  PRMT R85, RZ, 0x7610, R85 ;  /* 0x00007610ff557816 */ /* 0x000fe20000000055 */
[----:B0-----:R-:W0:Y:S02]  /*43f0*/  LDC R25, c[0x0][0x3a8] ;  /* 0x0000ea00ff197b82 */ /* 0x001e240000000800 */
[----:B------:R-:W-:Y:S04]  /*4400*/  STL [R1+0x990], R5 ;  /* 0x0009900501007387 */ /* 0x000fe80000100800 */
[----:B------:R-:W-:Y:S04]  /*4410*/  STL [R1+0x98c], R24 ;  /* 0x00098c1801007387 */ /* 0x000fe80000100800 */
[----:B--2---:R1:W-:Y:S02]  /*4420*/  STL [R1+0x130], R79 ;  /* 0x0001304f01007387 */ /* 0x0043e40000100800 */
[----:B-1----:R-:W-:Y:S01]  /*4430*/  LEA.HI.X.SX32 R79, R4, R0, 0x1, P6 ;  /* 0x00000000044f7211 */ /* 0x002fe200030f0eff */
[----:B------:R-:W-:-:S02]  /*4440*/  @!P0 IMAD.MOV.U32 R4, RZ, RZ, R23 ;  /* 0x000000ffff048224 */ /* 0x000fc400078e0017 */
[----:B------:R-:W1:Y:S03]  /*4450*/  LDC R23, c[0x0][0x3a8] ;  /* 0x0000ea00ff177b82 */ /* 0x000e660000000800 */
[----:B------:R2:W3:Y:S02]  /*4460*/  @!P0 LDG.E.U16 R85, desc[UR22][R4.64] ;  /* 0x0000001604558981 */ /* 0x0004e4000c1e1500 */
[----:B--2---:R-:W-:Y:S02]  /*4470*/  @!P2 IMAD.MOV.U32 R4, RZ, RZ, R24 ;  /* 0x000000ffff04a224 */ /* 0x004fe400078e0018 */
[----:B------:R-:W-:-:S05]  /*4480*/  @!P2 IMAD.MOV.U32 R5, RZ, RZ, R79 ;  /* 0x000000ffff05a224 */ /* 0x000fca00078e004f */
[----:B------:R1:W2:Y:S01]  /*4490*/  @!P2 LDG.E.U16 R77, desc[UR22][R4.64] ;  /* 0x00000016044da981 */ /* 0x0002a2000c1e1500 */
[----:B0-----:R-:W-:-:S03]  /*44a0*/  IMAD R25, R25, 0x1aa, RZ ;  /* 0x000001aa19197824 */ /* 0x001fc600078e02ff */
[----:B------:R0:W-:Y:S01]  /*44b0*/  STL [R1+0x988], R79 ;  /* 0x0009884f01007387 */ /* 0x0001e20000100800 */
[----:B-1----:R-:W-:Y:S02]  /*44c0*/  IMAD R5, R23, 0x1ac, RZ ;  /* 0x000001ac17057824 */ /* 0x002fe400078e02ff */
[----:B------:R-:W-:Y:S01]  /*44d0*/  VIADD R4, R3, 0xffffff2d ;  /* 0xffffff2d03047836 */ /* 0x000fe20000000000 */
[----:B------:R-:W-:Y:S01]  /*44e0*/  PRMT R84, RZ, 0x7610, R84 ;  /* 0x00007610ff547816 */ /* 0x000fe20000000054 */
[----:B0-----:R-:W-:Y:S01]  /*44f0*/  IMAD R79, R6, 0xd6, RZ ;  /* 0x000000d6064f7824 */ /* 0x001fe200078e02ff */
[----:B------:R-:W-:Y:S01]  /*4500*/  IADD3 R5, P6, PT, R5, R2, RZ ;  /* 0x0000000205057210 */ /* 0x000fe20007fde0ff */
[----:B------:R-:W0:Y:S01]  /*4510*/  LDC R23, c[0x0][0x3a8] ;  /* 0x0000ea00ff177b82 */ /* 0x000e220000000800 */
[----:B------:R-:W-:Y:S02]  /*4520*/  ISETP.GE.U32.AND P2, PT, R4, 0x7ffffe2e, PT ;  /* 0x7ffffe2e0400780c */ /* 0x000fe40003f46070 */
[----:B------:R-:W-:Y:S01]  /*4530*/  LEA.HI.X.SX32 R24, R79, R0, 0x1, P6 ;  /* 0x000000004f187211 */ /* 0x000fe200030f0eff */
[----:B------:R-:W-:Y:S01]  /*4540*/  STL [R1+0x984], R5 ;  /* 0x0009840501007387 */ /* 0x000fe20000100800 */
[----:B------:R-:W-:-:S03]  /*4550*/  IMAD R4, R6, 0xd5, RZ ;  /* 0x000000d506047824 */ /* 0x000fc600078e02ff */
[----:B--2---:R1:W-:Y:S04]  /*4560*/  STL [R1+0x128], R77 ;  /* 0x0001284d01007387 */ /* 0x0043e80000100800 */
[----:B------:R-:W-:Y:S01]  /*4570*/  STL [R1+0x980], R24 ;  /* 0x0009801801007387 */ /* 0x000fe20000100800 */
[----:B-1----:R-:W-:-:S05]  /*4580*/  IADD3 R77, P6, PT, R25, R2, RZ ;  /* 0x00000002194d7210 */ /* 0x002fca0007fde0ff */
[----:B------:R-:W-:Y:S04]  /*4590*/  STL [R1+0x97c], R77 ;  /* 0x00097c4d01007387 */ /* 0x000fe80000100800 */
[----:B---3--:R1:W-:Y:S02]  /*45a0*/  STL [R1+0x12c], R85 ;  /* 0x00012c5501007387 */ /* 0x0083e40000100800 */
[----:B-1----:R-:W-:Y:S01]  /*45b0*/  LEA.HI.X.SX32 R85, R4, R0, 0x1, P6 ;  /* 0x0000000004557211 */ /* 0x002fe200030f0eff */
[----:B------:R-:W-:Y:S02]  /*45c0*/  @!P4 IMAD.MOV.U32 R4, RZ, RZ, R5 ;  /* 0x000000ffff04c224 */ /* 0x000fe400078e0005 */
[----:B------:R-:W-:Y:S02]  /*45d0*/  @!P4 IMAD.MOV.U32 R5, RZ, RZ, R24 ;  /* 0x000000ffff05c224 */ /* 0x000fe400078e0018 */
[----:B------:R-:W1:Y:S03]  /*45e0*/  LDC R24, c[0x0][0x3a8] ;  /* 0x0000ea00ff187b82 */ /* 0x000e660000000800 */
[----:B------:R2:W3:Y:S02]  /*45f0*/  @!P4 LDG.E.U16 R84, desc[UR22][R4.64] ;  /* 0x000000160454c981 */ /* 0x0004e4000c1e1500 */
[----:B--2---:R-:W-:-:S02]  /*4600*/  @!P5 IMAD.MOV.U32 R4, RZ, RZ, R77 ;  /* 0x000000ffff04d224 */ /* 0x004fc400078e004d */
[----:B------:R-:W-:-:S05]  /*4610*/  @!P5 IMAD.MOV.U32 R5, RZ, RZ, R85 ;  /* 0x000000ffff05d224 */ /* 0x000fca00078e0055 */
[----:B------:R2:W4:Y:S01]  /*4620*/  @!P5 LDG.E.U16 R47, desc[UR22][R4.64] ;  /* 0x00000016042fd981 */ /* 0x000522000c1e1500 */
[----:B------:R-:W-:-:S05]  /*4630*/  VIADD R26, R3, 0xffffff2b ;  /* 0xffffff2b031a7836 */ /* 0x000fca0000000000 */
[----:B------:R-:W-:Y:S01]  /*4640*/  ISETP.GE.U32.AND P3, PT, R26, 0x7ffffe2c, PT ;  /* 0x7ffffe2c1a00780c */ /* 0x000fe20003f66070 */
[----:B------:R-:W-:Y:S02]  /*4650*/  VIADD R26, R3, 0xffffff2c ;  /* 0xffffff2c031a7836 */ /* 0x000fe40000000000 */
[----:B-1----:R-:W-:-:S03]  /*4660*/  IMAD R24, R24, 0x1a8, RZ ;  /* 0x000001a818187824 */ /* 0x002fc600078e02ff */
[----:B------:R-:W-:Y:S02]  /*4670*/  ISETP.GE.U32.AND P0, PT, R26, 0x7ffffe2d, PT ;  /* 0x7ffffe2d1a00780c */ /* 0x000fe40003f06070 */
[----:B------:R-:W1:Y:S01]  /*4680*/  LDC R26, c[0x0][0x3a8] ;  /* 0x0000ea00ff1a7b82 */ /* 0x000e620000000800 */
[----:B------:R-:W-:Y:S01]  /*4690*/  IMAD R77, R6, 0xd4, RZ ;  /* 0x000000d4064d7824 */ /* 0x000fe200078e02ff */
[----:B--2---:R-:W-:Y:S01]  /*46a0*/  IADD3 R5, P5, PT, R24, R2, RZ ;  /* 0x0000000218057210 */ /* 0x004fe20007fbe0ff */
[----:B------:R-:W-:-:S05]  /*46b0*/  VIADD R4, R3, 0xffffff2f ;  /* 0xffffff2f03047836 */ /* 0x000fca0000000000 */
[----:B------:R-:W-:Y:S01]  /*46c0*/  ISETP.GE.U32.AND P6, PT, R4, 0x7ffffe30, PT ;  /* 0x7ffffe300400780c */ /* 0x000fe20003fc6070 */
[----:B0-----:R-:W-:Y:S01]  /*46d0*/  IMAD R4, R23, 0x1a6, RZ ;  /* 0x000001a617047824 */ /* 0x001fe200078e02ff */
[----:B------:R-:W-:Y:S01]  /*46e0*/  PRMT R27, RZ, 0x7610, R27 ;  /* 0x00007610ff1b7816 */ /* 0x000fe2000000001b */
[----:B------:R-:W-:Y:S01]  /*46f0*/  IMAD R23, R6, 0xd3, RZ ;  /* 0x000000d306177824 */ /* 0x000fe200078e02ff */
[----:B------:R-:W0:Y:S01]  /*4700*/  LDC R24, c[0x0][0x3a8] ;  /* 0x0000ea00ff187b82 */ /* 0x000e220000000800 */
[----:B---3--:R-:W-:Y:S04]  /*4710*/  STL [R1+0x124], R84 ;  /* 0x0001245401007387 */ /* 0x008fe80000100800 */
[----:B------:R2:W-:Y:S04]  /*4720*/  STL [R1+0x978], R85 ;  /* 0x0009785501007387 */ /* 0x0005e80000100800 */
[----:B------:R-:W-:Y:S01]  /*4730*/  STL [R1+0x974], R5 ;  /* 0x0009740501007387 */ /* 0x000fe20000100800 */
[----:B--2---:R-:W-:-:S05]  /*4740*/  LEA.HI.X.SX32 R85, R77, R0, 0x1, P5 ;  /* 0x000000004d557211 */ /* 0x004fca00028f0eff */
[----:B------:R-:W-:Y:S04]  /*4750*/  STL [R1+0x970], R85 ;  /* 0x0009705501007387 */ /* 0x000fe80000100800 */
[----:B----4-:R2:W-:Y:S02]  /*4760*/  STL [R1+0x120], R47 ;  /* 0x0001202f01007387 */ /* 0x0105e40000100800 */
[----:B--2---:R-:W-:Y:S01]  /*4770*/  IADD3 R47, P5, PT, R4, R2, RZ ;  /* 0x00000002042f7210 */ /* 0x004fe20007fbe0ff */
[----:B------:R-:W-:Y:S02]  /*4780*/  @!P3 IMAD.MOV.U32 R4, RZ, RZ, R5 ;  /* 0x000000ffff04b224 */ /* 0x000fe400078e0005 */
[----:B------:R-:W-:Y:S01]  /*4790*/  @!P3 IMAD.MOV.U32 R5, RZ, RZ, R85 ;  /* 0x000000ffff05b224 */ /* 0x000fe200078e0055 */
[----:B------:R-:W-:-:S04]  /*47a0*/  LEA.HI.X.SX32 R23, R23, R0, 0x1, P5 ;  /* 0x0000000017177211 */ /* 0x000fc800028f0eff */
[----:B------:R2:W3:Y:S04]  /*47b0*/  @!P3 LDG.E.U16 R74, desc[UR22][R4.64] ;  /* 0x00000016044ab981 */ /* 0x0004e8000c1e1500 */
[----:B------:R4:W-:Y:S01]  /*47c0*/  STL [R1+0x96c], R47 ;  /* 0x00096c2f01007387 */ /* 0x0009e20000100800 */
[----:B--2---:R-:W-:Y:S02]  /*47d0*/  VIADD R5, R3, 0xffffff30 ;  /* 0xffffff3003057836 */ /* 0x004fe40000000000 */
[----:B-1----:R-:W-:Y:S02]  /*47e0*/  IMAD R4, R26, 0x1a4, RZ ;  /* 0x000001a41a047824 */ /* 0x002fe400078e02ff */
[----:B------:R-:W-:Y:S01]  /*47f0*/  IMAD.MOV.U32 R26, RZ, RZ, R47 ;  /* 0x000000ffff1a7224 */ /* 0x000fe200078e002f */
[----:B------:R-:W-:Y:S01]  /*4800*/  ISETP.GE.U32.AND P3, PT, R5, 0x7ffffe31, PT ;  /* 0x7ffffe310500780c */ /* 0x000fe20003f66070 */
[----:B------:R-:W-:Y:S01]  /*4810*/  @!P0 IMAD.MOV.U32 R5, RZ, RZ, R23 ;  /* 0x000000ffff058224 */ /* 0x000fe200078e0017 */
[----:B----4-:R-:W-:Y:S01]  /*4820*/  IADD3 R47, P5, PT, R4, R2, RZ ;  /* 0x00000002042f7210 */ /* 0x010fe20007fbe0ff */
[----:B------:R-:W-:-:S02]  /*4830*/  @!P0 IMAD.MOV.U32 R4, RZ, RZ, R26 ;  /* 0x000000ffff048224 */ /* 0x000fc400078e001a */
[C---:B------:R-:W-:Y:S01]  /*4840*/  VIADD R25, R3.reuse, 0xffffff2e ;  /* 0xffffff2e03197836 */ /* 0x040fe20000000000 */
[----:B------:R-:W-:Y:S01]  /*4850*/  PRMT R86, RZ, 0x7610, R86 ;  /* 0x00007610ff567816 */ /* 0x000fe20000000056 */
[----:B------:R-:W1:Y:S01]  /*4860*/  LDC R26, c[0x0][0x3a8] ;  /* 0x0000ea00ff1a7b82 */ /* 0x000e620000000800 */
[----:B------:R2:W4:Y:S02]  /*4870*/  @!P0 LDG.E.U16 R72, desc[UR22][R4.64] ;  /* 0x0000001604488981 */ /* 0x000524000c1e1500 */
[----:B--2---:R-:W-:-:S05]  /*4880*/  VIADD R4, R3, 0xffffff31 ;  /* 0xffffff3103047836 */ /* 0x004fca0000000000 */
[----:B------:R-:W-:Y:S01]  /*4890*/  ISETP.GE.U32.AND P0, PT, R4, 0x7ffffe32, PT ;  /* 0x7ffffe320400780c */ /* 0x000fe20003f06070 */
[----:B------:R-:W-:Y:S01]  /*48a0*/  @!P2 IMAD.MOV.U32 R4, RZ, RZ, R47 ;  /* 0x000000ffff04a224 */ /* 0x000fe200078e002f */
[----:B---3--:R2:W-:Y:S04]  /*48b0*/  STL [R1+0x11c], R74 ;  /* 0x00011c4a01007387 */ /* 0x0085e80000100800 */
[----:B------:R-:W-:Y:S01]  /*48c0*/  STL [R1+0x968], R23 ;  /* 0x0009681701007387 */ /* 0x000fe20000100800 */
[----:B--2---:R-:W-:-:S03]  /*48d0*/  IMAD R74, R6, 0xd2, RZ ;  /* 0x000000d2064a7824 */ /* 0x004fc600078e02ff */
[----:B------:R-:W-:Y:S04]  /*48e0*/  STL [R1+0x964], R47 ;  /* 0x0009642f01007387 */ /* 0x000fe80000100800 */
[----:B----4-:R2:W-:Y:S02]  /*48f0*/  STL [R1+0x118], R72 ;  /* 0x0001184801007387 */ /* 0x0105e40000100800 */
[----:B--2---:R-:W-:-:S05]  /*4900*/  LEA.HI.X.SX32 R72, R74, R0, 0x1, P5 ;  /* 0x000000004a487211 */ /* 0x004fca00028f0eff */
[----:B------:R-:W-:-:S05]  /*4910*/  @!P2 IMAD.MOV.U32 R5, RZ, RZ, R72 ;  /* 0x000000ffff05a224 */ /* 0x000fca00078e0048 */
[----:B------:R2:W3:Y:S01]  /*4920*/  @!P2 LDG.E.U16 R27, desc[UR22][R4.64] ;  /* 0x00000016041ba981 */ /* 0x0004e2000c1e1500 */
[----:B------:R-:W-:Y:S02]  /*4930*/  ISETP.GE.U32.AND P4, PT, R25, 0x7ffffe2f, PT ;  /* 0x7ffffe2f1900780c */ /* 0x000fe40003f86070 */
[----:B------:R-:W4:Y:S01]  /*4940*/  LDC R25, c[0x0][0x3a8] ;  /* 0x0000ea00ff197b82 */ /* 0x000f220000000800 */
[----:B0-----:R-:W-:Y:S02]  /*4950*/  IMAD R23, R24, 0x1a2, RZ ;  /* 0x000001a218177824 */ /* 0x001fe400078e02ff */
[----:B------:R-:W-:-:S03]  /*4960*/  IMAD R24, R6, 0xd1, RZ ;  /* 0x000000d106187824 */ /* 0x000fc600078e02ff */
[----:B------:R-:W-:Y:S01]  /*4970*/  IADD3 R23, P2, PT, R23, R2, RZ ;  /* 0x0000000217177210 */ /* 0x000fe20007f5e0ff */
[----:B--2---:R-:W-:Y:S01]  /*4980*/  VIADD R5, R3, 0xffffff32 ;  /* 0xffffff3203057836 */ /* 0x004fe20000000000 */
[----:B------:R-:W-:Y:S02]  /*4990*/  STL [R1+0x960], R72 ;  /* 0x0009604801007387 */ /* 0x000fe40000100800 */
[----:B------:R-:W-:Y:S02]  /*49a0*/  LEA.HI.X.SX32 R47, R24, R0, 0x1, P2 ;  /* 0x00000000182f7211 */ /* 0x000fe400010f0eff */
[----:B------:R-:W-:Y:S01]  /*49b0*/  ISETP.GE.U32.AND P2, PT, R5, 0x7ffffe33, PT ;  /* 0x7ffffe330500780c */ /* 0x000fe20003f46070 */
[----:B------:R-:W0:Y:S02]  /*49c0*/  LDC R24, c[0x0][0x3a8] ;  /* 0x0000ea00ff187b82 */ /* 0x000e240000000800 */
[----:B------:R-:W-:Y:S02]  /*49d0*/  IMAD.MOV.U32 R5, RZ, RZ, R47 ;  /* 0x000000ffff057224 */ /* 0x000fe400078e002f */
[----:B----4-:R-:W-:Y:S01]  /*49e0*/  IMAD R4, R25, 0x1a0, RZ ;  /* 0x000001a019047824 */ /* 0x010fe200078e02ff */
[----:B---3--:R2:W-:Y:S04]  /*49f0*/  STL [R1+0x114], R27 ;  /* 0x0001141b01007387 */ /* 0x0085e80000100800 */
[----:B------:R-:W-:Y:S04]  /*4a00*/  STL [R1+0x95c], R23 ;  /* 0x00095c1701007387 */ /* 0x000fe80000100800 */
[----:B------:R3:W-:Y:S01]  /*4a10*/  STL [R1+0x958], R47 ;  /* 0x0009582f01007387 */ /* 0x0007e20000100800 */
[----:B--2---:R-:W2:Y:S01]  /*4a20*/  LDC R27, c[0x0][0x3a8] ;  /* 0x0000ea00ff1b7b82 */ /* 0x004ea20000000800 */
[----:B---3--:R-:W-:Y:S01]  /*4a30*/  IADD3 R47, P5, PT, R4, R2, RZ ;  /* 0x00000002042f7210 */ /* 0x008fe20007fbe0ff */
[----:B------:R-:W-:-:S05]  /*4a40*/  @!P4 IMAD.MOV.U32 R4, RZ, RZ, R23 ;  /* 0x000000ffff04c224 */ /* 0x000fca00078e0017 */
[----:B------:R3:W4:Y:S01]  /*4a50*/  @!P4 LDG.E.U16 R86, desc[UR22][R4.64] ;  /* 0x000000160456c981 */ /* 0x000722000c1e1500 */
[----:B------:R-:W-:-:S03]  /*4a60*/  IMAD R72, R6, 0xd0, RZ ;  /* 0x000000d006487824 */ /* 0x000fc600078e02ff */
[----:B------:R0:W-:Y:S01]  /*4a70*/  STL [R1+0x954], R47 ;  /* 0x0009542f01007387 */ /* 0x0001e20000100800 */
[----:B------:R-:W-:Y:S01]  /*4a80*/  PRMT R25, RZ, 0x7610, R25 ;  /* 0x00007610ff197816 */ /* 0x000fe20000000019 */
[C---:B---3--:R-:W-:Y:S02]  /*4a90*/  VIADD R4, R3.reuse, 0xffffff33 ;  /* 0xffffff3303047836 */ /* 0x048fe40000000000 */
[----:B------:R-:W-:-:S03]  /*4aa0*/  VIADD R5, R3, 0xffffff34 ;  /* 0xffffff3403057836 */ /* 0x000fc60000000000 */
[----:B------:R-:W-:Y:S01]  /*4ab0*/  ISETP.GE.U32.AND P4, PT, R4, 0x7ffffe34, PT ;  /* 0x7ffffe340400780c */ /* 0x000fe20003f86070 */
[----:B------:R-:W-:Y:S02]  /*4ac0*/  @!P6 IMAD.MOV.U32 R4, RZ, RZ, R47 ;  /* 0x000000ffff04e224 */ /* 0x000fe400078e002f */
[----:B-1----:R-:W-:Y:S01]  /*4ad0*/  IMAD R23, R26, 0x19e, RZ ;  /* 0x0000019e1a177824 */ /* 0x002fe200078e02ff */
[----:B----4-:R1:W-:Y:S01]  /*4ae0*/  STL [R1+0x110], R86 ;  /* 0x0001105601007387 */ /* 0x0103e20000100800 */
[----:B0-----:R-:W-:Y:S01]  /*4af0*/  IMAD R47, R6, 0xce, RZ ;  /* 0x000000ce062f7824 */ /* 0x001fe200078e02ff */
[----:B------:R-:W-:Y:S01]  /*4b00*/  PRMT R83, RZ, 0x7610, R83 ;  /* 0x00007610ff537816 */ /* 0x000fe20000000053 */
[----:B------:R-:W-:Y:S01]  /*4b10*/  IMAD R24, R24, 0x19a, RZ ;  /* 0x0000019a18187824 */ /* 0x000fe200078e02ff */
[----:B------:R-:W0:Y:S01]  /*4b20*/  LDC R26, c[0x0][0x3a8] ;  /* 0x0000ea00ff1a7b82 */ /* 0x000e220000000800 */
[----:B-1----:R-:W-:Y:S02]  /*4b30*/  LEA.HI.X.SX32 R86, R72, R0, 0x1, P5 ;  /* 0x0000000048567211 */ /* 0x002fe400028f0eff */
[----:B------:R-:W-:-:S03]  /*4b40*/  ISETP.GE.U32.AND P5, PT, R5, 0x7ffffe35, PT ;  /* 0x7ffffe350500780c */ /* 0x000fc60003fa6070 */
[----:B------:R-:W-:-:S05]  /*4b50*/  @!P6 IMAD.MOV.U32 R5, RZ, RZ, R86 ;  /* 0x000000ffff05e224 */ /* 0x000fca00078e0056 */
[----:B------:R1:W3:Y:S01]  /*4b60*/  @!P6 LDG.E.U16 R25, desc[UR22][R4.64] ;  /* 0x000000160419e981 */ /* 0x0002e2000c1e1500 */
[----:B------:R-:W-:-:S03]  /*4b70*/  IADD3 R23, P6, PT, R23, R2, RZ ;  /* 0x0000000217177210 */ /* 0x000fc60007fde0ff */
[----:B------:R4:W-:Y:S01]  /*4b80*/  STL [R1+0x950], R86 ;  /* 0x0009505601007387 */ /* 0x0009e20000100800 */
[----:B-1----:R-:W-:Y:S02]  /*4b90*/  IMAD R5, R6, 0xcf, RZ ;  /* 0x000000cf06057824 */ /* 0x002fe400078e02ff */
[----:B--2---:R-:W-:Y:S02]  /*4ba0*/  IMAD R4, R27, 0x19c, RZ ;  /* 0x0000019c1b047824 */ /* 0x004fe400078e02ff */
[----:B------:R-:W-:Y:S01]  /*4bb0*/  IMAD.MOV.U32 R27, RZ, RZ, R23 ;  /* 0x000000ffff1b7224 */ /* 0x000fe200078e0017 */
[----:B------:R-:W-:Y:S02]  /*4bc0*/  LEA.HI.X.SX32 R5, R5, R0, 0x1, P6 ;  /* 0x0000000005057211 */ /* 0x000fe400030f0eff */
[----:B----4-:R-:W-:Y:S01]  /*4bd0*/  IADD3 R86, P6, PT, R4, R2, RZ ;  /* 0x0000000204567210 */ /* 0x010fe20007fde0ff */
[----:B------:R-:W-:Y:S02]  /*4be0*/  @!P3 IMAD.MOV.U32 R4, RZ, RZ, R27 ;  /* 0x000000ffff04b224 */ /* 0x000fe400078e001b */
[----:B------:R-:W1:Y:S03]  /*4bf0*/  LDC R27, c[0x0][0x3a8] ;  /* 0x0000ea00ff1b7b82 */ /* 0x000e660000000800 */
[----:B------:R2:W4:Y:S02]  /*4c00*/  @!P3 LDG.E.U16 R71, desc[UR22][R4.64] ;  /* 0x000000160447b981 */ /* 0x000524000c1e1500 */
[----:B--2---:R-:W-:-:S02]  /*4c10*/  IMAD R4, R6, 0xcd, RZ ;  /* 0x000000cd06047824 */ /* 0x004fc400078e02ff */
[----:B---3--:R2:W-:Y:S04]  /*4c20*/  STL [R1+0x10c], R25 ;  /* 0x00010c1901007387 */ /* 0x0085e80000100800 */
[----:B------:R-:W-:Y:S04]  /*4c30*/  STL [R1+0x94c], R23 ;  /* 0x00094c1701007387 */ /* 0x000fe80000100800 */
[----:B------:R3:W-:Y:S01]  /*4c40*/  STL [R1+0x948], R5 ;  /* 0x0009480501007387 */ /* 0x0007e20000100800 */
[----:B--2---:R-:W2:Y:S03]  /*4c50*/  LDC R25, c[0x0][0x3a8] ;  /* 0x0000ea00ff197b82 */ /* 0x004ea60000000800 */
[----:B------:R-:W-:Y:S01]  /*4c60*/  STL [R1+0x944], R86 ;  /* 0x0009445601007387 */ /* 0x000fe20000100800 */
[----:B---3--:R-:W-:-:S02]  /*4c70*/  LEA.HI.X.SX32 R5, R47, R0, 0x1, P6 ;  /* 0x000000002f057211 */ /* 0x008fc400030f0eff */
[----:B------:R-:W-:-:S03]  /*4c80*/  IADD3 R24, P6, PT, R24, R2, RZ ;  /* 0x0000000218187210 */ /* 0x000fc60007fde0ff */
[----:B------:R-:W-:Y:S04]  /*4c90*/  STL [R1+0x940], R5 ;  /* 0x0009400501007387 */ /* 0x000fe80000100800 */
[----:B------:R-:W-:Y:S04]  /*4ca0*/  STL [R1+0x93c], R24 ;  /* 0x00093c1801007387 */ /* 0x000fe80000100800 */
[----:B----4-:R3:W-:Y:S02]  /*4cb0*/  STL [R1+0x108], R71 ;  /* 0x0001084701007387 */ /* 0x0107e40000100800 */
[----:B---3--:R-:W-:Y:S01]  /*4cc0*/  LEA.HI.X.SX32 R71, R4, R0, 0x1, P6 ;  /* 0x0000000004477211 */ /* 0x008fe200030f0eff */
[----:B------:R-:W-:-:S05]  /*4cd0*/  @!P0 IMAD.MOV.U32 R4, RZ, RZ, R86 ;  /* 0x000000ffff048224 */ /* 0x000fca00078e0056 */
[----:B------:R3:W4:Y:S02]  /*4ce0*/  @!P0 LDG.E.U16 R83, desc[UR22][R4.64] ;  /* 0x0000001604538981 */ /* 0x000724000c1e1500 */
[----:B---3--:R-:W-:Y:S02]  /*4cf0*/  @!P2 IMAD.MOV.U32 R4, RZ, RZ, R24 ;  /* 0x000000ffff04a224 */ /* 0x008fe400078e0018 */
[----:B------:R-:W-:Y:S02]  /*4d00*/  @!P2 IMAD.MOV.U32 R5, RZ, RZ, R71 ;  /* 0x000000ffff05a224 */ /* 0x000fe400078e0047 */
[----:B------:R-:W-:Y:S01]  /*4d10*/  VIADD R23, R3, 0xffffff35 ;  /* 0xffffff3503177836 */ /* 0x000fe20000000000 */
[----:B------:R3:W-:Y:S01]  /*4d20*/  STL [R1+0x938], R71 ;  /* 0x0009384701007387 */ /* 0x0007e20000100800 */
[----:B------:R-:W1:Y:S03]  /*4d30*/  LDC R24, c[0x0][0x3a8] ;  /* 0x0000ea00ff187b82 */ /* 0x000e660000000800 */
[----:B------:R2:W4:Y:S01]  /*4d40*/  @!P2 LDG.E.U16 R70, desc[UR22][R4.64] ;  /* 0x000000160446a981 */ /* 0x000522000c1e1500 */
[----:B------:R-:W-:Y:S01]  /*4d50*/  ISETP.GE.U32.AND P3, PT, R23, 0x7ffffe36, PT ;  /* 0x7ffffe361700780c */ /* 0x000fe20003f66070 */
[----:B------:R-:W-:-:S02]  /*4d60*/  VIADD R23, R3, 0xffffff36 ;  /* 0xffffff3603177836 */ /* 0x000fc40000000000 */
[----:B--2---:R-:W-:-:S03]  /*4d70*/  IMAD R4, R25, 0x198, RZ ;  /* 0x0000019819047824 */ /* 0x004fc600078e02ff */
[----:B------:R-:W-:Y:S01]  /*4d80*/  ISETP.GE.U32.AND P0, PT, R23, 0x7ffffe37, PT ;  /* 0x7ffffe371700780c */ /* 0x000fe20003f06070 */
[----:B------:R-:W-:Y:S01]  /*4d90*/  VIADD R5, R3, 0xffffff37 ;  /* 0xffffff3703057836 */ /* 0x000fe20000000000 */
[----:B------:R-:W2:Y:S01]  /*4da0*/  LDC R25, c[0x0][0x3a8] ;  /* 0x0000ea00ff197b82 */ /* 0x000ea20000000800 */
[----:B---3--:R-:W-:Y:S01]  /*4db0*/  IMAD R71, R6, 0xcc, RZ ;  /* 0x000000cc06477824 */ /* 0x008fe200078e02ff */
[----:B------:R-:W-:Y:S01]  /*4dc0*/  IADD3 R86, P6, PT, R4, R2, RZ ;  /* 0x0000000204567210 */ /* 0x000fe20007fde0ff */
[----:B0-----:R-:W-:Y:S01]  /*4dd0*/  IMAD R23, R26, 0x196, RZ ;  /* 0x000001961a177824 */ /* 0x001fe200078e02ff */
[----:B------:R-:W-:Y:S02]  /*4de0*/  ISETP.GE.U32.AND P2, PT, R5, 0x7ffffe38, PT ;  /* 0x7ffffe380500780c */ /* 0x000fe40003f46070 */
[----:B------:R-:W-:Y:S01]  /*4df0*/  LEA.HI.X.SX32 R5, R71, R0, 0x1, P6 ;  /* 0x0000000047057211 */ /* 0x000fe200030f0eff */
[----:B------:R-:W-:Y:S01]  /*4e00*/  STL [R1+0x934], R86 ;  /* 0x0009345601007387 */ /* 0x000fe20000100800 */
[----:B------:R-:W-:Y:S01]  /*4e10*/  IMAD R4, R6, 0xcb, RZ ;  /* 0x000000cb06047824 */ /* 0x000fe200078e02ff */
[----:B------:R-:W-:-:S02]  /*4e20*/  PRMT R26, RZ, 0x7610, R26 ;  /* 0x00007610ff1a7816 */ /* 0x000fc4000000001a */
[----:B----4-:R0:W-:Y:S04]  /*4e30*/  STL [R1+0x100], R70 ;  /* 0x0001004601007387 */ /* 0x0101e80000100800 */
[----:B------:R-:W-:Y:S01]  /*4e40*/  STL [R1+0x930], R5 ;  /* 0x0009300501007387 */ /* 0x000fe20000100800 */
[----:B0-----:R-:W-:-:S05]  /*4e50*/  IADD3 R70, P6, PT, R23, R2, RZ ;  /* 0x0000000217467210 */ /* 0x001fca0007fde0ff */
[----:B------:R-:W-:Y:S04]  /*4e60*/  STL [R1+0x92c], R70 ;  /* 0x00092c4601007387 */ /* 0x000fe80000100800 */
[----:B------:R0:W-:Y:S02]  /*4e70*/  STL [R1+0x104], R83 ;  /* 0x0001045301007387 */ /* 0x0001e40000100800 */
[----:B0-----:R-:W-:Y:S01]  /*4e80*/  LEA.HI.X.SX32 R83, R4, R0, 0x1, P6 ;  /* 0x0000000004537211 */ /* 0x001fe200030f0eff */
[----:B------:R-:W-:-:S05]  /*4e90*/  @!P4 IMAD.MOV.U32 R4, RZ, RZ, R86 ;  /* 0x000000ffff04c224 */ /* 0x000fca00078e0056 */
[----:B------:R0:W3:Y:S02]  /*4ea0*/  @!P4 LDG.E.U16 R26, desc[UR22][R4.64] ;  /* 0x00000016041ac981 */ /* 0x0000e4000c1e1500 */
[----:B0-----:R-:W-:Y:S02]  /*4eb0*/  @!P5 IMAD.MOV.U32 R4, RZ, RZ, R70 ;  /* 0x000000ffff04d224 */ /* 0x001fe400078e0046 */
[----:B------:R-:W-:-:S05]  /*4ec0*/  @!P5 IMAD.MOV.U32 R5, RZ, RZ, R83 ;  /* 0x000000ffff05d224 */ /* 0x000fca00078e0053 */
[----:B------:R0:W4:Y:S01]  /*4ed0*/  @!P5 LDG.E.U16 R49, desc[UR22][R4.64] ;  /* 0x000000160431d981 */ /* 0x000122000c1e1500 */
[----:B------:R-:W-:-:S05]  /*4ee0*/  VIADD R23, R3, 0xffffff38 ;  /* 0xffffff3803177836 */ /* 0x000fca0000000000 */
[----:B------:R-:W-:Y:S01]  /*4ef0*/  ISETP.GE.U32.AND P4, PT, R23, 0x7ffffe39, PT ;  /* 0x7ffffe391700780c */ /* 0x000fe20003f86070 */
[----:B-1----:R-:W-:Y:S01]  /*4f00*/  IMAD R23, R27, 0x194, RZ ;  /* 0x000001941b177824 */ /* 0x002fe200078e02ff */
[----:B------:R-:W-:Y:S01]  /*4f10*/  STL [R1+0x928], R83 ;  /* 0x0009285301007387 */ /* 0x000fe20000100800 */
[----:B------:R-:W1:Y:S01]  /*4f20*/  LDC R27, c[0x0][0x3a8] ;  /* 0x0000ea00ff1b7b82 */ /* 0x000e620000000800 */
[----:B0-----:R-:W-:Y:S02]  /*4f30*/  VIADD R4, R3, 0xffffff39 ;  /* 0xffffff3903047836 */ /* 0x001fe40000000000 */
[----:B------:R-:W-:-:S03]  /*4f40*/  IADD3 R70, P5, PT, R23, R2, RZ ;  /* 0x0000000217467210 */ /* 0x000fc60007fbe0ff */
[----:B------:R-:W-:Y:S01]  /*4f50*/  ISETP.GE.U32.AND P6, PT, R4, 0x7ffffe3a, PT ;  /* 0x7ffffe3a0400780c */ /* 0x000fe20003fc6070 */
[----:B------:R-:W-:Y:S01]  /*4f60*/  IMAD R4, R24, 0x192, RZ ;  /* 0x0000019218047824 */ /* 0x000fe200078e02ff */
[----:B----4-:R0:W-:Y:S02]  /*4f70*/  STL [R1+0xf8], R49 ;  /* 0x0000f83101007387 */ /* 0x0101e40000100800 */
[----:B0-----:R-:W-:-:S05]  /*4f80*/  IMAD R49, R6, 0xca, RZ ;  /* 0x000000ca06317824 */ /* 0x001fca00078e02ff */
[----:B------:R-:W-:Y:S02]  /*4f90*/  LEA.HI.X.SX32 R5, R49, R0, 0x1, P5 ;  /* 0x0000000031057211 */ /* 0x000fe400028f0eff */
[----:B------:R-:W-:Y:S01]  /*4fa0*/  IADD3 R83, P5, PT, R4, R2, RZ ;  /* 0x0000000204537210 */ /* 0x000fe20007fbe0ff */
[----:B------:R-:W-:-:S05]  /*4fb0*/  @!P3 IMAD.MOV.U32 R4, RZ, RZ, R70 ;  /* 0x000000ffff04b224 */ /* 0x000fca00078e0046 */
[----:B------:R2:W4:Y:S01]  /*4fc0*/  @!P3 LDG.E.U16 R50, desc[UR22][R4.64] ;  /* 0x000000160432b981 */ /* 0x000522000c1e1500 */
[----:B------:R-:W-:-:S03]  /*4fd0*/  IMAD R23, R6, 0xc9, RZ ;  /* 0x000000c906177824 */ /* 0x000fc600078e02ff */
[----:B---3--:R0:W-:Y:S02]  /*4fe0*/  STL [R1+0xfc], R26 ;  /* 0x0000fc1a01007387 */ /* 0x0081e40000100800 */
[----:B------:R-:W-:Y:S02]  /*4ff0*/  LEA.HI.X.SX32 R23, R23, R0, 0x1, P5 ;  /* 0x0000000017177211 */ /* 0x000fe400028f0eff */
[----:B------:R-:W-:Y:S01]  /*5000*/  STL [R1+0x924], R70 ;  /* 0x0009244601007387 */ /* 0x000fe20000100800 */
[----:B--2---:R-:W-:-:S03]  /*5010*/  IMAD R4, R25, 0x190, RZ ;  /* 0x0000019019047824 */ /* 0x004fc600078e02ff */
[----:B------:R2:W-:Y:S01]  /*5020*/  STL [R1+0x920], R5 ;  /* 0x0009200501007387 */ /* 0x0005e20000100800 */
[----:B------:R-:W-:Y:S01]  /*5030*/  PRMT R24, RZ, 0x7610, R24 ;  /* 0x00007610ff187816 */ /* 0x000fe20000000018 */
[----:B0-----:R-:W0:Y:S02]  /*5040*/  LDC R26, c[0x0][0x3a8] ;  /* 0x0000ea00ff1a7b82 */ /* 0x001e240000000800 */
[----:B------:R-:W-:Y:S01]  /*5050*/  STL [R1+0x91c], R83 ;  /* 0x00091c5301007387 */ /* 0x000fe20000100800 */
[----:B--2---:R-:W-:-:S03]  /*5060*/  VIADD R5, R3, 0xffffff3a ;  /* 0xffffff3a03057836 */ /* 0x004fc60000000000 */
[----:B------:R-:W-:Y:S01]  /*5070*/  STL [R1+0x918], R23 ;  /* 0x0009181701007387 */ /* 0x000fe20000100800 */
[----:B------:R-:W-:Y:S01]  /*5080*/  IMAD R70, R6, 0xc8, RZ ;  /* 0x000000c806467824 */ /* 0x000fe200078e02ff */
[----:B------:R-:W2:Y:S01]  /*5090*/  LDC R25, c[0x0][0x3a8] ;  /* 0x0000ea00ff197b82 */ /* 0x000ea20000000800 */
[----:B------:R-:W-:Y:S01]  /*50a0*/  ISETP.GE.U32.AND P3, PT, R5, 0x7ffffe3b, PT ;  /* 0x7ffffe3b0500780c */ /* 0x000fe20003f66070 */
[----:B------:R-:W-:Y:S01]  /*50b0*/  @!P0 IMAD.MOV.U32 R5, RZ, RZ, R23 ;  /* 0x000000ffff058224 */ /* 0x000fe200078e0017 */
[----:B----4-:R3:W-:Y:S02]  /*50c0*/  STL [R1+0xf4], R50 ;  /* 0x0000f43201007387 */ /* 0x0107e40000100800 */
[----:B---3--:R-:W-:Y:S01]  /*50d0*/  IADD3 R50, P5, PT, R4, R2, RZ ;  /* 0x0000000204327210 */ /* 0x008fe20007fbe0ff */
[----:B------:R-:W-:-:S05]  /*50e0*/  @!P0 IMAD.MOV.U32 R4, RZ, RZ, R83 ;  /* 0x000000ffff048224 */ /* 0x000fca00078e0053 */
[----:B------:R3:W4:Y:S04]  /*50f0*/  @!P0 LDG.E.U16 R68, desc[UR22][R4.64] ;  /* 0x0000001604448981 */ /* 0x000728000c1e1500 */
[----:B------:R-:W-:Y:S01]  /*5100*/  STL [R1+0x914], R50 ;  /* 0x0009143201007387 */ /* 0x000fe20000100800 */
[----:B---3--:R-:W-:-:S05]  /*5110*/  VIADD R4, R3, 0xffffff3b ;  /* 0xffffff3b03047836 */ /* 0x008fca0000000000 */
[----:B------:R-:W-:Y:S01]  /*5120*/  ISETP.GE.U32.AND P0, PT, R4, 0x7ffffe3c, PT ;  /* 0x7ffffe3c0400780c */ /* 0x000fe20003f06070 */
[----:B------:R-:W-:Y:S01]  /*5130*/  @!P2 IMAD.MOV.U32 R4, RZ, RZ, R50 ;  /* 0x000000ffff04a224 */ /* 0x000fe200078e0032 */
[----:B----4-:R3:W-:Y:S02]  /*5140*/  STL [R1+0xf0], R68 ;  /* 0x0000f04401007387 */ /* 0x0107e40000100800 */
[----:B---3--:R-:W-:-:S05]  /*5150*/  LEA.HI.X.SX32 R68, R70, R0, 0x1, P5 ;  /* 0x0000000046447211 */ /* 0x008fca00028f0eff */
[----:B------:R-:W-:-:S05]  /*5160*/  @!P2 IMAD.MOV.U32 R5, RZ, RZ, R68 ;  /* 0x000000ffff05a224 */ /* 0x000fca00078e0044 */
[----:B------:R3:W4:Y:S01]  /*5170*/  @!P2 LDG.E.U16 R24, desc[UR22][R4.64] ;  /* 0x000000160418a981 */ /* 0x000722000c1e1500 */
[----:B0-----:R-:W-:Y:S02]  /*5180*/  IMAD R23, R26, 0x18e, RZ ;  /* 0x0000018e1a177824 */ /* 0x001fe400078e02ff */
[----:B------:R-:W0:Y:S01]  /*5190*/  LDC R26, c[0x0][0x3a8] ;  /* 0x0000ea00ff1a7b82 */ /* 0x000e220000000800 */
[----:B------:R2:W-:Y:S02]  /*51a0*/  STL [R1+0x910], R68 ;  /* 0x0009104401007387 */ /* 0x0005e40000100800 */
[----:B------:R-:W-:Y:S01]  /*51b0*/  IADD3 R23, P2, PT, R23, R2, RZ ;  /* 0x0000000217177210 */ /* 0x000fe20007f5e0ff */
[----:B---3--:R-:W-:Y:S02]  /*51c0*/  VIADD R5, R3, 0xffffff3c ;  /* 0xffffff3c03057836 */ /* 0x008fe40000000000 */
[----:B-1----:R-:W-:-:S05]  /*51d0*/  IMAD R4, R27, 0x18c, RZ ;  /* 0x0000018c1b047824 */ /* 0x002fca00078e02ff */
[----:B--2---:R-:W-:Y:S01]  /*51e0*/  IADD3 R68, P5, PT, R4, R2, RZ ;  /* 0x0000000204447210 */ /* 0x004fe20007fbe0ff */
[----:B------:R-:W-:Y:S01]  /*51f0*/  @!P4 IMAD.MOV.U32 R4, RZ, RZ, R23 ;  /* 0x000000ffff04c224 */ /* 0x000fe200078e0017 */
[----:B----4-:R1:W-:Y:S02]  /*5200*/  STL [R1+0xec], R24 ;  /* 0x0000ec1801007387 */ /* 0x0103e40000100800 */
[----:B-1----:R-:W-:-:S05]  /*5210*/  IMAD R24, R6, 0xc7, RZ ;  /* 0x000000c706187824 */ /* 0x002fca00078e02ff */
[----:B------:R-:W-:Y:S02]  /*5220*/  LEA.HI.X.SX32 R83, R24, R0, 0x1, P2 ;  /* 0x0000000018537211 */ /* 0x000fe400010f0eff */
[----:B------:R-:W-:Y:S01]  /*5230*/  ISETP.GE.U32.AND P2, PT, R5, 0x7ffffe3d, PT ;  /* 0x7ffffe3d0500780c */ /* 0x000fe20003f46070 */
[----:B------:R-:W-:Y:S01]  /*5240*/  IMAD R50, R6, 0xc6, RZ ;  /* 0x000000c606327824 */ /* 0x000fe200078e02ff */
[----:B------:R1:W-:Y:S01]  /*5250*/  STL [R1+0x90c], R23 ;  /* 0x00090c1701007387 */ /* 0x0003e20000100800 */
[----:B------:R-:W-:Y:S01]  /*5260*/  @!P4 IMAD.MOV.U32 R5, RZ, RZ, R83 ;  /* 0x000000ffff05c224 */ /* 0x000fe200078e0053 */
[----:B------:R-:W-:Y:S01]  /*5270*/  PRMT R27, RZ, 0x7610, R27 ;  /* 0x00007610ff1b7816 */ /* 0x000fe2000000001b */
[----:B------:R-:W2:Y:S03]  /*5280*/  LDC R24, c[0x0][0x3a8] ;  /* 0x0000ea00ff187b82 */ /* 0x000ea60000000800 */
[----:B------:R3:W4:Y:S04]  /*5290*/  @!P4 LDG.E.U16 R69, desc[UR22][R4.64] ;  /* 0x000000160445c981 */ /* 0x000728000c1e1500 */
[----:B------:R-:W-:Y:S04]  /*52a0*/  STL [R1+0x908], R83 ;  /* 0x0009085301007387 */ /* 0x000fe80000100800 */
[----:B------:R-:W-:Y:S01]  /*52b0*/  STL [R1+0x904], R68 ;  /* 0x0009044401007387 */ /* 0x000fe20000100800 */
[----:B---3--:R-:W-:-:S02]  /*52c0*/  VIADD R4, R3, 0xffffff3d ;  /* 0xffffff3d03047836 */ /* 0x008fc40000000000 */
[----:B------:R-:W-:-:S03]  /*52d0*/  VIADD R5, R3, 0xffffff3e ;  /* 0xffffff3e03057836 */ /* 0x000fc60000000000 */
[----:B------:R-:W-:Y:S01]  /*52e0*/  ISETP.GE.U32.AND P4, PT, R4, 0x7ffffe3e, PT ;  /* 0x7ffffe3e0400780c */ /* 0x000fe20003f86070 */
[----:B------:R-:W-:Y:S02]  /*52f0*/  @!P6 IMAD.MOV.U32 R4, RZ, RZ, R68 ;  /* 0x000000ffff04e224 */ /* 0x000fe400078e0044 */
[----:B-1----:R-:W-:Y:S01]  /*5300*/  IMAD R23, R25, 0x18a, RZ ;  /* 0x0000018a19177824 */ /* 0x002fe200078e02ff */
[----:B------:R-:W-:Y:S01]  /*5310*/  PRMT R81, RZ, 0x7610, R81 ;  /* 0x00007610ff517816 */ /* 0x000fe20000000051 */
[----:B------:R-:W1:Y:S01]  /*5320*/  LDC R25, c[0x0][0x3a8] ;  /* 0x0000ea00ff197b82 */ /* 0x000e620000000800 */
[----:B----4-:R3:W-:Y:S02]  /*5330*/  STL [R1+0xe8], R69 ;  /* 0x0000e84501007387 */ /* 0x0107e40000100800 */
[----:B---3--:R-:W-:Y:S02]  /*5340*/  LEA.HI.X.SX32 R69, R50, R0, 0x1, P5 ;  /* 0x0000000032457211 */ /* 0x008fe400028f0eff */
[----:B------:R-:W-:-:S03]  /*5350*/  ISETP.GE.U32.AND P5, PT, R5, 0x7ffffe3f, PT ;  /* 0x7ffffe3f0500780c */ /* 0x000fc60003fa6070 */
[----:B------:R-:W-:-:S05]  /*5360*/  @!P6 IMAD.MOV.U32 R5, RZ, RZ, R69 ;  /* 0x000000ffff05e224 */ /* 0x000fca00078e0045 */
[----:B------:R3:W4:Y:S01]  /*5370*/  @!P6 LDG.E.U16 R27, desc[UR22][R4.64] ;  /* 0x00000016041be981 */ /* 0x000722000c1e1500 */
[----:B------:R-:W-:Y:S01]  /*5380*/  IADD3 R68, P6, PT, R23, R2, RZ ;  /* 0x0000000217447210 */ /* 0x000fe20007fde0ff */
[----:B---3--:R-:W-:Y:S02]  /*5390*/  IMAD R5, R6, 0xc5, RZ ;  /* 0x000000c506057824 */ /* 0x008fe400078e02ff */
[----:B0-----:R-:W-:-:S03]  /*53a0*/  IMAD R4, R26, 0x188, RZ ;  /* 0x000001881a047824 */ /* 0x001fc600078e02ff */
[----:B------:R-:W-:Y:S02]  /*53b0*/  LEA.HI.X.SX32 R5, R5, R0, 0x1, P6 ;  /* 0x0000000005057211 */ /* 0x000fe400030f0eff */
[----:B------:R-:W-:Y:S01]  /*53c0*/  IADD3 R83, P6, PT, R4, R2, RZ ;  /* 0x0000000204537210 */ /* 0x000fe20007fde0ff */
[----:B------:R-:W-:-:S05]  /*53d0*/  @!P3 IMAD.MOV.U32 R4, RZ, RZ, R68 ;  /* 0x000000ffff04b224 */ /* 0x000fca00078e0044 */
[----:B------:R0:W3:Y:S01]  /*53e0*/  @!P3 LDG.E.U16 R51, desc[UR22][R4.64] ;  /* 0x000000160433b981 */ /* 0x0000e2000c1e1500 */
[----:B--2---:R-:W-:-:S03]  /*53f0*/  IMAD R24, R24, 0x186, RZ ;  /* 0x0000018618187824 */ /* 0x004fc600078e02ff */
[----:B------:R2:W-:Y:S02]  /*5400*/  STL [R1+0x900], R69 ;  /* 0x0009004501007387 */ /* 0x0005e40000100800 */
[C---:B--2---:R-:W-:Y:S02]  /*5410*/  IMAD R69, R6.reuse, 0xc4, RZ ;  /* 0x000000c406457824 */ /* 0x044fe400078e02ff */
[----:B0-----:R-:W-:Y:S01]  /*5420*/  IMAD R4, R6, 0xc3, RZ ;  /* 0x000000c306047824 */ /* 0x001fe200078e02ff */
[----:B------:R-:W-:Y:S01]  /*5430*/  PRMT R26, RZ, 0x7610, R26 ;  /* 0x00007610ff1a7816 */ /* 0x000fe2000000001a */
[----:B----4-:R0:W-:Y:S04]  /*5440*/  STL [R1+0xe4], R27 ;  /* 0x0000e41b01007387 */ /* 0x0101e80000100800 */
[----:B------:R-:W-:Y:S04]  /*5450*/  STL [R1+0x8fc], R68 ;  /* 0x0008fc4401007387 */ /* 0x000fe80000100800 */
[----:B------:R2:W-:Y:S01]  /*5460*/  STL [R1+0x8f8], R5 ;  /* 0x0008f80501007387 */ /* 0x0005e20000100800 */
[----:B0-----:R-:W0:Y:S03]  /*5470*/  LDC R27, c[0x0][0x3a8] ;  /* 0x0000ea00ff1b7b82 */ /* 0x001e260000000800 */
[----:B------:R-:W-:Y:S01]  /*5480*/  STL [R1+0x8f4], R83 ;  /* 0x0008f45301007387 */ /* 0x000fe20000100800 */
[----:B--2---:R-:W-:-:S03]  /*5490*/  LEA.HI.X.SX32 R5, R69, R0, 0x1, P6 ;  /* 0x0000000045057211 */ /* 0x004fc600030f0eff */
[----:B---3--:R2:W-:Y:S02]  /*54a0*/  STL [R1+0xe0], R51 ;  /* 0x0000e03301007387 */ /* 0x0085e40000100800 */
[----:B--2---:R-:W-:Y:S02]  /*54b0*/  IADD3 R51, P6, PT, R24, R2, RZ ;  /* 0x0000000218337210 */ /* 0x004fe40007fde0ff */
[----:B------:R2:W-:Y:S01]  /*54c0*/  STL [R1+0x8f0], R5 ;  /* 0x0008f00501007387 */ /* 0x0005e20000100800 */
[----:B------:R-:W-:Y:S01]  /*54d0*/  VIADD R23, R3, 0xffffff3f ;  /* 0xffffff3f03177836 */ /* 0x000fe20000000000 */
[----:B------:R-:W-:Y:S01]  /*54e0*/  PRMT R82, RZ, 0x7610, R82 ;  /* 0x00007610ff527816 */ /* 0x000fe20000000052 */
[----:B------:R-:W3:Y:S01]  /*54f0*/  LDC R24, c[0x0][0x3a8] ;  /* 0x0000ea00ff187b82 */ /* 0x000ee20000000800 */
[----:B------:R-:W-:Y:S01]  /*5500*/  LEA.HI.X.SX32 R68, R4, R0, 0x1, P6 ;  /* 0x0000000004447211 */ /* 0x000fe200030f0eff */
[----:B------:R-:W-:-:S05]  /*5510*/  @!P0 IMAD.MOV.U32 R4, RZ, RZ, R83 ;  /* 0x000000ffff048224 */ /* 0x000fca00078e0053 */
[----:B------:R4:W3:Y:S02]  /*5520*/  @!P0 LDG.E.U16 R81, desc[UR22][R4.64] ;  /* 0x0000001604518981 */ /* 0x0008e4000c1e1500 */
[----:B----4-:R-:W-:Y:S02]  /*5530*/  @!P2 IMAD.MOV.U32 R4, RZ, RZ, R51 ;  /* 0x000000ffff04a224 */ /* 0x010fe400078e0033 */
[----:B--2---:R-:W-:-:S05]  /*5540*/  @!P2 IMAD.MOV.U32 R5, RZ, RZ, R68 ;  /* 0x000000ffff05a224 */ /* 0x004fca00078e0044 */
[----:B------:R1:W2:Y:S01]  /*5550*/  @!P2 LDG.E.U16 R26, desc[UR22][R4.64] ;  /* 0x00000016041aa981 */ /* 0x0002a2000c1e1500 */
[----:B------:R-:W-:Y:S01]  /*5560*/  ISETP.GE.U32.AND P3, PT, R23, 0x7ffffe40, PT ;  /* 0x7ffffe401700780c */ /* 0x000fe20003f66070 */
[----:B------:R-:W-:Y:S02]  /*5570*/  VIADD R23, R3, 0xffffff40 ;  /* 0xffffff4003177836 */ /* 0x000fe40000000000 */
[----:B------:R4:W-:Y:S01]  /*5580*/  STL [R1+0x8ec], R51 ;  /* 0x0008ec3301007387 */ /* 0x0009e20000100800 */
[----:B-1----:R-:W-:Y:S02]  /*5590*/  IMAD R4, R25, 0x184, RZ ;  /* 0x0000018419047824 */ /* 0x002fe400078e02ff */
[----:B------:R-:W-:Y:S01]  /*55a0*/  ISETP.GE.U32.AND P0, PT, R23, 0x7ffffe41, PT ;  /* 0x7ffffe411700780c */ /* 0x000fe20003f06070 */
[----:B------:R-:W-:Y:S02]  /*55b0*/  VIADD R5, R3, 0xffffff41 ;  /* 0xffffff4103057836 */ /* 0x000fe40000000000 */
[----:B----4-:R-:W-:Y:S01]  /*55c0*/  IMAD R51, R6, 0xc2, RZ ;  /* 0x000000c206337824 */ /* 0x010fe200078e02ff */
[----:B------:R-:W-:Y:S01]  /*55d0*/  IADD3 R83, P6, PT, R4, R2, RZ ;  /* 0x0000000204537210 */ /* 0x000fe20007fde0ff */
[----:B0-----:R-:W-:Y:S01]  /*55e0*/  IMAD R23, R27, 0x182, RZ ;  /* 0x000001821b177824 */ /* 0x001fe200078e02ff */
[----:B------:R-:W-:Y:S01]  /*55f0*/  ISETP.GE.U32.AND P2, PT, R5, 0x7ffffe42, PT ;  /* 0x7ffffe420500780c */ /* 0x000fe20003f46070 */
[----:B------:R0:W-:Y:S01]  /*5600*/  STL [R1+0x8e8], R68 ;  /* 0x0008e84401007387 */ /* 0x0001e20000100800 */
[----:B------:R-:W-:Y:S01]  /*5610*/  LEA.HI.X.SX32 R5, R51, R0, 0x1, P6 ;  /* 0x0000000033057211 */ /* 0x000fe200030f0eff */
[----:B------:R-:W-:Y:S01]  /*5620*/  IMAD R4, R6, 0xc1, RZ ;  /* 0x000000c106047824 */ /* 0x000fe200078e02ff */
[----:B------:R-:W1:Y:S01]  /*5630*/  LDC R25, c[0x0][0x3a8] ;  /* 0x0000ea00ff197b82 */ /* 0x000e620000000800 */
[----:B------:R-:W-:Y:S01]  /*5640*/  STL [R1+0x8e4], R83 ;  /* 0x0008e45301007387 */ /* 0x000fe20000100800 */
[----:B0-----:R-:W-:-:S03]  /*5650*/  IADD3 R68, P6, PT, R23, R2, RZ ;  /* 0x0000000217447210 */ /* 0x001fc60007fde0ff */
[----:B--2---:R0:W-:Y:S04]  /*5660*/  STL [R1+0xd8], R26 ;  /* 0x0000d81a01007387 */ /* 0x0041e80000100800 */
[----:B------:R-:W-:Y:S04]  /*5670*/  STL [R1+0x8e0], R5 ;  /* 0x0008e00501007387 */ /* 0x000fe80000100800 */
[----:B------:R-:W-:Y:S01]  /*5680*/  STL [R1+0x8dc], R68 ;  /* 0x0008dc4401007387 */ /* 0x000fe20000100800 */
[----:B------:R-:W-:Y:S01]  /*5690*/  VIADD R23, R3, 0xffffff42 ;  /* 0xffffff4203177836 */ /* 0x000fe20000000000 */
[----:B0-----:R-:W0:Y:S02]  /*56a0*/  LDC R26, c[0x0][0x3a8] ;  /* 0x0000ea00ff1a7b82 */ /* 0x001e240000000800 */
[----:B---3--:R2:W-:Y:S02]  /*56b0*/  STL [R1+0xdc], R81 ;  /* 0x0000dc5101007387 */ /* 0x0085e40000100800 */
[----:B--2---:R-:W-:Y:S01]  /*56c0*/  LEA.HI.X.SX32 R81, R4, R0, 0x1, P6 ;  /* 0x0000000004517211 */ /* 0x004fe200030f0eff */
[----:B------:R-:W-:-:S05]  /*56d0*/  @!P4 IMAD.MOV.U32 R4, RZ, RZ, R83 ;  /* 0x000000ffff04c224 */ /* 0x000fca00078e0053 */
[----:B------:R2:W3:Y:S02]  /*56e0*/  @!P4 LDG.E.U16 R82, desc[UR22][R4.64] ;  /* 0x000000160452c981 */ /* 0x0004e4000c1e1500 */
[----:B--2---:R-:W-:Y:S02]  /*56f0*/  @!P5 IMAD.MOV.U32 R4, RZ, RZ, R68 ;  /* 0x000000ffff04d224 */ /* 0x004fe400078e0044 */
[----:B------:R-:W-:-:S05]  /*5700*/  @!P5 IMAD.MOV.U32 R5, RZ, RZ, R81 ;  /* 0x000000ffff05d224 */ /* 0x000fca00078e0051 */
[----:B------:R2:W4:Y:S01]  /*5710*/  @!P5 LDG.E.U16 R53, desc[UR22][R4.64] ;  /* 0x000000160435d981 */ /* 0x000522000c1e1500 */
[----:B------:R-:W-:Y:S01]  /*5720*/  ISETP.GE.U32.AND P4, PT, R23, 0x7ffffe43, PT ;  /* 0x7ffffe431700780c */ /* 0x000fe20003f86070 */
[----:B------:R-:W-:Y:S02]  /*5730*/  IMAD R23, R24, 0x180, RZ ;  /* 0x0000018018177824 */ /* 0x000fe400078e02ff */
[----:B------:R-:W-:Y:S01]  /*5740*/  IMAD R68, R6, 0xc0, RZ ;  /* 0x000000c006447824 */ /* 0x000fe200078e02ff */
[----:B------:R-:W0:Y:S01]  /*5750*/  LDC R24, c[0x0][0x3a8] ;  /* 0x0000ea00ff187b82 */ /* 0x000e220000000800 */
[----:B--2---:R-:W-:-:S05]  /*5760*/  VIADD R4, R3, 0xffffff43 ;  /* 0xffffff4303047836 */ /* 0x004fca0000000000 */
[----:B------:R-:W-:Y:S01]  /*5770*/  ISETP.GE.U32.AND P6, PT, R4, 0x7ffffe44, PT ;  /* 0x7ffffe440400780c */ /* 0x000fe20003fc6070 */
[----:B-1----:R-:W-:Y:S02]  /*5780*/  IMAD R4, R25, 0x17e, RZ ;  /* 0x0000017e19047824 */ /* 0x002fe400078e02ff */
[----:B------:R-:W1:Y:S01]  /*5790*/  LDC R25, c[0x0][0x3a8] ;  /* 0x0000ea00ff197b82 */ /* 0x000e620000000800 */
[----:B---3--:R-:W-:Y:S04]  /*57a0*/  STL [R1+0xd4], R82 ;  /* 0x0000d45201007387 */ /* 0x008fe80000100800 */
[----:B------:R-:W-:Y:S04]  /*57b0*/  STL [R1+0x8d8], R81 ;  /* 0x0008d85101007387 */ /* 0x000fe80000100800 */
[----:B----4-:R2:W-:Y:S02]  /*57c0*/  STL [R1+0xd0], R53 ;  /* 0x0000d03501007387 */ /* 0x0105e40000100800 */
[----:B--2---:R-:W-:-:S04]  /*57d0*/  IADD3 R53, P5, PT, R23, R2, RZ ;  /* 0x0000000217357210 */ /* 0x004fc80007fbe0ff */
[----:B------:R-:W-:Y:S02]  /*57e0*/  LEA.HI.X.SX32 R5, R68, R0, 0x1, P5 ;  /* 0x0000000044057211 */ /* 0x000fe400028f0eff */
[----:B------:R-:W-:Y:S01]  /*57f0*/  IADD3 R81, P5, PT, R4, R2, RZ ;  /* 0x0000000204517210 */ /* 0x000fe20007fbe0ff */
[----:B------:R-:W-:Y:S02]  /*5800*/  @!P3 IMAD.MOV.U32 R4, RZ, RZ, R53 ;  /* 0x000000ffff04b224 */ /* 0x000fe400078e0035 */
[----:B------:R-:W-:Y:S01]  /*5810*/  IMAD R23, R6, 0xbf, RZ ;  /* 0x000000bf06177824 */ /* 0x000fe200078e02ff */
[----:B------:R-:W-:Y:S04]  /*5820*/  STL [R1+0x8d4], R53 ;  /* 0x0008d43501007387 */ /* 0x000fe80000100800 */
[----:B------:R2:W-:Y:S01]  /*5830*/  STL [R1+0x8d0], R5 ;  /* 0x0008d00501007387 */ /* 0x0005e20000100800 */
[----:B------:R-:W-:-:S03]  /*5840*/  LEA.HI.X.SX32 R23, R23, R0, 0x1, P5 ;  /* 0x0000000017177211 */ /* 0x000fc600028f0eff */
[----:B------:R2:W3:Y:S02]  /*5850*/  @!P3 LDG.E.U16 R52, desc[UR22][R4.64] ;  /* 0x000000160434b981 */ /* 0x0004e4000c1e1500 */
[----:B--2---:R-:W-:Y:S02]  /*5860*/  VIADD R5, R3, 0xffffff44 ;  /* 0xffffff4403057836 */ /* 0x004fe40000000000 */
[----:B0-----:R-:W-:Y:S01]  /*5870*/  IMAD R4, R26, 0x17c, RZ ;  /* 0x0000017c1a047824 */ /* 0x001fe200078e02ff */
[----:B------:R-:W-:Y:S01]  /*5880*/  STL [R1+0x8cc], R81 ;  /* 0x0008cc5101007387 */ /* 0x000fe20000100800 */
[----:B------:R-:W-:Y:S01]  /*5890*/  PRMT R27, RZ, 0x7610, R27 ;  /* 0x00007610ff1b7816 */ /* 0x000fe2000000001b */
[----:B------:R-:W0:Y:S01]  /*58a0*/  LDC R26, c[0x0][0x3a8] ;  /* 0x0000ea00ff1a7b82 */ /* 0x000e220000000800 */
[----:B------:R-:W-:Y:S01]  /*58b0*/  ISETP.GE.U32.AND P3, PT, R5, 0x7ffffe45, PT ;  /* 0x7ffffe450500780c */ /* 0x000fe20003f66070 */
[----:B------:R-:W-:Y:S01]  /*58c0*/  @!P0 IMAD.MOV.U32 R5, RZ, RZ, R23 ;  /* 0x000000ffff058224 */ /* 0x000fe200078e0017 */
[----:B------:R-:W-:Y:S01]  /*58d0*/  IADD3 R53, P5, PT, R4, R2, RZ ;  /* 0x0000000204357210 */ /* 0x000fe20007fbe0ff */
[----:B------:R-:W-:-:S05]  /*58e0*/  @!P0 IMAD.MOV.U32 R4, RZ, RZ, R81 ;  /* 0x000000ffff048224 */ /* 0x000fca00078e0051 */
[----:B------:R2:W4:Y:S02]  /*58f0*/  @!P0 LDG.E.U16 R67, desc[UR22][R4.64] ;  /* 0x0000001604438981 */ /* 0x000524000c1e1500 */
[----:B--2---:R-:W-:-:S05]  /*5900*/  VIADD R4, R3, 0xffffff45 ;  /* 0xffffff4503047836 */ /* 0x004fca0000000000 */
[----:B------:R-:W-:Y:S01]  /*5910*/  ISETP.GE.U32.AND P0, PT, R4, 0x7ffffe46, PT ;  /* 0x7ffffe460400780c */ /* 0x000fe20003f06070 */
[----:B------:R-:W-:Y:S01]  /*5920*/  @!P2 IMAD.MOV.U32 R4, RZ, RZ, R53 ;  /* 0x000000ffff04a224 */ /* 0x000fe200078e0035 */
[----:B---3--:R2:W-:Y:S04]  /*5930*/  STL [R1+0xcc], R52 ;  /* 0x0000cc3401007387 */ /* 0x0085e80000100800 */
[----:B------:R3:W-:Y:S01]  /*5940*/  STL [R1+0x8c8], R23 ;  /* 0x0008c81701007387 */ /* 0x0007e20000100800 */
[----:B--2---:R-:W-:-:S03]  /*5950*/  IMAD R52, R6, 0xbe, RZ ;  /* 0x000000be06347824 */ /* 0x004fc600078e02ff */
[----:B------:R-:W-:Y:S01]  /*5960*/  STL [R1+0x8c4], R53 ;  /* 0x0008c43501007387 */ /* 0x000fe20000100800 */
[----:B---3--:R-:W-:-:S03]  /*5970*/  IMAD R23, R24, 0x17a, RZ ;  /* 0x0000017a18177824 */ /* 0x008fc600078e02ff */
[----:B----4-:R2:W-:Y:S02]  /*5980*/  STL [R1+0xc8], R67 ;  /* 0x0000c84301007387 */ /* 0x0105e40000100800 */
[----:B--2---:R-:W-:-:S05]  /*5990*/  LEA.HI.X.SX32 R67, R52, R0, 0x1, P5 ;  /* 0x0000000034437211 */ /* 0x004fca00028f0eff */
[----:B------:R-:W-:Y:S02]  /*59a0*/  @!P2 IMAD.MOV.U32 R5, RZ, RZ, R67 ;  /* 0x000000ffff05a224 */ /* 0x000fe400078e0043 */
[----:B------:R-:W-:-:S03]  /*59b0*/  IMAD R24, R6, 0xbd, RZ ;  /* 0x000000bd06187824 */ /* 0x000fc600078e02ff */
[----:B------:R2:W3:Y:S01]  /*59c0*/  @!P2 LDG.E.U16 R27, desc[UR22][R4.64] ;  /* 0x00000016041ba981 */ /* 0x0004e2000c1e1500 */
[----:B------:R-:W-:-:S04]  /*59d0*/  IADD3 R23, P2, PT, R23, R2, RZ ;  /* 0x0000000217177210 */ /* 0x000fc80007f5e0ff */
[----:B------:R-:W-:Y:S01]  /*59e0*/  LEA.HI.X.SX32 R81, R24, R0, 0x1, P2 ;  /* 0x0000000018517211 */ /* 0x000fe200010f0eff */
[----:B------:R4:W-:Y:S01]  /*59f0*/  STL [R1+0x8c0], R67 ;  /* 0x0008c04301007387 */ /* 0x0009e20000100800 */
[----:B------:R-:W-:Y:S01]  /*5a00*/  PRMT R76, RZ, 0x7610, R76 ;  /* 0x00007610ff4c7816 */ /* 0x000fe2000000004c */
[----:B------:R-:W0:Y:S01]  /*5a10*/  LDC R24, c[0x0][0x3a8] ;  /* 0x0000ea00ff187b82 */ /* 0x000e220000000800 */
[----:B--2---:R-:W-:Y:S02]  /*5a20*/  VIADD R5, R3, 0xffffff46 ;  /* 0xffffff4603057836 */ /* 0x004fe40000000000 */
[----:B-1----:R-:W-:-:S03]  /*5a30*/  IMAD R4, R25, 0x178, RZ ;  /* 0x0000017819047824 */ /* 0x002fc600078e02ff */
[----:B------:R-:W-:Y:S01]  /*5a40*/  ISETP.GE.U32.AND P2, PT, R5, 0x7ffffe47, PT ;  /* 0x7ffffe470500780c */ /* 0x000fe20003f46070 */
[----:B------:R-:W-:Y:S01]  /*5a50*/  @!P4 IMAD.MOV.U32 R5, RZ, RZ, R81 ;  /* 0x000000ffff05c224 */ /* 0x000fe200078e0051 */
[----:B------:R-:W-:Y:S01]  /*5a60*/  IADD3 R53, P5, PT, R4, R2, RZ ;  /* 0x0000000204357210 */ /* 0x000fe20007fbe0ff */
[----:B------:R-:W-:-:S05]  /*5a70*/  @!P4 IMAD.MOV.U32 R4, RZ, RZ, R23 ;  /* 0x000000ffff04c224 */ /* 0x000fca00078e0017 */
[----:B------:R1:W2:Y:S01]  /*5a80*/  @!P4 LDG.E.U16 R66, desc[UR22][R4.64] ;  /* 0x000000160442c981 */ /* 0x0002a2000c1e1500 */
[----:B----4-:R-:W-:Y:S01]  /*5a90*/  IMAD R67, R6, 0xbc, RZ ;  /* 0x000000bc06437824 */ /* 0x010fe200078e02ff */
[----:B------:R-:W-:Y:S01]  /*5aa0*/  PRMT R25, RZ, 0x7610, R25 ;  /* 0x00007610ff197816 */ /* 0x000fe20000000019 */
[C---:B-1----:R-:W-:Y:S02]  /*5ab0*/  VIADD R4, R3.reuse, 0xffffff47 ;  /* 0xffffff4703047836 */ /* 0x042fe40000000000 */
[----:B------:R-:W-:-:S03]  /*5ac0*/  VIADD R5, R3, 0xffffff48 ;  /* 0xffffff4803057836 */ /* 0x000fc60000000000 */
[----:B------:R-:W-:Y:S01]  /*5ad0*/  ISETP.GE.U32.AND P4, PT, R4, 0x7ffffe48, PT ;  /* 0x7ffffe480400780c */ /* 0x000fe20003f86070 */
[----:B------:R-:W-:Y:S01]  /*5ae0*/  @!P6 IMAD.MOV.U32 R4, RZ, RZ, R53 ;  /* 0x000000ffff04e224 */ /* 0x000fe200078e0035 */
[----:B---3--:R1:W-:Y:S04]  /*5af0*/  STL [R1+0xc4], R27 ;  /* 0x0000c41b01007387 */ /* 0x0083e80000100800 */
[----:B------:R0:W-:Y:S01]  /*5b00*/  STL [R1+0x8bc], R23 ;  /* 0x0008bc1701007387 */ /* 0x0001e20000100800 */
[----:B-1----:R-:W1:Y:S03]  /*5b10*/  LDC R27, c[0x0][0x3a8] ;  /* 0x0000ea00ff1b7b82 */ /* 0x002e660000000800 */
[----:B------:R-:W-:Y:S04]  /*5b20*/  STL [R1+0x8b8], R81 ;  /* 0x0008b85101007387 */ /* 0x000fe80000100800 */
[----:B------:R3:W-:Y:S04]  /*5b30*/  STL [R1+0x8b4], R53 ;  /* 0x0008b43501007387 */ /* 0x0007e80000100800 */
[----:B--2---:R2:W-:Y:S01]  /*5b40*/  STL [R1+0xc0], R66 ;  /* 0x0000c04201007387 */ /* 0x0045e20000100800 */
[----:B0-----:R-:W-:-:S02]  /*5b50*/  IMAD R23, R26, 0x176, RZ ;  /* 0x000001761a177824 */ /* 0x001fc400078e02ff */
[----:B---3--:R-:W-:Y:S01]  /*5b60*/  IMAD R53, R6, 0xba, RZ ;  /* 0x000000ba06357824 */ /* 0x008fe200078e02ff */
[----:B------:R-:W-:Y:S01]  /*5b70*/  PRMT R80, RZ, 0x7610, R80 ;  /* 0x00007610ff507816 */ /* 0x000fe20000000050 */
[----:B------:R-:W-:Y:S01]  /*5b80*/  IMAD R24, R24, 0x172, RZ ;  /* 0x0000017218187824 */ /* 0x000fe200078e02ff */
[----:B------:R-:W0:Y:S01]  /*5b90*/  LDC R26, c[0x0][0x3a8] ;  /* 0x0000ea00ff1a7b82 */ /* 0x000e220000000800 */
[----:B--2---:R-:W-:Y:S02]  /*5ba0*/  LEA.HI.X.SX32 R66, R67, R0, 0x1, P5 ;  /* 0x0000000043427211 */ /* 0x004fe400028f0eff */
[----:B------:R-:W-:-:S03]  /*5bb0*/  ISETP.GE.U32.AND P5, PT, R5, 0x7ffffe49, PT ;  /* 0x7ffffe490500780c */ /* 0x000fc60003fa6070 */
[----:B------:R-:W-:-:S05]  /*5bc0*/  @!P6 IMAD.MOV.U32 R5, RZ, RZ, R66 ;  /* 0x000000ffff05e224 */ /* 0x000fca00078e0042 */
[----:B------:R2:W3:Y:S01]  /*5bd0*/  @!P6 LDG.E.U16 R25, desc[UR22][R4.64] ;  /* 0x000000160419e981 */ /* 0x0004e2000c1e1500 */
[----:B------:R-:W-:Y:S01]  /*5be0*/  IADD3 R23, P6, PT, R23, R2, RZ ;  /* 0x0000000217177210 */ /* 0x000fe20007fde0ff */
[----:B--2---:R-:W-:Y:S02]  /*5bf0*/  IMAD R5, R6, 0xbb, RZ ;  /* 0x000000bb06057824 */ /* 0x004fe400078e02ff */
[----:B-1----:R-:W-:-:S03]  /*5c00*/  IMAD R4, R27, 0x174, RZ ;  /* 0x000001741b047824 */ /* 0x002fc600078e02ff */
[----:B------:R-:W-:Y:S01]  /*5c10*/  LEA.HI.X.SX32 R81, R5, R0, 0x1, P6 ;  /* 0x0000000005517211 */ /* 0x000fe200030f0eff */
[----:B------:R1:W-:Y:S01]  /*5c20*/  STL [R1+0x8b0], R66 ;  /* 0x0008b04201007387 */ /* 0x0003e20000100800 */
[----:B------:R-:W-:Y:S01]  /*5c30*/  IMAD.MOV.U32 R5, RZ, RZ, R23 ;  /* 0x000000ffff057224 */ /* 0x000fe200078e0017 */
[----:B-1----:R-:W-:Y:S02]  /*5c40*/  IADD3 R66, P6, PT, R4, R2, RZ ;  /* 0x0000000204427210 */ /* 0x002fe40007fde0ff */
[----:B------:R-:W-:-:S05]  /*5c50*/  IMAD.MOV.U32 R4, RZ, RZ, R81 ;  /* 0x000000ffff047224 */ /* 0x000fca00078e0051 */
[----:B------:R-:W-:-:S04]  /*5c60*/  @!P3 LOP3.LUT R5, R5, R4, RZ, 0x3c, !PT ;  /* 0x000000040505b212 */ /* 0x000fc800078e3cff */
[----:B------:R-:W-:-:S04]  /*5c70*/  @!P3 LOP3.LUT R4, R5, R4, RZ, 0x3c, !PT ;  /* 0x000000040504b212 */ /* 0x000fc800078e3cff */
[----:B------:R-:W-:-:S05]  /*5c80*/  @!P3 LOP3.LUT R5, R5, R4, RZ, 0x3c, !PT ;  /* 0x000000040505b212 */ /* 0x000fca00078e3cff */
[----:B------:R1:W2:Y:S02]  /*5c90*/  @!P3 LDG.E.U16 R76, desc[UR22][R4.64] ;  /* 0x00000016044cb981 */ /* 0x0002a4000c1e1500 */
[----:B-1----:R-:W-:Y:S02]  /*5ca0*/  IMAD.MOV.U32 R5, RZ, RZ, R66 ;  /* 0x000000ffff057224 */ /* 0x002fe400078e0042 */
[----:B------:R-:W-:Y:S01]  /*5cb0*/  IMAD R4, R6, 0xb9, RZ ;  /* 0x000000b906047824 */ /* 0x000fe200078e02ff */
[----:B---3--:R1:W-:Y:S04]  /*5cc0*/  STL [R1+0xbc], R25 ;  /* 0x0000bc1901007387 */ /* 0x0083e80000100800 */
[----:B------:R-:W-:Y:S04]  /*5cd0*/  STL [R1+0x8ac], R23 ;  /* 0x0008ac1701007387 */ /* 0x000fe80000100800 */
[----:B------:R-:W-:Y:S01]  /*5ce0*/  STL [R1+0x8a8], R81 ;  /* 0x0008a85101007387 */ /* 0x000fe20000100800 */
[----:B-1----:R-:W1:Y:S03]  /*5cf0*/  LDC R25, c[0x0][0x3a8] ;  /* 0x0000ea00ff197b82 */ /* 0x002e660000000800 */
[----:B------:R-:W-:Y:S04]  /*5d00*/  STL [R1+0x8a4], R66 ;  /* 0x0008a44201007387 */ /* 0x000fe80000100800 */
[----:B--2---:R2:W-:Y:S02]  /*5d10*/  STL [R1+0xb8], R76 ;  /* 0x0000b84c01007387 */ /* 0x0045e40000100800 */
[----:B--2---:R-:W-:-:S02]  /*5d20*/  LEA.HI.X.SX32 R76, R53, R0, 0x1, P6 ;  /* 0x00000000354c7211 */ /* 0x004fc400030f0eff */
[----:B------:R-:W-:-:S03]  /*5d30*/  IADD3 R66, P6, PT, R24, R2, RZ ;  /* 0x0000000218427210 */ /* 0x000fc60007fde0ff */
[----:B------:R-:W-:Y:S01]  /*5d40*/  IMAD.MOV.U32 R24, RZ, RZ, R76 ;  /* 0x000000ffff187224 */ /* 0x000fe200078e004c */
[----:B------:R2:W-:Y:S02]  /*5d50*/  STL [R1+0x8a0], R76 ;  /* 0x0008a04c01007387 */ /* 0x0005e40000100800 */
[----:B--2---:R-:W-:Y:S01]  /*5d60*/  LEA.HI.X.SX32 R76, R4, R0, 0x1, P6 ;  /* 0x00000000044c7211 */ /* 0x004fe200030f0eff */
[----:B------:R-:W-:Y:S02]  /*5d70*/  IMAD.MOV.U32 R4, RZ, RZ, R24 ;  /* 0x000000ffff047224 */ /* 0x000fe400078e0018 */
[----:B------:R-:W-:Y:S01]  /*5d80*/  VIADD R23, R3, 0xffffff49 ;  /* 0xffffff4903177836 */ /* 0x000fe20000000000 */
[----:B------:R2:W-:Y:S01]  /*5d90*/  STL [R1+0x89c], R66 ;  /* 0x00089c4201007387 */ /* 0x0005e20000100800 */
[----:B------:R-:W-:Y:S01]  /*5da0*/  PRMT R78, RZ, 0x7610, R78 ;  /* 0x00007610ff4e7816 */ /* 0x000fe2000000004e */
[----:B------:R-:W3:Y:S01]  /*5db0*/  LDC R24, c[0x0][0x3a8] ;  /* 0x0000ea00ff187b82 */ /* 0x000ee20000000800 */
[----:B------:R-:W-:-:S04]  /*5dc0*/  @!P0 LOP3.LUT R5, R5, R4, RZ, 0x3c, !PT ;  /* 0x0000000405058212 */ /* 0x000fc800078e3cff */
[----:B------:R-:W-:-:S04]  /*5dd0*/  @!P0 LOP3.LUT R4, R5, R4, RZ, 0x3c, !PT ;  /* 0x0000000405048212 */ /* 0x000fc800078e3cff */
[----:B------:R-:W-:-:S05]  /*5de0*/  @!P0 LOP3.LUT R5, R5, R4, RZ, 0x3c, !PT ;  /* 0x0000000405058212 */ /* 0x000fca00078e3cff */
[----:B------:R4:W3:Y:S02]  /*5df0*/  @!P0 LDG.E.U16 R80, desc[UR22][R4.64] ;  /* 0x0000001604508981 */ /* 0x0008e4000c1e1500 */
[----:B----4-:R-:W-:Y:S02]  /*5e00*/  @!P2 IMAD.MOV.U32 R4, RZ, RZ, R66 ;  /* 0x000000ffff04a224 */ /* 0x010fe400078e0042 */
[----:B------:R-:W-:-:S05]  /*5e10*/  @!P2 IMAD.MOV.U32 R5, RZ, RZ, R76 ;  /* 0x000000ffff05a224 */ /* 0x000fca00078e004c */
[----:B------:R1:W4:Y:S01]  /*5e20*/  @!P2 LDG.E.U16 R65, desc[UR22][R4.64] ;  /* 0x000000160441a981 */ /* 0x000322000c1e1500 */
[----:B------:R-:W-:Y:S01]  /*5e30*/  ISETP.GE.U32.AND P3, PT, R23, 0x7ffffe4a, PT ;  /* 0x7ffffe4a1700780c */ /* 0x000fe20003f66070 */
[----:B------:R-:W-:Y:S02]  /*5e40*/  VIADD R23, R3, 0xffffff4a ;  /* 0xffffff4a03177836 */ /* 0x000fe40000000000 */
[----:B------:R-:W-:Y:S01]  /*5e50*/  STL [R1+0x898], R76 ;  /* 0x0008984c01007387 */ /* 0x000fe20000100800 */
[----:B-1----:R-:W-:Y:S02]  /*5e60*/  IMAD R4, R25, 0x170, RZ ;  /* 0x0000017019047824 */ /* 0x002fe400078e02ff */
[----:B------:R-:W-:Y:S01]  /*5e70*/  ISETP.GE.U32.AND P0, PT, R23, 0x7ffffe4b, PT ;  /* 0x7ffffe4b1700780c */ /* 0x000fe20003f06070 */
[----:B------:R-:W-:Y:S01]  /*5e80*/  VIADD R5, R3, 0xffffff4b ;  /* 0xffffff4b03057836 */ /* 0x000fe20000000000 */
[----:B------:R-:W1:Y:S01]  /*5e90*/  LDC R25, c[0x0][0x3a8] ;  /* 0x0000ea00ff197b82 */ /* 0x000e620000000800 */
[----:B--2---:R-:W-:-:S02]  /*5ea0*/  IMAD R66, R6, 0xb8, RZ ;  /* 0x000000b806427824 */ /* 0x004fc400078e02ff */
[----:B0-----:R-:W-:Y:S01]  /*5eb0*/  IMAD R23, R26, 0x16e, RZ ;  /* 0x0000016e1a177824 */ /* 0x001fe200078e02ff */
[----:B------:R-:W-:-:S04]  /*5ec0*/  ISETP.GE.U32.AND P2, PT, R5, 0x7ffffe4c, PT ;  /* 0x7ffffe4c0500780c */ /* 0x000fc80003f46070 */
[----:B------:R-:W0:Y:S01]  /*5ed0*/  LDC R26, c[0x0][0x3a8] ;  /* 0x0000ea00ff1a7b82 */ /* 0x000e220000000800 */
[----:B---3--:R2:W-:Y:S02]  /*5ee0*/  STL [R1+0xb4], R80 ;  /* 0x0000b45001007387 */ /* 0x0085e40000100800 */
[----:B--2---:R-:W-:Y:S01]  /*5ef0*/  IADD3 R80, P6, PT, R4, R2, RZ ;  /* 0x0000000204507210 */ /* 0x004fe20007fde0ff */
[----:B------:R-:W-:-:S03]  /*5f00*/  IMAD R4, R6, 0xb7, RZ ;  /* 0x000000b706047824 */ /* 0x000fc600078e02ff */
[----:B------:R-:W-:Y:S01]  /*5f10*/  LEA.HI.X.SX32 R5, R66, R0, 0x1, P6 ;  /* 0x0000000042057211 */ /* 0x000fe200030f0eff */
[----:B------:R-:W-:Y:S04]  /*5f20*/  STL [R1+0x894], R80 ;  /* 0x0008945001007387 */ /* 0x000fe80000100800 */
[----:B----4-:R2:W-:Y:S02]  /*5f30*/  STL [R1+0xb0], R65 ;  /* 0x0000b04101007387 */ /* 0x0105e40000100800 */
[----:B--2---:R-:W-:-:S04]  /*5f40*/  IADD3 R65, P6, PT, R23, R2, RZ ;  /* 0x0000000217417210 */ /* 0x004fc80007fde0ff */
[----:B------:R-:W-:Y:S01]  /*5f50*/  LEA.HI.X.SX32 R76, R4, R0, 0x1, P6 ;  /* 0x00000000044c7211 */ /* 0x000fe200030f0eff */
[----:B------:R-:W-:Y:S01]  /*5f60*/  @!P4 IMAD.MOV.U32 R4, RZ, RZ, R80 ;  /* 0x000000ffff04c224 */ /* 0x000fe200078e0050 */
[----:B------:R2:W-:Y:S04]  /*5f70*/  STL [R1+0x890], R5 ;  /* 0x0008900501007387 */ /* 0x0005e80000100800 */
[----:B------:R3:W4:Y:S02]  /*5f80*/  @!P4 LDG.E.U16 R78, desc[UR22][R4.64] ;  /* 0x00000016044ec981 */ /* 0x000724000c1e1500 */
[----:B---3--:R-:W-:Y:S02]  /*5f90*/  @!P5 IMAD.MOV.U32 R4, RZ, RZ, R65 ;  /* 0x000000ffff04d224 */ /* 0x008fe400078e0041 */
[----:B--2---:R-:W-:-:S05]  /*5fa0*/  @!P5 IMAD.MOV.U32 R5, RZ, RZ, R76 ;  /* 0x000000ffff05d224 */ /* 0x004fca00078e004c */
[----:B------:R2:W3:Y:S01]  /*5fb0*/  @!P5 LDG.E.U16 R55, desc[UR22][R4.64] ;  /* 0x000000160437d981 */ /* 0x0004e2000c1e1500 */
[----:B------:R-:W-:-:S03]  /*5fc0*/  VIADD R23, R3, 0xffffff4c ;  /* 0xffffff4c03177836 */ /* 0x000fc60000000000 */
[----:B------:R0:W-:Y:S02]  /*5fd0*/  STL [R1+0x88c], R65 ;  /* 0x00088c4101007387 */ /* 0x0001e40000100800 */
[----:B------:R-:W-:Y:S01]  /*5fe0*/  ISETP.GE.U32.AND P4, PT, R23, 0x7ffffe4d, PT ;  /* 0x7ffffe4d1700780c */ /* 0x000fe20003f86070 */
[----:B------:R-:W-:Y:S02]  /*5ff0*/  IMAD R23, R24, 0x16c, RZ ;  /* 0x0000016c18177824 */ /* 0x000fe400078e02ff */
[----:B------:R-:W3:Y:S01]  /*6000*/  LDC R24, c[0x0][0x3a8] ;  /* 0x0000ea00ff187b82 */ /* 0x000ee20000000800 */
[----:B--2---:R-:W-:Y:S02]  /*6010*/  VIADD R4, R3, 0xffffff4d ;  /* 0xffffff4d03047836 */ /* 0x004fe40000000000 */
[----:B0-----:R-:W-:-:S03]  /*6020*/  IADD3 R65, P5, PT, R23, R2, RZ ;  /* 0x0000000217417210 */ /* 0x001fc60007fbe0ff */
[----:B------:R-:W-:Y:S01]  /*6030*/  ISETP.GE.U32.AND P6, PT, R4, 0x7ffffe4e, PT ;  /* 0x7ffffe4e0400780c */ /* 0x000fe20003fc6070 */
[----:B-1----:R-:W-:Y:S01]  /*6040*/  IMAD R4, R25, 0x16a, RZ ;  /* 0x0000016a19047824 */ /* 0x002fe200078e02ff */
[----:B----4-:R-:W-:Y:S01]  /*6050*/  STL [R1+0xac], R78 ;  /* 0x0000ac4e01007387 */ /* 0x010fe20000100800 */
[C---:B------:R-:W-:Y:S01]  /*6060*/  IMAD R23, R6.reuse, 0xb5, RZ ;  /* 0x000000b506177824 */ /* 0x040fe200078e02ff */
[----:B------:R-:W0:Y:S02]  /*6070*/  LDC R25, c[0x0][0x3a8] ;  /* 0x0000ea00ff197b82 */ /* 0x000e240000000800 */
[----:B------:R-:W-:Y:S04]  /*6080*/  STL [R1+0x888], R76 ;  /* 0x0008884c01007387 */ /* 0x000fe80000100800 */
[----:B---3--:R1:W-:Y:S02]  /*6090*/  STL [R1+0xa8], R55 ;  /* 0x0000a83701007387 */ /* 0x0083e40000100800 */
[----:B-1----:R-:W-:-:S05]  /*60a0*/  IMAD R55, R6, 0xb6, RZ ;  /* 0x000000b606377824 */ /* 0x002fca00078e02ff */
[----:B------:R-:W-:Y:S02]  /*60b0*/  LEA.HI.X.SX32 R5, R55, R0, 0x1, P5 ;  /* 0x0000000037057211 */ /* 0x000fe400028f0eff */
[----:B------:R-:W-:Y:S01]  /*60c0*/  IADD3 R76, P5, PT, R4, R2, RZ ;  /* 0x00000002044c7210 */ /* 0x000fe20007fbe0ff */
[----:B------:R-:W-:-:S05]  /*60d0*/  @!P3 IMAD.MOV.U32 R4, RZ, RZ, R65 ;  /* 0x000000ffff04b224 */ /* 0x000fca00078e0041 */
[----:B------:R1:W2:Y:S01]  /*60e0*/  @!P3 LDG.E.U16 R57, desc[UR22][R4.64] ;  /* 0x000000160439b981 */ /* 0x0002a2000c1e1500 */
[----:B------:R-:W-:-:S03]  /*60f0*/  LEA.HI.X.SX32 R23, R23, R0, 0x1, P5 ;  /* 0x0000000017177211 */ /* 0x000fc600028f0eff */
[----:B------:R3:W-:Y:S04]  /*6100*/  STL [R1+0x884], R65 ;  /* 0x0008844101007387 */ /* 0x0007e80000100800 */
[----:B------:R4:W-:Y:S01]  /*6110*/  STL [R1+0x880], R5 ;  /* 0x0008800501007387 */ /* 0x0009e20000100800 */
[----:B-1----:R-:W-:-:S03]  /*6120*/  IMAD R4, R26, 0x168, RZ ;  /* 0x000001681a047824 */ /* 0x002fc600078e02ff */
[----:B------:R-:W-:Y:S01]  /*6130*/  STL [R1+0x87c], R76 ;  /* 0x00087c4c01007387 */ /* 0x000fe20000100800 */
[----:B------:R-:W-:Y:S01]  /*6140*/  PRMT R27, RZ, 0x7610, R27 ;  /* 0x00007610ff1b7816 */ /* 0x000fe2000000001b */
[----:B---3--:R-:W-:Y:S01]  /*6150*/  IMAD R65, R6, 0xb4, RZ ;  /* 0x000000b406417824 */ /* 0x008fe200078e02ff */
[----:B------:R-:W1:Y:S01]  /*6160*/  LDC R26, c[0x0][0x3a8] ;  /* 0x0000ea00ff1a7b82 */ /* 0x000e620000000800 */
[----:B----4-:R-:W-:Y:S01]  /*6170*/  VIADD R5, R3, 0xffffff4e ;  /* 0xffffff4e03057836 */ /* 0x010fe20000000000 */
[----:B------:R-:W-:Y:S04]  /*6180*/  STL [R1+0x878], R23 ;  /* 0x0008781701007387 */ /* 0x000fe80000100800 */
[----:B------:R-:W-:Y:S01]  /*6190*/  ISETP.GE.U32.AND P3, PT, R5, 0x7ffffe4f, PT ;  /* 0x7ffffe4f0500780c */ /* 0x000fe20003f66070 */
[----:B------:R-:W-:Y:S01]  /*61a0*/  @!P0 IMAD.MOV.U32 R5, RZ, RZ, R23 ;  /* 0x000000ffff058224 */ /* 0x000fe200078e0017 */
[----:B--2---:R2:W-:Y:S02]  /*61b0*/  STL [R1+0xa4], R57 ;  /* 0x0000a43901007387 */ /* 0x0045e40000100800 */
[----:B--2---:R-:W-:Y:S01]  /*61c0*/  IADD3 R57, P5, PT, R4, R2, RZ ;  /* 0x0000000204397210 */ /* 0x004fe20007fbe0ff */
[----:B------:R-:W-:-:S05]  /*61d0*/  @!P0 IMAD.MOV.U32 R4, RZ, RZ, R76 ;  /* 0x000000ffff048224 */ /* 0x000fca00078e004c */
[----:B------:R2:W3:Y:S04]  /*61e0*/  @!P0 LDG.E.U16 R62, desc[UR22][R4.64] ;  /* 0x00000016043e8981 */ /* 0x0004e8000c1e1500 */
[----:B------:R-:W-:Y:S01]  /*61f0*/  STL [R1+0x874], R57 ;  /* 0x0008743901007387 */ /* 0x000fe20000100800 */
[----:B--2---:R-:W-:Y:S02]  /*6200*/  VIADD R4, R3, 0xffffff4f ;  /* 0xffffff4f03047836 */ /* 0x004fe40000000000 */
[----:B------:R-:W-:-:S03]  /*6210*/  IMAD R23, R24, 0x166, RZ ;  /* 0x0000016618177824 */ /* 0x000fc600078e02ff */
[----:B------:R-:W-:Y:S01]  /*6220*/  ISETP.GE.U32.AND P0, PT, R4, 0x7ffffe50, PT ;  /* 0x7ffffe500400780c */ /* 0x000fe20003f06070 */
[----:B------:R-:W-:Y:S02]  /*6230*/  @!P2 IMAD.MOV.U32 R4, RZ, RZ, R57 ;  /* 0x000000ffff04a224 */ /* 0x000fe400078e0039 */
[----:B------:R-:W-:Y:S01]  /*6240*/  IMAD R24, R6, 0xb3, RZ ;  /* 0x000000b306187824 */ /* 0x000fe200078e02ff */
[----:B---3--:R2:W-:Y:S02]  /*6250*/  STL [R1+0xa0], R62 ;  /* 0x0000a03e01007387 */ /* 0x0085e40000100800 */
[----:B--2---:R-:W-:-:S05]  /*6260*/  LEA.HI.X.SX32 R62, R65, R0, 0x1, P5 ;  /* 0x00000000413e7211 */ /* 0x004fca00028f0eff */
[----:B------:R-:W-:-:S05]  /*6270*/  @!P2 IMAD.MOV.U32 R5, RZ, RZ, R62 ;  /* 0x000000ffff05a224 */ /* 0x000fca00078e003e */
[----:B------:R2:W3:Y:S01]  /*6280*/  @!P2 LDG.E.U16 R27, desc[UR22][R4.64] ;  /* 0x00000016041ba981 */ /* 0x0004e2000c1e1500 */
[----:B------:R-:W-:-:S04]  /*6290*/  IADD3 R23, P2, PT, R23, R2, RZ ;  /* 0x0000000217177210 */ /* 0x000fc80007f5e0ff */
[----:B------:R-:W-:Y:S01]  /*62a0*/  LEA.HI.X.SX32 R76, R24, R0, 0x1, P2 ;  /* 0x00000000184c7211 */ /* 0x000fe200010f0eff */
[----:B------:R4:W-:Y:S01]  /*62b0*/  STL [R1+0x870], R62 ;  /* 0x0008703e01007387 */ /* 0x0009e20000100800 */
[----:B------:R-:W-:Y:S01]  /*62c0*/  IMAD R57, R6, 0xb2, RZ ;  /* 0x000000b206397824 */ /* 0x000fe200078e02ff */
[----:B------:R-:W1:Y:S01]  /*62d0*/  LDC R24, c[0x0][0x3a8] ;  /* 0x0000ea00ff187b82 */ /* 0x000e620000000800 */
[----:B--2---:R-:W-:Y:S02]  /*62e0*/  VIADD R5, R3, 0xffffff50 ;  /* 0xffffff5003057836 */ /* 0x004fe40000000000 */
[----:B0-----:R-:W-:-:S03]  /*62f0*/  IMAD R4, R25, 0x164, RZ ;  /* 0x0000016419047824 */ /* 0x001fc600078e02ff */
[----:B------:R-:W-:Y:S01]  /*6300*/  ISETP.GE.U32.AND P2, PT, R5, 0x7ffffe51, PT ;  /* 0x7ffffe510500780c */ /* 0x000fe20003f46070 */
[----:B------:R-:W-:Y:S01]  /*6310*/  @!P4 IMAD.MOV.U32 R5, RZ, RZ, R76 ;  /* 0x000000ffff05c224 */ /* 0x000fe200078e004c */
[----:B----4-:R-:W-:Y:S01]  /*6320*/  IADD3 R62, P5, PT, R4, R2, RZ ;  /* 0x00000002043e7210 */ /* 0x010fe20007fbe0ff */
[----:B------:R-:W-:-:S05]  /*6330*/  @!P4 IMAD.MOV.U32 R4, RZ, RZ, R23 ;  /* 0x000000ffff04c224 */ /* 0x000fca00078e0017 */
[----:B------:R0:W2:Y:S01]  /*6340*/  @!P4 LDG.E.U16 R64, desc[UR22][R4.64] ;  /* 0x000000160440c981 */ /* 0x0000a2000c1e1500 */
[----:B------:R-:W-:Y:S01]  /*6350*/  PRMT R25, RZ, 0x7610, R25 ;  /* 0x00007610ff197816 */ /* 0x000fe20000000019 */
[C---:B0-----:R-:W-:Y:S02]  /*6360*/  VIADD R4, R3.reuse, 0xffffff51 ;  /* 0xffffff5103047836 */ /* 0x041fe40000000000 */
[----:B------:R-:W-:-:S03]  /*6370*/  VIADD R5, R3, 0xffffff52 ;  /* 0xffffff5203057836 */ /* 0x000fc60000000000 */
[----:B------:R-:W-:Y:S01]  /*6380*/  ISETP.GE.U32.AND P4, PT, R4, 0x7ffffe52, PT ;  /* 0x7ffffe520400780c */ /* 0x000fe20003f86070 */
[----:B------:R-:W-:Y:S01]  /*6390*/  @!P6 IMAD.MOV.U32 R4, RZ, RZ, R62 ;  /* 0x000000ffff04e224 */ /* 0x000fe200078e003e */
[----:B---3--:R0:W-:Y:S04]  /*63a0*/  STL [R1+0x9c], R27 ;  /* 0x00009c1b01007387 */ /* 0x0081e80000100800 */
[----:B------:R1:W-:Y:S01]  /*63b0*/  STL [R1+0x86c], R23 ;  /* 0x00086c1701007387 */ /* 0x0003e20000100800 */
[----:B0-----:R-:W0:Y:S03]  /*63c0*/  LDC R27, c[0x0][0x3a8] ;  /* 0x0000ea00ff1b7b82 */ /* 0x001e260000000800 */
[----:B------:R-:W-:Y:S04]  /*63d0*/  STL [R1+0x868], R76 ;  /* 0x0008684c01007387 */ /* 0x000fe80000100800 */
[----:B------:R-:W-:Y:S04]  /*63e0*/  STL [R1+0x864], R62 ;  /* 0x0008643e01007387 */ /* 0x000fe80000100800 */
[----:B--2---:R2:W-:Y:S01]  /*63f0*/  STL [R1+0x98], R64 ;  /* 0x0000984001007387 */ /* 0x0045e20000100800 */
[----:B-1----:R-:W-:-:S02]  /*6400*/  IMAD R23, R26, 0x162, RZ ;  /* 0x000001621a177824 */ /* 0x002fc400078e02ff */
[----:B------:R-:W-:Y:S01]  /*6410*/  IMAD R24, R24, 0x15e, RZ ;  /* 0x0000015e18187824 */ /* 0x000fe200078e02ff */
[----:B------:R-:W-:Y:S01]  /*6420*/  PRMT R73, RZ, 0x7610, R73 ;  /* 0x00007610ff497816 */ /* 0x000fe20000000049 */
[----:B------:R-:W1:Y:S01]  /*6430*/  LDC R26, c[0x0][0x3a8] ;  /* 0x0000ea00ff1a7b82 */ /* 0x000e620000000800 */
[----:B--2---:R-:W-:Y:S02]  /*6440*/  LEA.HI.X.SX32 R64, R57, R0, 0x1, P5 ;  /* 0x0000000039407211 */ /* 0x004fe400028f0eff */
[----:B------:R-:W-:-:S03]  /*6450*/  ISETP.GE.U32.AND P5, PT, R5, 0x7ffffe53, PT ;  /* 0x7ffffe530500780c */ /* 0x000fc60003fa6070 */
[----:B------:R-:W-:-:S05]  /*6460*/  @!P6 IMAD.MOV.U32 R5, RZ, RZ, R64 ;  /* 0x000000ffff05e224 */ /* 0x000fca00078e0040 */
[----:B------:R2:W3:Y:S01]  /*6470*/  @!P6 LDG.E.U16 R25, desc[UR22][R4.64] ;  /* 0x000000160419e981 */ /* 0x0004e2000c1e1500 */
[----:B------:R-:W-:Y:S01]  /*6480*/  IADD3 R23, P6, PT, R23, R2, RZ ;  /* 0x0000000217177210 */ /* 0x000fe20007fde0ff */
[----:B--2---:R-:W-:Y:S02]  /*6490*/  IMAD R5, R6, 0xb1, RZ ;  /* 0x000000b106057824 */ /* 0x004fe400078e02ff */
[----:B0-----:R-:W-:-:S03]  /*64a0*/  IMAD R4, R27, 0x160, RZ ;  /* 0x000001601b047824 */ /* 0x001fc600078e02ff */
[----:B------:R-:W-:Y:S01]  /*64b0*/  LEA.HI.X.SX32 R76, R5, R0, 0x1, P6 ;  /* 0x00000000054c7211 */ /* 0x000fe200030f0eff */
[----:B------:R-:W-:Y:S01]  /*64c0*/  IMAD.MOV.U32 R5, RZ, RZ, R23 ;  /* 0x000000ffff057224 */ /* 0x000fe200078e0017 */
[----:B------:R-:W-:-:S03]  /*64d0*/  IADD3 R62, P6, PT, R4, R2, RZ ;  /* 0x00000002043e7210 */ /* 0x000fc60007fde0ff */
[----:B------:R-:W-:-:S05]  /*64e0*/  IMAD.MOV.U32 R4, RZ, RZ, R76 ;  /* 0x000000ffff047224 */ /* 0x000fca00078e004c */
[----:B------:R-:W-:-:S04]  /*64f0*/  @!P3 LOP3.LUT R5, R5, R4, RZ, 0x3c, !PT ;  /* 0x000000040505b212 */ /* 0x000fc800078e3cff */
[----:B------:R-:W-:-:S04]  /*6500*/  @!P3 LOP3.LUT R4, R5, R4, RZ, 0x3c, !PT ;  /* 0x000000040504b212 */ /* 0x000fc800078e3cff */
[----:B------:R-:W-:-:S05]  /*6510*/  @!P3 LOP3.LUT R5, R5, R4, RZ, 0x3c, !PT ;  /* 0x000000040505b212 */ /* 0x000fca00078e3cff */
[----:B------:R0:W2:Y:S04]  /*6520*/  @!P3 LDG.E.U16 R63, desc[UR22][R4.64] ;  /* 0x00000016043fb981 */ /* 0x0000a8000c1e1500 */
[----:B------:R4:W-:Y:S02]  /*6530*/  STL [R1+0x860], R64 ;  /* 0x0008604001007387 */ /* 0x0009e40000100800 */
[C---:B----4-:R-:W-:Y:S02]  /*6540*/  IMAD R64, R6.reuse, 0xb0, RZ ;  /* 0x000000b006407824 */ /* 0x050fe400078e02ff */
[----:B0-----:R-:W-:Y:S02]  /*6550*/  IMAD.MOV.U32 R5, RZ, RZ, R62 ;  /* 0x000000ffff057224 */ /* 0x001fe400078e003e */
[----:B------:R-:W-:Y:S01]  /*6560*/  IMAD R4, R6, 0xaf, RZ ;  /* 0x000000af06047824 */ /* 0x000fe200078e02ff */
[----:B---3--:R0:W-:Y:S04]  /*6570*/  STL [R1+0x94], R25 ;  /* 0x0000941901007387 */ /* 0x0081e80000100800 */
[----:B------:R-:W-:Y:S04]  /*6580*/  STL [R1+0x85c], R23 ;  /* 0x00085c1701007387 */ /* 0x000fe80000100800 */
[----:B------:R-:W-:Y:S01]  /*6590*/  STL [R1+0x858], R76 ;  /* 0x0008584c01007387 */ /* 0x000fe20000100800 */
[----:B0-----:R-:W0:Y:S03]  /*65a0*/  LDC R25, c[0x0][0x3a8] ;  /* 0x0000ea00ff197b82 */ /* 0x001e260000000800 */
        /* <DEDUP_REMOVED lines=9> */
[----:B------:R-:W-:Y:S01]  /*6640*/  STL [R1+0x84c], R62 ;  /* 0x00084c3e01007387 */ /* 0x000fe20000100800 */
[----:B------:R-:W-:Y:S01]  /*6650*/  PRMT R75, RZ, 0x7610, R75 ;  /* 0x00007610ff4b7816 */ /* 0x000fe2000000004b */
[----:B------:R-:W2:Y:S01]  /*6660*/  LDC R24, c[0x0][0x3a8] ;  /* 0x0000ea00ff187b82 */ /* 0x000ea20000000800 */
[----:B------:R-:W-:-:S04]  /*6670*/  @!P0 LOP3.LUT R5, R5, R4, RZ, 0x3c, !PT ;  /* 0x0000000405058212 */ /* 0x000fc800078e3cff */
[----:B------:R-:W-:-:S04]  /*6680*/  @!P0 LOP3.LUT R4, R5, R4, RZ, 0x3c, !PT ;  /* 0x0000000405048212 */ /* 0x000fc800078e3cff */
[----:B------:R-:W-:-:S05]  /*6690*/  @!P0 LOP3.LUT R5, R5, R4, RZ, 0x3c, !PT ;  /* 0x0000000405058212 */ /* 0x000fca00078e3cff */
[----:B------:R3:W4:Y:S02]  /*66a0*/  @!P0 LDG.E.U16 R73, desc[UR22][R4.64] ;  /* 0x0000001604498981 */ /* 0x000724000c1e1500 */
[----:B---3--:R-:W-:Y:S02]  /*66b0*/  @!P2 IMAD.MOV.U32 R4, RZ, RZ, R62 ;  /* 0x000000ffff04a224 */ /* 0x008fe400078e003e */
[----:B------:R-:W-:-:S05]  /*66c0*/  @!P2 IMAD.MOV.U32 R5, RZ, RZ, R63 ;  /* 0x000000ffff05a224 */ /* 0x000fca00078e003f */
[----:B------:R0:W3:Y:S01]  /*66d0*/  @!P2 LDG.E.U16 R59, desc[UR22][R4.64] ;  /* 0x00000016043ba981 */ /* 0x0000e2000c1e1500 */
[----:B------:R-:W-:Y:S01]  /*66e0*/  ISETP.GE.U32.AND P3, PT, R23, 0x7ffffe54, PT ;  /* 0x7ffffe541700780c */ /* 0x000fe20003f66070 */
[----:B------:R-:W-:Y:S02]  /*66f0*/  VIADD R23, R3, 0xffffff54 ;  /* 0xffffff5403177836 */ /* 0x000fe40000000000 */
[----:B------:R-:W-:Y:S01]  /*6700*/  STL [R1+0x848], R63 ;  /* 0x0008483f01007387 */ /* 0x000fe20000100800 */
[----:B0-----:R-:W-:Y:S02]  /*6710*/  IMAD R4, R25, 0x15c, RZ ;  /* 0x0000015c19047824 */ /* 0x001fe400078e02ff */
[----:B------:R-:W-:Y:S01]  /*6720*/  ISETP.GE.U32.AND P0, PT, R23, 0x7ffffe55, PT ;  /* 0x7ffffe551700780c */ /* 0x000fe20003f06070 */
[----:B------:R-:W-:Y:S01]  /*6730*/  VIADD R5, R3, 0xffffff55 ;  /* 0xffffff5503057836 */ /* 0x000fe20000000000 */
[----:B------:R-:W0:Y:S01]  /*6740*/  LDC R25, c[0x0][0x3a8] ;  /* 0x0000ea00ff197b82 */ /* 0x000e220000000800 */
[----:B-1----:R-:W-:-:S03]  /*6750*/  IMAD R23, R26, 0x15a, RZ ;  /* 0x0000015a1a177824 */ /* 0x002fc600078e02ff */
[----:B------:R-:W-:Y:S02]  /*6760*/  ISETP.GE.U32.AND P2, PT, R5, 0x7ffffe56, PT ;  /* 0x7ffffe560500780c */ /* 0x000fe40003f46070 */
[----:B------:R-:W-:Y:S02]  /*6770*/  PRMT R46, RZ, 0x7610, R46 ;  /* 0x00007610ff2e7816 */ /* 0x000fe4000000002e */
[----:B------:R-:W1:Y:S01]  /*6780*/  LDC R26, c[0x0][0x3a8] ;  /* 0x0000ea00ff1a7b82 */ /* 0x000e620000000800 */
[----:B---3--:R3:W-:Y:S04]  /*6790*/  STL [R1+0x88], R59 ;  /* 0x0000883b01007387 */ /* 0x0087e80000100800 */
[----:B----4-:R4:W-:Y:S01]  /*67a0*/  STL [R1+0x8c], R73 ;  /* 0x00008c4901007387 */ /* 0x0109e20000100800 */
[----:B---3--:R-:W-:Y:S01]  /*67b0*/  IMAD R59, R6, 0xae, RZ ;  /* 0x000000ae063b7824 */ /* 0x008fe200078e02ff */
[----:B----4-:R-:W-:Y:S01]  /*67c0*/  IADD3 R73, P6, PT, R4, R2, RZ ;  /* 0x0000000204497210 */ /* 0x010fe20007fde0ff */
[----:B------:R-:W-:-:S03]  /*67d0*/  IMAD R4, R6, 0xad, RZ ;  /* 0x000000ad06047824 */ /* 0x000fc600078e02ff */
[----:B------:R-:W-:Y:S02]  /*67e0*/  LEA.HI.X.SX32 R5, R59, R0, 0x1, P6 ;  /* 0x000000003b057211 */ /* 0x000fe400030f0eff */
[----:B------:R-:W-:-:S04]  /*67f0*/  IADD3 R62, P6, PT, R23, R2, RZ ;  /* 0x00000002173e7210 */ /* 0x000fc80007fde0ff */
[----:B------:R-:W-:Y:S01]  /*6800*/  LEA.HI.X.SX32 R63, R4, R0, 0x1, P6 ;  /* 0x00000000043f7211 */ /* 0x000fe200030f0eff */
[----:B------:R-:W-:Y:S01]  /*6810*/  @!P4 IMAD.MOV.U32 R4, RZ, RZ, R73 ;  /* 0x000000ffff04c224 */ /* 0x000fe200078e0049 */
[----:B------:R-:W-:Y:S04]  /*6820*/  STL [R1+0x844], R73 ;  /* 0x0008444901007387 */ /* 0x000fe80000100800 */
[----:B------:R3:W-:Y:S04]  /*6830*/  STL [R1+0x840], R5 ;  /* 0x0008400501007387 */ /* 0x0007e80000100800 */
[----:B------:R4:W2:Y:S02]  /*6840*/  @!P4 LDG.E.U16 R75, desc[UR22][R4.64] ;  /* 0x00000016044bc981 */ /* 0x0008a4000c1e1500 */
[----:B----4-:R-:W-:-:S02]  /*6850*/  @!P5 IMAD.MOV.U32 R4, RZ, RZ, R62 ;  /* 0x000000ffff04d224 */ /* 0x010fc400078e003e */
[----:B---3--:R-:W-:-:S05]  /*6860*/  @!P5 IMAD.MOV.U32 R5, RZ, RZ, R63 ;  /* 0x000000ffff05d224 */ /* 0x008fca00078e003f */
[----:B------:R3:W4:Y:S01]  /*6870*/  @!P5 LDG.E.U16 R60, desc[UR22][R4.64] ;  /* 0x00000016043cd981 */ /* 0x000722000c1e1500 */
[----:B------:R-:W-:-:S03]  /*6880*/  VIADD R23, R3, 0xffffff56 ;  /* 0xffffff5603177836 */ /* 0x000fc60000000000 */
[----:B------:R-:W-:Y:S02]  /*6890*/  STL [R1+0x83c], R62 ;  /* 0x00083c3e01007387 */ /* 0x000fe40000100800 */
[----:B------:R-:W-:Y:S01]  /*68a0*/  ISETP.GE.U32.AND P4, PT, R23, 0x7ffffe57, PT ;  /* 0x7ffffe571700780c */ /* 0x000fe20003f86070 */
[----:B--2---:R-:W-:Y:S02]  /*68b0*/  IMAD R23, R24, 0x158, RZ ;  /* 0x0000015818177824 */ /* 0x004fe400078e02ff */
[----:B------:R-:W2:Y:S01]  /*68c0*/  LDC R24, c[0x0][0x3a8] ;  /* 0x0000ea00ff187b82 */ /* 0x000ea20000000800 */
[----:B---3--:R-:W-:-:S05]  /*68d0*/  VIADD R4, R3, 0xffffff57 ;  /* 0xffffff5703047836 */ /* 0x008fca0000000000 */
[----:B------:R-:W-:Y:S01]  /*68e0*/  ISETP.GE.U32.AND P6, PT, R4, 0x7ffffe58, PT ;  /* 0x7ffffe580400780c */ /* 0x000fe20003fc6070 */
[----:B0-----:R-:W-:Y:S02]  /*68f0*/  IMAD R4, R25, 0x156, RZ ;  /* 0x0000015619047824 */ /* 0x001fe400078e02ff */
[----:B------:R-:W0:Y:S01]  /*6900*/  LDC R25, c[0x0][0x3a8] ;  /* 0x0000ea00ff197b82 */ /* 0x000e220000000800 */
[----:B------:R-:W-:Y:S04]  /*6910*/  STL [R1+0x84], R75 ;  /* 0x0000844b01007387 */ /* 0x000fe80000100800 */
[----:B------:R3:W-:Y:S02]  /*6920*/  STL [R1+0x838], R63 ;  /* 0x0008383f01007387 */ /* 0x0007e40000100800 */
[----:B---3--:R-:W-:-:S02]  /*6930*/  IMAD R63, R6, 0xac, RZ ;  /* 0x000000ac063f7824 */ /* 0x008fc400078e02ff */
[----:B----4-:R3:W-:Y:S02]  /*6940*/  STL [R1+0x80], R60 ;  /* 0x0000803c01007387 */ /* 0x0107e40000100800 */
[----:B---3--:R-:W-:-:S04]  /*6950*/  IADD3 R60, P5, PT, R23, R2, RZ ;  /* 0x00000002173c7210 */ /* 0x008fc80007fbe0ff */
[----:B------:R-:W-:Y:S02]  /*6960*/  LEA.HI.X.SX32 R5, R63, R0, 0x1, P5 ;  /* 0x000000003f057211 */ /* 0x000fe400028f0eff */
[----:B------:R-:W-:Y:S01]  /*6970*/  IADD3 R62, P5, PT, R4, R2, RZ ;  /* 0x00000002043e7210 */ /* 0x000fe20007fbe0ff */
[----:B------:R-:W-:-:S05]  /*6980*/  @!P3 IMAD.MOV.U32 R4, RZ, RZ, R60 ;  /* 0x000000ffff04b224 */ /* 0x000fca00078e003c */
[----:B------:R1:W3:Y:S01]  /*6990*/  @!P3 LDG.E.U16 R46, desc[UR22][R4.64] ;  /* 0x00000016042eb981 */ /* 0x0002e2000c1e1500 */
[----:B------:R-:W-:-:S03]  /*69a0*/  IMAD R23, R6, 0xab, RZ ;  /* 0x000000ab06177824 */ /* 0x000fc600078e02ff */
[----:B------:R4:W-:Y:S02]  /*69b0*/  STL [R1+0x834], R60 ;  /* 0x0008343c01007387 */ /* 0x0009e40000100800 */
[----:B------:R-:W-:Y:S02]  /*69c0*/  LEA.HI.X.SX32 R23, R23, R0, 0x1, P5 ;  /* 0x0000000017177211 */ /* 0x000fe400028f0eff */
[----:B------:R0:W-:Y:S01]  /*69d0*/  STL [R1+0x830], R5 ;  /* 0x0008300501007387 */ /* 0x0001e20000100800 */
[----:B-1----:R-:W-:-:S03]  /*69e0*/  IMAD R4, R26, 0x154, RZ ;  /* 0x000001541a047824 */ /* 0x002fc600078e02ff */
[----:B------:R-:W-:Y:S01]  /*69f0*/  STL [R1+0x82c], R62 ;  /* 0x00082c3e01007387 */ /* 0x000fe20000100800 */
[----:B------:R-:W-:Y:S01]  /*6a00*/  PRMT R27, RZ, 0x7610, R27 ;  /* 0x00007610ff1b7816 */ /* 0x000fe2000000001b */
[----:B----4-:R-:W-:Y:S01]  /*6a10*/  IMAD R60, R6, 0xaa, RZ ;  /* 0x000000aa063c7824 */ /* 0x010fe200078e02ff */
[----:B------:R-:W1:Y:S01]  /*6a20*/  LDC R26, c[0x0][0x3a8] ;  /* 0x0000ea00ff1a7b82 */ /* 0x000e620000000800 */
[----:B0-----:R-:W-:Y:S01]  /*6a30*/  VIADD R5, R3, 0xffffff58 ;  /* 0xffffff5803057836 */ /* 0x001fe20000000000 */
[----:B------:R-:W-:Y:S04]  /*6a40*/  STL [R1+0x828], R23 ;  /* 0x0008281701007387 */ /* 0x000fe80000100800 */
[----:B------:R-:W-:Y:S01]  /*6a50*/  ISETP.GE.U32.AND P3, PT, R5, 0x7ffffe59, PT ;  /* 0x7ffffe590500780c */ /* 0x000fe20003f66070 */
[----:B------:R-:W-:Y:S01]  /*6a60*/  @!P0 IMAD.MOV.U32 R5, RZ, RZ, R23 ;  /* 0x000000ffff058224 */ /* 0x000fe200078e0017 */
[----:B---3--:R0:W-:Y:S02]  /*6a70*/  STL [R1+0x7c], R46 ;  /* 0x00007c2e01007387 */ /* 0x0081e40000100800 */
[----:B0-----:R-:W-:Y:S01]  /*6a80*/  IADD3 R46, P5, PT, R4, R2, RZ ;  /* 0x00000002042e7210 */ /* 0x001fe20007fbe0ff */
[----:B------:R-:W-:-:S05]  /*6a90*/  @!P0 IMAD.MOV.U32 R4, RZ, RZ, R62 ;  /* 0x000000ffff048224 */ /* 0x000fca00078e003e */
[----:B------:R0:W3:Y:S04]  /*6aa0*/  @!P0 LDG.E.U16 R61, desc[UR22][R4.64] ;  /* 0x00000016043d8981 */ /* 0x0000e8000c1e1500 */
[----:B------:R-:W-:Y:S01]  /*6ab0*/  STL [R1+0x824], R46 ;  /* 0x0008242e01007387 */ /* 0x000fe20000100800 */
[----:B0-----:R-:W-:Y:S02]  /*6ac0*/  VIADD R4, R3, 0xffffff59 ;  /* 0xffffff5903047836 */ /* 0x001fe40000000000 */
[----:B--2---:R-:W-:-:S03]  /*6ad0*/  IMAD R23, R24, 0x152, RZ ;  /* 0x0000015218177824 */ /* 0x004fc600078e02ff */
[----:B------:R-:W-:Y:S01]  /*6ae0*/  ISETP.GE.U32.AND P0, PT, R4, 0x7ffffe5a, PT ;  /* 0x7ffffe5a0400780c */ /* 0x000fe20003f06070 */
[----:B------:R-:W-:Y:S02]  /*6af0*/  @!P2 IMAD.MOV.U32 R4, RZ, RZ, R46 ;  /* 0x000000ffff04a224 */ /* 0x000fe400078e002e */
[----:B------:R-:W-:Y:S01]  /*6b00*/  IMAD R24, R6, 0xa9, RZ ;  /* 0x000000a906187824 */ /* 0x000fe200078e02ff */
[----:B---3--:R0:W-:Y:S02]  /*6b10*/  STL [R1+0x78], R61 ;  /* 0x0000783d01007387 */ /* 0x0081e40000100800 */
[----:B0-----:R-:W-:-:S05]  /*6b20*/  LEA.HI.X.SX32 R61, R60, R0, 0x1, P5 ;  /* 0x000000003c3d7211 */ /* 0x001fca00028f0eff */
[----:B------:R-:W-:Y:S01]  /*6b30*/  @!P2 IMAD.MOV.U32 R5, RZ, RZ, R61 ;  /* 0x000000ffff05a224 */ /* 0x000fe200078e003d */
[----:B------:R0:W-:Y:S04]  /*6b40*/  STL [R1+0x820], R61 ;  /* 0x0008203d01007387 */ /* 0x0001e80000100800 */
[----:B------:R2:W3:Y:S01]  /*6b50*/  @!P2 LDG.E.U16 R27, desc[UR22][R4.64] ;  /* 0x00000016041ba981 */ /* 0x0004e2000c1e1500 */
[----:B------:R-:W-:-:S04]  /*6b60*/  IADD3 R23, P2, PT, R23, R2, RZ ;  /* 0x0000000217177210 */ /* 0x000fc80007f5e0ff */
[----:B0-----:R-:W-:Y:S01]  /*6b70*/  LEA.HI.X.SX32 R61, R24, R0, 0x1, P2 ;  /* 0x00000000183d7211 */ /* 0x001fe200010f0eff */
[----:B------:R-:W-:Y:S01]  /*6b80*/  IMAD R62, R6, 0xa8, RZ ;  /* 0x000000a8063e7824 */ /* 0x000fe200078e02ff */
[----:B------:R-:W0:Y:S01]  /*6b90*/  LDC R24, c[0x0][0x3a8] ;  /* 0x0000ea00ff187b82 */ /* 0x000e220000000800 */
[----:B--2---:R-:W-:Y:S02]  /*6ba0*/  VIADD R5, R3, 0xffffff5a ;  /* 0xffffff5a03057836 */ /* 0x004fe40000000000 */
[----:B------:R-:W-:-:S03]  /*6bb0*/  IMAD R4, R25, 0x150, RZ ;  /* 0x0000015019047824 */ /* 0x000fc600078e02ff */
[----:B------:R-:W-:Y:S01]  /*6bc0*/  ISETP.GE.U32.AND P2, PT, R5, 0x7ffffe5b, PT ;  /* 0x7ffffe5b0500780c */ /* 0x000fe20003f46070 */
[----:B------:R-:W-:Y:S01]  /*6bd0*/  @!P4 IMAD.MOV.U32 R5, RZ, RZ, R61 ;  /* 0x000000ffff05c224 */ /* 0x000fe200078e003d */
[----:B------:R-:W-:Y:S01]  /*6be0*/  IADD3 R46, P5, PT, R4, R2, RZ ;  /* 0x00000002042e7210 */ /* 0x000fe20007fbe0ff */
[----:B------:R-:W-:-:S05]  /*6bf0*/  @!P4 IMAD.MOV.U32 R4, RZ, RZ, R23 ;  /* 0x000000ffff04c224 */ /* 0x000fca00078e0017 */
[----:B------:R2:W4:Y:S01]  /*6c00*/  @!P4 LDG.E.U16 R54, desc[UR22][R4.64] ;  /* 0x000000160436c981 */ /* 0x000522000c1e1500 */
[----:B------:R-:W-:Y:S01]  /*6c10*/  PRMT R25, RZ, 0x7610, R25 ;  /* 0x00007610ff197816 */ /* 0x000fe20000000019 */
[C---:B--2---:R-:W-:Y:S02]  /*6c20*/  VIADD R4, R3.reuse, 0xffffff5b ;  /* 0xffffff5b03047836 */ /* 0x044fe40000000000 */
[----:B------:R-:W-:-:S03]  /*6c30*/  VIADD R5, R3, 0xffffff5c ;  /* 0xffffff5c03057836 */ /* 0x000fc60000000000 */
[----:B------:R-:W-:Y:S01]  /*6c40*/  ISETP.GE.U32.AND P4, PT, R4, 0x7ffffe5c, PT ;  /* 0x7ffffe5c0400780c */ /* 0x000fe20003f86070 */
[----:B------:R-:W-:Y:S01]  /*6c50*/  @!P6 IMAD.MOV.U32 R4, RZ, RZ, R46 ;  /* 0x000000ffff04e224 */ /* 0x000fe200078e002e */
[----:B---3--:R2:W-:Y:S04]  /*6c60*/  STL [R1+0x74], R27 ;  /* 0x0000741b01007387 */ /* 0x0085e80000100800 */
[----:B------:R1:W-:Y:S01]  /*6c70*/  STL [R1+0x81c], R23 ;  /* 0x00081c1701007387 */ /* 0x0003e20000100800 */
[----:B--2---:R-:W2:Y:S03]  /*6c80*/  LDC R27, c[0x0][0x3a8] ;  /* 0x0000ea00ff1b7b82 */ /* 0x004ea60000000800 */
[----:B------:R3:W-:Y:S04]  /*6c90*/  STL [R1+0x818], R61 ;  /* 0x0008183d01007387 */ /* 0x0007e80000100800 */
[----:B------:R-:W-:Y:S04]  /*6ca0*/  STL [R1+0x814], R46 ;  /* 0x0008142e01007387 */ /* 0x000fe80000100800 */
[----:B----4-:R4:W-:Y:S01]  /*6cb0*/  STL [R1+0x70], R54 ;  /* 0x0000703601007387 */ /* 0x0109e20000100800 */
[----:B-1----:R-:W-:-:S02]  /*6cc0*/  IMAD R23, R26, 0x14e, RZ ;  /* 0x0000014e1a177824 */ /* 0x002fc400078e02ff */
[----:B---3--:R-:W-:Y:S01]  /*6cd0*/  IMAD R61, R6, 0xa6, RZ ;  /* 0x000000a6063d7824 */ /* 0x008fe200078e02ff */
[----:B------:R-:W-:Y:S01]  /*6ce0*/  PRMT R45, RZ, 0x7610, R45 ;  /* 0x00007610ff2d7816 */ /* 0x000fe2000000002d */
[----:B0-----:R-:W-:Y:S01]  /*6cf0*/  IMAD R24, R24, 0x14a, RZ ;  /* 0x0000014a18187824 */ /* 0x001fe200078e02ff */
[----:B------:R-:W0:Y:S01]  /*6d00*/  LDC R26, c[0x0][0x3a8] ;  /* 0x0000ea00ff1a7b82 */ /* 0x000e220000000800 */
[----:B----4-:R-:W-:Y:S02]  /*6d10*/  LEA.HI.X.SX32 R54, R62, R0, 0x1, P5 ;  /* 0x000000003e367211 */ /* 0x010fe400028f0eff */
[----:B------:R-:W-:-:S03]  /*6d20*/  ISETP.GE.U32.AND P5, PT, R5, 0x7ffffe5d, PT ;  /* 0x7ffffe5d0500780c */ /* 0x000fc60003fa6070 */
[----:B------:R-:W-:-:S05]  /*6d30*/  @!P6 IMAD.MOV.U32 R5, RZ, RZ, R54 ;  /* 0x000000ffff05e224 */ /* 0x000fca00078e0036 */
[----:B------:R1:W3:Y:S01]  /*6d40*/  @!P6 LDG.E.U16 R25, desc[UR22][R4.64] ;  /* 0x000000160419e981 */ /* 0x0002e2000c1e1500 */
[----:B------:R-:W-:Y:S01]  /*6d50*/  IADD3 R23, P6, PT, R23, R2, RZ ;  /* 0x0000000217177210 */ /* 0x000fe20007fde0ff */
[----:B-1----:R-:W-:Y:S02]  /*6d60*/  IMAD R5, R6, 0xa7, RZ ;  /* 0x000000a706057824 */ /* 0x002fe400078e02ff */
[----:B--2---:R-:W-:-:S03]  /*6d70*/  IMAD R4, R27, 0x14c, RZ ;  /* 0x0000014c1b047824 */ /* 0x004fc600078e02ff */
        /* <DEDUP_REMOVED lines=37> */
[----:B-1----:R-:W-:Y:S02]  /*6fd0*/  IMAD R4, R25, 0x148, RZ ;  /* 0x0000014819047824 */ /* 0x002fe400078e02ff */
[----:B------:R-:W-:Y:S01]  /*6fe0*/  ISETP.GE.U32.AND P0, PT, R23, 0x7ffffe5f, PT ;  /* 0x7ffffe5f1700780c */ /* 0x000fe20003f06070 */
[----:B------:R-:W-:Y:S01]  /*6ff0*/  VIADD R5, R3, 0xffffff5f ;  /* 0xffffff5f03057836 */ /* 0x000fe20000000000 */
[----:B------:R-:W1:Y:S01]  /*7000*/  LDC R25, c[0x0][0x3a8] ;  /* 0x0000ea00ff197b82 */ /* 0x000e620000000800 */
[----:B0-----:R-:W-:-:S03]  /*7010*/  IMAD R23, R26, 0x146, RZ ;  /* 0x000001461a177824 */ /* 0x001fc600078e02ff */
[----:B------:R-:W-:-:S04]  /*7020*/  ISETP.GE.U32.AND P2, PT, R5, 0x7ffffe60, PT ;  /* 0x7ffffe600500780c */ /* 0x000fc80003f46070 */
[----:B------:R-:W0:Y:S01]  /*7030*/  LDC R26, c[0x0][0x3a8] ;  /* 0x0000ea00ff1a7b82 */ /* 0x000e220000000800 */
[----:B----4-:R4:W-:Y:S02]  /*7040*/  STL [R1+0x64], R58 ;  /* 0x0000643a01007387 */ /* 0x0109e40000100800 */
[----:B----4-:R-:W-:Y:S02]  /*7050*/  IMAD R58, R6, 0xa4, RZ ;  /* 0x000000a4063a7824 */ /* 0x010fe400078e02ff */
[----:B---3--:R3:W-:Y:S02]  /*7060*/  STL [R1+0x60], R45 ;  /* 0x0000602d01007387 */ /* 0x0087e40000100800 */
[----:B---3--:R-:W-:Y:S01]  /*7070*/  IADD3 R45, P6, PT, R4, R2, RZ ;  /* 0x00000002042d7210 */ /* 0x008fe20007fde0ff */
[----:B------:R-:W-:-:S03]  /*7080*/  IMAD R4, R6, 0xa3, RZ ;  /* 0x000000a306047824 */ /* 0x000fc600078e02ff */
[----:B------:R-:W-:Y:S02]  /*7090*/  LEA.HI.X.SX32 R5, R58, R0, 0x1, P6 ;  /* 0x000000003a057211 */ /* 0x000fe400030f0eff */
[----:B------:R-:W-:-:S04]  /*70a0*/  IADD3 R54, P6, PT, R23, R2, RZ ;  /* 0x0000000217367210 */ /* 0x000fc80007fde0ff */
[----:B------:R-:W-:Y:S01]  /*70b0*/  LEA.HI.X.SX32 R56, R4, R0, 0x1, P6 ;  /* 0x0000000004387211 */ /* 0x000fe200030f0eff */
[----:B------:R-:W-:-:S05]  /*70c0*/  @!P4 IMAD.MOV.U32 R4, RZ, RZ, R45 ;  /* 0x000000ffff04c224 */ /* 0x000fca00078e002d */
[----:B------:R3:W4:Y:S04]  /*70d0*/  @!P4 LDG.E.U16 R44, desc[UR22][R4.64] ;  /* 0x00000016042cc981 */ /* 0x000728000c1e1500 */
[----:B------:R-:W-:Y:S04]  /*70e0*/  STL [R1+0x7f4], R45 ;  /* 0x0007f42d01007387 */ /* 0x000fe80000100800 */
[----:B------:R0:W-:Y:S01]  /*70f0*/  STL [R1+0x7f0], R5 ;  /* 0x0007f00501007387 */ /* 0x0001e20000100800 */
[----:B---3--:R-:W-:Y:S02]  /*7100*/  @!P5 IMAD.MOV.U32 R4, RZ, RZ, R54 ;  /* 0x000000ffff04d224 */ /* 0x008fe400078e0036 */
[----:B0-----:R-:W-:-:S05]  /*7110*/  @!P5 IMAD.MOV.U32 R5, RZ, RZ, R56 ;  /* 0x000000ffff05d224 */ /* 0x001fca00078e0038 */
[----:B------:R0:W3:Y:S01]  /*7120*/  @!P5 LDG.E.U16 R48, desc[UR22][R4.64] ;  /* 0x000000160430d981 */ /* 0x0000e2000c1e1500 */
[----:B------:R-:W-:-:S03]  /*7130*/  VIADD R23, R3, 0xffffff60 ;  /* 0xffffff6003177836 */ /* 0x000fc60000000000 */
[----:B------:R1:W-:Y:S02]  /*7140*/  STL [R1+0x7ec], R54 ;  /* 0x0007ec3601007387 */ /* 0x0003e40000100800 */
[----:B------:R-:W-:Y:S01]  /*7150*/  ISETP.GE.U32.AND P4, PT, R23, 0x7ffffe61, PT ;  /* 0x7ffffe611700780c */ /* 0x000fe20003f86070 */
[----:B--2---:R-:W-:Y:S01]  /*7160*/  IMAD R23, R24, 0x144, RZ ;  /* 0x0000014418177824 */ /* 0x004fe200078e02ff */
[----:B------:R-:W-:Y:S01]  /*7170*/  PRMT R43, RZ, 0x7610, R43 ;  /* 0x00007610ff2b7816 */ /* 0x000fe2000000002b */
[----:B------:R-:W2:Y:S01]  /*7180*/  LDC R24, c[0x0][0x3a8] ;  /* 0x0000ea00ff187b82 */ /* 0x000ea20000000800 */
[----:B0-----:R-:W-:Y:S02]  /*7190*/  VIADD R4, R3, 0xffffff61 ;  /* 0xffffff6103047836 */ /* 0x001fe40000000000 */
[----:B-1----:R-:W-:-:S03]  /*71a0*/  IADD3 R54, P5, PT, R23, R2, RZ ;  /* 0x0000000217367210 */ /* 0x002fc60007fbe0ff */
[----:B------:R-:W-:Y:S01]  /*71b0*/  ISETP.GE.U32.AND P6, PT, R4, 0x7ffffe62, PT ;  /* 0x7ffffe620400780c */ /* 0x000fe20003fc6070 */
[----:B------:R-:W-:Y:S01]  /*71c0*/  IMAD R4, R25, 0x142, RZ ;  /* 0x0000014219047824 */ /* 0x000fe200078e02ff */
[----:B----4-:R-:W-:Y:S01]  /*71d0*/  STL [R1+0x5c], R44 ;  /* 0x00005c2c01007387 */ /* 0x010fe20000100800 */
[C---:B------:R-:W-:Y:S01]  /*71e0*/  IMAD R23, R6.reuse, 0xa1, RZ ;  /* 0x000000a106177824 */ /* 0x040fe200078e02ff */
[----:B------:R-:W0:Y:S02]  /*71f0*/  LDC R25, c[0x0][0x3a8] ;  /* 0x0000ea00ff197b82 */ /* 0x000e240000000800 */
[----:B------:R1:W-:Y:S02]  /*7200*/  STL [R1+0x7e8], R56 ;  /* 0x0007e83801007387 */ /* 0x0003e40000100800 */
[----:B-1----:R-:W-:Y:S02]  /*7210*/  IMAD R56, R6, 0xa2, RZ ;  /* 0x000000a206387824 */ /* 0x002fe400078e02ff */
[----:B------:R-:W-:Y:S03]  /*7220*/  STL [R1+0x7e4], R54 ;  /* 0x0007e43601007387 */ /* 0x000fe60000100800 */
[----:B------:R-:W-:-:S05]  /*7230*/  LEA.HI.X.SX32 R5, R56, R0, 0x1, P5 ;  /* 0x0000000038057211 */ /* 0x000fca00028f0eff */
[----:B------:R-:W-:Y:S04]  /*7240*/  STL [R1+0x7e0], R5 ;  /* 0x0007e00501007387 */ /* 0x000fe80000100800 */
[----:B---3--:R1:W-:Y:S02]  /*7250*/  STL [R1+0x58], R48 ;  /* 0x0000583001007387 */ /* 0x0083e40000100800 */
[----:B-1----:R-:W-:Y:S01]  /*7260*/  IADD3 R48, P5, PT, R4, R2, RZ ;  /* 0x0000000204307210 */ /* 0x002fe20007fbe0ff */
[----:B------:R-:W-:-:S05]  /*7270*/  @!P3 IMAD.MOV.U32 R4, RZ, RZ, R54 ;  /* 0x000000ffff04b224 */ /* 0x000fca00078e0036 */
[----:B------:R1:W3:Y:S01]  /*7280*/  @!P3 LDG.E.U16 R33, desc[UR22][R4.64] ;  /* 0x000000160421b981 */ /* 0x0002e2000c1e1500 */
[----:B------:R-:W-:-:S03]  /*7290*/  LEA.HI.X.SX32 R23, R23, R0, 0x1, P5 ;  /* 0x0000000017177211 */ /* 0x000fc600028f0eff */
[----:B------:R-:W-:Y:S01]  /*72a0*/  STL [R1+0x7dc], R48 ;  /* 0x0007dc3001007387 */ /* 0x000fe20000100800 */
[----:B-1----:R-:W-:Y:S02]  /*72b0*/  VIADD R5, R3, 0xffffff62 ;  /* 0xffffff6203057836 */ /* 0x002fe40000000000 */
[----:B------:R-:W-:Y:S01]  /*72c0*/  IMAD R4, R26, 0x140, RZ ;  /* 0x000001401a047824 */ /* 0x000fe200078e02ff */
[----:B------:R-:W-:Y:S01]  /*72d0*/  STL [R1+0x7d8], R23 ;  /* 0x0007d81701007387 */ /* 0x000fe20000100800 */
[----:B------:R-:W-:Y:S01]  /*72e0*/  IMAD R54, R6, 0xa0, RZ ;  /* 0x000000a006367824 */ /* 0x000fe200078e02ff */
[----:B------:R-:W-:Y:S01]  /*72f0*/  ISETP.GE.U32.AND P3, PT, R5, 0x7ffffe63, PT ;  /* 0x7ffffe630500780c */ /* 0x000fe20003f66070 */
[----:B------:R-:W-:Y:S01]  /*7300*/  @!P0 IMAD.MOV.U32 R5, RZ, RZ, R23 ;  /* 0x000000ffff058224 */ /* 0x000fe200078e0017 */
[----:B------:R-:W-:Y:S01]  /*7310*/  PRMT R27, RZ, 0x7610, R27 ;  /* 0x00007610ff1b7816 */ /* 0x000fe2000000001b */
[----:B------:R-:W1:Y:S01]  /*7320*/  LDC R26, c[0x0][0x3a8] ;  /* 0x0000ea00ff1a7b82 */ /* 0x000e620000000800 */
[----:B---3--:R3:W-:Y:S02]  /*7330*/  STL [R1+0x54], R33 ;  /* 0x0000542101007387 */ /* 0x0087e40000100800 */
[----:B---3--:R-:W-:Y:S01]  /*7340*/  IADD3 R33, P5, PT, R4, R2, RZ ;  /* 0x0000000204217210 */ /* 0x008fe20007fbe0ff */
[----:B------:R-:W-:-:S05]  /*7350*/  @!P0 IMAD.MOV.U32 R4, RZ, RZ, R48 ;  /* 0x000000ffff048224 */ /* 0x000fca00078e0030 */
[----:B------:R3:W4:Y:S04]  /*7360*/  @!P0 LDG.E.U16 R43, desc[UR22][R4.64] ;  /* 0x00000016042b8981 */ /* 0x000728000c1e1500 */
[----:B------:R-:W-:Y:S01]  /*7370*/  STL [R1+0x7d4], R33 ;  /* 0x0007d42101007387 */ /* 0x000fe20000100800 */
[----:B---3--:R-:W-:Y:S02]  /*7380*/  VIADD R4, R3, 0xffffff63 ;  /* 0xffffff6303047836 */ /* 0x008fe40000000000 */
[----:B--2---:R-:W-:-:S03]  /*7390*/  IMAD R23, R24, 0x13e, RZ ;  /* 0x0000013e18177824 */ /* 0x004fc600078e02ff */
[----:B------:R-:W-:Y:S01]  /*73a0*/  ISETP.GE.U32.AND P0, PT, R4, 0x7ffffe64, PT ;  /* 0x7ffffe640400780c */ /* 0x000fe20003f06070 */
[----:B------:R-:W-:Y:S02]  /*73b0*/  @!P2 IMAD.MOV.U32 R4, RZ, RZ, R33 ;  /* 0x000000ffff04a224 */ /* 0x000fe400078e0021 */
[----:B------:R-:W-:Y:S01]  /*73c0*/  IMAD R24, R6, 0x9f, RZ ;  /* 0x0000009f06187824 */ /* 0x000fe200078e02ff */
[----:B----4-:R2:W-:Y:S02]  /*73d0*/  STL [R1+0x50], R43 ;  /* 0x0000502b01007387 */ /* 0x0105e40000100800 */
[----:B--2---:R-:W-:-:S05]  /*73e0*/  LEA.HI.X.SX32 R43, R54, R0, 0x1, P5 ;  /* 0x00000000362b7211 */ /* 0x004fca00028f0eff */
[----:B------:R-:W-:Y:S01]  /*73f0*/  @!P2 IMAD.MOV.U32 R5, RZ, RZ, R43 ;  /* 0x000000ffff05a224 */ /* 0x000fe200078e002b */
[----:B------:R2:W-:Y:S04]  /*7400*/  STL [R1+0x7d0], R43 ;  /* 0x0007d02b01007387 */ /* 0x0005e80000100800 */
[----:B------:R3:W4:Y:S01]  /*7410*/  @!P2 LDG.E.U16 R27, desc[UR22][R4.64] ;  /* 0x00000016041ba981 */ /* 0x000722000c1e1500 */
[----:B------:R-:W-:-:S04]  /*7420*/  IADD3 R23, P2, PT, R23, R2, RZ ;  /* 0x0000000217177210 */ /* 0x000fc80007f5e0ff */
[----:B--2---:R-:W-:Y:S01]  /*7430*/  LEA.HI.X.SX32 R43, R24, R0, 0x1, P2 ;  /* 0x00000000182b7211 */ /* 0x004fe200010f0eff */
[----:B------:R-:W-:Y:S01]  /*7440*/  IMAD R48, R6, 0x9e, RZ ;  /* 0x0000009e06307824 */ /* 0x000fe200078e02ff */
[----:B------:R-:W2:Y:S01]  /*7450*/  LDC R24, c[0x0][0x3a8] ;  /* 0x0000ea00ff187b82 */ /* 0x000ea20000000800 */
[----:B---3--:R-:W-:Y:S02]  /*7460*/  VIADD R5, R3, 0xffffff64 ;  /* 0xffffff6403057836 */ /* 0x008fe40000000000 */
[----:B0-----:R-:W-:-:S03]  /*7470*/  IMAD R4, R25, 0x13c, RZ ;  /* 0x0000013c19047824 */ /* 0x001fc600078e02ff */
[----:B------:R-:W-:Y:S01]  /*7480*/  ISETP.GE.U32.AND P2, PT, R5, 0x7ffffe65, PT ;  /* 0x7ffffe650500780c */ /* 0x000fe20003f46070 */
[----:B------:R-:W-:Y:S01]  /*7490*/  @!P4 IMAD.MOV.U32 R5, RZ, RZ, R43 ;  /* 0x000000ffff05c224 */ /* 0x000fe200078e002b */
[----:B------:R-:W-:Y:S01]  /*74a0*/  IADD3 R33, P5, PT, R4, R2, RZ ;  /* 0x0000000204217210 */ /* 0x000fe20007fbe0ff */
[----:B------:R-:W-:-:S05]  /*74b0*/  @!P4 IMAD.MOV.U32 R4, RZ, RZ, R23 ;  /* 0x000000ffff04c224 */ /* 0x000fca00078e0017 */
[----:B------:R0:W3:Y:S01]  /*74c0*/  @!P4 LDG.E.U16 R38, desc[UR22][R4.64] ;  /* 0x000000160426c981 */ /* 0x0000e2000c1e1500 */
[----:B------:R-:W-:Y:S01]  /*74d0*/  PRMT R25, RZ, 0x7610, R25 ;  /* 0x00007610ff197816 */ /* 0x000fe20000000019 */
[C---:B0-----:R-:W-:Y:S02]  /*74e0*/  VIADD R4, R3.reuse, 0xffffff65 ;  /* 0xffffff6503047836 */ /* 0x041fe40000000000 */
[----:B------:R-:W-:-:S03]  /*74f0*/  VIADD R5, R3, 0xffffff66 ;  /* 0xffffff6603057836 */ /* 0x000fc60000000000 */
[----:B------:R-:W-:Y:S01]  /*7500*/  ISETP.GE.U32.AND P4, PT, R4, 0x7ffffe66, PT ;  /* 0x7ffffe660400780c */ /* 0x000fe20003f86070 */
[----:B------:R-:W-:Y:S01]  /*7510*/  @!P6 IMAD.MOV.U32 R4, RZ, RZ, R33 ;  /* 0x000000ffff04e224 */ /* 0x000fe200078e0021 */
[----:B----4-:R0:W-:Y:S04]  /*7520*/  STL [R1+0x4c], R27 ;  /* 0x00004c1b01007387 */ /* 0x0101e80000100800 */
[----:B------:R1:W-:Y:S01]  /*7530*/  STL [R1+0x7cc], R23 ;  /* 0x0007cc1701007387 */ /* 0x0003e20000100800 */
[----:B0-----:R-:W0:Y:S03]  /*7540*/  LDC R27, c[0x0][0x3a8] ;  /* 0x0000ea00ff1b7b82 */ /* 0x001e260000000800 */
[----:B------:R-:W-:Y:S04]  /*7550*/  STL [R1+0x7c8], R43 ;  /* 0x0007c82b01007387 */ /* 0x000fe80000100800 */
[----:B------:R-:W-:Y:S04]  /*7560*/  STL [R1+0x7c4], R33 ;  /* 0x0007c42101007387 */ /* 0x000fe80000100800 */
[----:B---3--:R3:W-:Y:S01]  /*7570*/  STL [R1+0x48], R38 ;  /* 0x0000482601007387 */ /* 0x0087e20000100800 */
[----:B-1----:R-:W-:-:S02]  /*7580*/  IMAD R23, R26, 0x13a, RZ ;  /* 0x0000013a1a177824 */ /* 0x002fc400078e02ff */
[----:B--2---:R-:W-:Y:S01]  /*7590*/  IMAD R24, R24, 0x136, RZ ;  /* 0x0000013618187824 */ /* 0x004fe200078e02ff */
[----:B------:R-:W-:Y:S01]  /*75a0*/  PRMT R42, RZ, 0x7610, R42 ;  /* 0x00007610ff2a7816 */ /* 0x000fe2000000002a */
[----:B------:R-:W1:Y:S01]  /*75b0*/  LDC R26, c[0x0][0x3a8] ;  /* 0x0000ea00ff1a7b82 */ /* 0x000e620000000800 */
[----:B---3--:R-:W-:Y:S02]  /*75c0*/  LEA.HI.X.SX32 R38, R48, R0, 0x1, P5 ;  /* 0x0000000030267211 */ /* 0x008fe400028f0eff */
        /* <DEDUP_REMOVED lines=18> */
[----:B------:R-:W-:Y:S01]  /*76f0*/  PRMT R29, RZ, 0x7610, R29 ;  /* 0x00007610ff1d7816 */ /* 0x000fe2000000001d */
        /* <DEDUP_REMOVED lines=26> */
[----:B0-----:R-:W-:Y:S02]  /*78a0*/  IMAD R4, R25, 0x134, RZ ;  /* 0x0000013419047824 */ /* 0x001fe400078e02ff */
[----:B------:R-:W-:Y:S01]  /*78b0*/  ISETP.GE.U32.AND P0, PT, R23, 0x7ffffe69, PT ;  /* 0x7ffffe691700780c */ /* 0x000fe20003f06070 */
[----:B------:R-:W-:Y:S01]  /*78c0*/  VIADD R5, R3, 0xffffff69 ;  /* 0xffffff6903057836 */ /* 0x000fe20000000000 */
[----:B------:R-:W-:Y:S01]  /*78d0*/  PRMT R28, RZ, 0x7610, R28 ;  /* 0x00007610ff1c7816 */ /* 0x000fe2000000001c */
[----:B--2---:R-:W-:Y:S01]  /*78e0*/  IMAD R33, R6, 0x9a, RZ ;  /* 0x0000009a06217824 */ /* 0x004fe200078e02ff */
[----:B------:R-:W0:Y:S01]  /*78f0*/  LDC R25, c[0x0][0x3a8] ;  /* 0x0000ea00ff197b82 */ /* 0x000e220000000800 */
[----:B-1----:R-:W-:Y:S01]  /*7900*/  IMAD R23, R26, 0x132, RZ ;  /* 0x000001321a177824 */ /* 0x002fe200078e02ff */
[----:B------:R-:W-:-:S02]  /*7910*/  ISETP.GE.U32.AND P2, PT, R5, 0x7ffffe6a, PT ;  /* 0x7ffffe6a0500780c */ /* 0x000fc40003f46070 */
[----:B------:R-:W-:-:S04]  /*7920*/  PRMT R36, RZ, 0x7610, R36 ;  /* 0x00007610ff247816 */ /* 0x000fc80000000024 */
[----:B------:R-:W1:Y:S01]  /*7930*/  LDC R26, c[0x0][0x3a8] ;  /* 0x0000ea00ff1a7b82 */ /* 0x000e620000000800 */
        /* <DEDUP_REMOVED lines=14> */
[----:B------:R-:W-:-:S05]  /*7a20*/  VIADD R23, R3, 0xffffff6a ;  /* 0xffffff6a03177836 */ /* 0x000fca0000000000 */
[----:B------:R-:W-:Y:S01]  /*7a30*/  ISETP.GE.U32.AND P4, PT, R23, 0x7ffffe6b, PT ;  /* 0x7ffffe6b1700780c */ /* 0x000fe20003f86070 */
[----:B------:R-:W-:Y:S01]  /*7a40*/  IMAD R23, R24, 0x130, RZ ;  /* 0x0000013018177824 */ /* 0x000fe200078e02ff */
[----:B------:R0:W-:Y:S01]  /*7a50*/  STL [R1+0x79c], R29 ;  /* 0x00079c1d01007387 */ /* 0x0001e20000100800 */
[----:B------:R-:W-:Y:S01]  /*7a60*/  PRMT R31, RZ, 0x7610, R31 ;  /* 0x00007610ff1f7816 */ /* 0x000fe2000000001f */
[----:B--2---:R-:W-:Y:S01]  /*7a70*/  VIADD R4, R3, 0xffffff6b ;  /* 0xffffff6b03047836 */ /* 0x004fe20000000000 */
[----:B------:R-:W2:Y:S01]  /*7a80*/  LDC R24, c[0x0][0x3a8] ;  /* 0x0000ea00ff187b82 */ /* 0x000ea20000000800 */
[----:B------:R-:W-:Y:S01]  /*7a90*/  IADD3 R5, P5, PT, R23, R2, RZ ;  /* 0x0000000217057210 */ /* 0x000fe20007fbe0ff */
[----:B0-----:R-:W-:Y:S02]  /*7aa0*/  IMAD R29, R6, 0x98, RZ ;  /* 0x00000098061d7824 */ /* 0x001fe400078e02ff */
[----:B------:R-:W-:Y:S01]  /*7ab0*/  ISETP.GE.U32.AND P6, PT, R4, 0x7ffffe6c, PT ;  /* 0x7ffffe6c0400780c */ /* 0x000fe20003fc6070 */
[----:B------:R-:W-:Y:S01]  /*7ac0*/  IMAD R4, R25, 0x12e, RZ ;  /* 0x0000012e19047824 */ /* 0x000fe200078e02ff */
[----:B----4-:R-:W-:Y:S01]  /*7ad0*/  STL [R1+0x34], R41 ;  /* 0x0000342901007387 */ /* 0x010fe20000100800 */
[----:B------:R-:W-:Y:S01]  /*7ae0*/  IMAD R23, R6, 0x97, RZ ;  /* 0x0000009706177824 */ /* 0x000fe200078e02ff */
[----:B------:R-:W-:Y:S01]  /*7af0*/  PRMT R27, RZ, 0x7610, R27 ;  /* 0x00007610ff1b7816 */ /* 0x000fe2000000001b */
[----:B--2---:R-:W-:Y:S01]  /*7b00*/  IMAD R24, R24, 0x12a, RZ ;  /* 0x0000012a18187824 */ /* 0x004fe200078e02ff */
[----:B------:R0:W-:Y:S01]  /*7b10*/  STL [R1+0x798], R39 ;  /* 0x0007982701007387 */ /* 0x0001e20000100800 */
[----:B------:R-:W2:Y:S03]  /*7b20*/  LDC R25, c[0x0][0x3a8] ;  /* 0x0000ea00ff197b82 */ /* 0x000ea60000000800 */
[----:B------:R-:W-:Y:S01]  /*7b30*/  STL [R1+0x794], R5 ;  /* 0x0007940501007387 */ /* 0x000fe20000100800 */
[----:B0-----:R-:W-:-:S05]  /*7b40*/  LEA.HI.X.SX32 R39, R29, R0, 0x1, P5 ;  /* 0x000000001d277211 */ /* 0x001fca00028f0eff */
[----:B------:R-:W-:Y:S04]  /*7b50*/  STL [R1+0x790], R39 ;  /* 0x0007902701007387 */ /* 0x000fe80000100800 */
[----:B---3--:R0:W-:Y:S02]  /*7b60*/  STL [R1+0x30], R28 ;  /* 0x0000301c01007387 */ /* 0x0081e40000100800 */
[----:B0-----:R-:W-:Y:S01]  /*7b70*/  IADD3 R28, P5, PT, R4, R2, RZ ;  /* 0x00000002041c7210 */ /* 0x001fe20007fbe0ff */
[----:B------:R-:W-:Y:S02]  /*7b80*/  @!P3 IMAD.MOV.U32 R4, RZ, RZ, R5 ;  /* 0x000000ffff04b224 */ /* 0x000fe400078e0005 */
[----:B------:R-:W-:-:S05]  /*7b90*/  @!P3 IMAD.MOV.U32 R5, RZ, RZ, R39 ;  /* 0x000000ffff05b224 */ /* 0x000fca00078e0027 */
[----:B------:R0:W3:Y:S01]  /*7ba0*/  @!P3 LDG.E.U16 R36, desc[UR22][R4.64] ;  /* 0x000000160424b981 */ /* 0x0000e2000c1e1500 */
[----:B------:R-:W-:Y:S01]  /*7bb0*/  LEA.HI.X.SX32 R23, R23, R0, 0x1, P5 ;  /* 0x0000000017177211 */ /* 0x000fe200028f0eff */
[----:B0-----:R-:W-:Y:S02]  /*7bc0*/  VIADD R4, R3, 0xffffff6c ;  /* 0xffffff6c03047836 */ /* 0x001fe40000000000 */
[----:B-1----:R-:W-:-:S03]  /*7bd0*/  IMAD R5, R26, 0x12c, RZ ;  /* 0x0000012c1a057824 */ /* 0x002fc600078e02ff */
[----:B------:R-:W-:Y:S01]  /*7be0*/  ISETP.GE.U32.AND P3, PT, R4, 0x7ffffe6d, PT ;  /* 0x7ffffe6d0400780c */ /* 0x000fe20003f66070 */
[----:B------:R-:W-:Y:S02]  /*7bf0*/  IMAD.MOV.U32 R4, RZ, RZ, R23 ;  /* 0x000000ffff047224 */ /* 0x000fe400078e0017 */
[----:B------:R-:W-:Y:S01]  /*7c00*/  IMAD.MOV.U32 R26, RZ, RZ, R28 ;  /* 0x000000ffff1a7224 */ /* 0x000fe200078e001c */
[----:B---3--:R-:W-:Y:S04]  /*7c10*/  STL [R1+0x2c], R36 ;  /* 0x00002c2401007387 */ /* 0x008fe80000100800 */
[----:B------:R0:W-:Y:S02]  /*7c20*/  STL [R1+0x78c], R28 ;  /* 0x00078c1c01007387 */ /* 0x0001e40000100800 */
[----:B0-----:R-:W-:Y:S01]  /*7c30*/  IADD3 R28, P5, PT, R5, R2, RZ ;  /* 0x00000002051c7210 */ /* 0x001fe20007fbe0ff */
[----:B------:R-:W-:-:S02]  /*7c40*/  @!P0 IMAD.MOV.U32 R5, RZ, RZ, R4 ;  /* 0x000000ffff058224 */ /* 0x000fc400078e0004 */
[----:B------:R-:W-:Y:S01]  /*7c50*/  @!P0 IMAD.MOV.U32 R4, RZ, RZ, R26 ;  /* 0x000000ffff048224 */ /* 0x000fe200078e001a */
[----:B------:R0:W-:Y:S01]  /*7c60*/  STL [R1+0x788], R23 ;  /* 0x0007881701007387 */ /* 0x0001e20000100800 */
[----:B--2---:R-:W-:Y:S01]  /*7c70*/  IMAD R25, R25, 0x128, RZ ;  /* 0x0000012819197824 */ /* 0x004fe200078e02ff */
[----:B------:R-:W1:Y:S02]  /*7c80*/  LDC R26, c[0x0][0x3a8] ;  /* 0x0000ea00ff1a7b82 */ /* 0x000e640000000800 */
[----:B------:R2:W3:Y:S01]  /*7c90*/  @!P0 LDG.E.U16 R31, desc[UR22][R4.64] ;  /* 0x00000016041f8981 */ /* 0x0004e2000c1e1500 */
[----:B0-----:R-:W-:-:S03]  /*7ca0*/  IMAD R23, R6, 0x96, RZ ;  /* 0x0000009606177824 */ /* 0x001fc600078e02ff */
[----:B------:R0:W-:Y:S01]  /*7cb0*/  STL [R1+0x784], R28 ;  /* 0x0007841c01007387 */ /* 0x0001e20000100800 */
[----:B--2---:R-:W-:-:S05]  /*7cc0*/  VIADD R4, R3, 0xffffff6d ;  /* 0xffffff6d03047836 */ /* 0x004fca0000000000 */
[----:B------:R-:W-:Y:S01]  /*7cd0*/  ISETP.GE.U32.AND P0, PT, R4, 0x7ffffe6e, PT ;  /* 0x7ffffe6e0400780c */ /* 0x000fe20003f06070 */
[----:B------:R-:W-:Y:S02]  /*7ce0*/  @!P2 IMAD.MOV.U32 R4, RZ, RZ, R28 ;  /* 0x000000ffff04a224 */ /* 0x000fe400078e001c */
[----:B0-----:R-:W0:Y:S01]  /*7cf0*/  LDC R28, c[0x0][0x3a8] ;  /* 0x0000ea00ff1c7b82 */ /* 0x001e220000000800 */
[----:B---3--:R2:W-:Y:S02]  /*7d00*/  STL [R1+0x28], R31 ;  /* 0x0000281f01007387 */ /* 0x0085e40000100800 */
[----:B--2---:R-:W-:-:S05]  /*7d10*/  LEA.HI.X.SX32 R31, R23, R0, 0x1, P5 ;  /* 0x00000000171f7211 */ /* 0x004fca00028f0eff */
[----:B------:R-:W-:-:S05]  /*7d20*/  @!P2 IMAD.MOV.U32 R5, RZ, RZ, R31 ;  /* 0x000000ffff05a224 */ /* 0x000fca00078e001f */
[----:B------:R2:W3:Y:S01]  /*7d30*/  @!P2 LDG.E.U16 R27, desc[UR22][R4.64] ;  /* 0x00000016041ba981 */ /* 0x0004e2000c1e1500 */
[----:B------:R-:W-:-:S03]  /*7d40*/  IADD3 R24, P2, PT, R24, R2, RZ ;  /* 0x0000000218187210 */ /* 0x000fc60007f5e0ff */
[----:B------:R4:W-:Y:S01]  /*7d50*/  STL [R1+0x780], R31 ;  /* 0x0007801f01007387 */ /* 0x0009e20000100800 */
[----:B--2---:R-:W-:Y:S02]  /*7d60*/  IMAD R5, R6, 0x95, RZ ;  /* 0x0000009506057824 */ /* 0x004fe400078e02ff */
[----:B------:R-:W-:-:S03]  /*7d70*/  VIADD R4, R3, 0xffffff6e ;  /* 0xffffff6e03047836 */ /* 0x000fc60000000000 */
[----:B----4-:R-:W-:Y:S01]  /*7d80*/  LEA.HI.X.SX32 R31, R5, R0, 0x1, P2 ;  /* 0x00000000051f7211 */ /* 0x010fe200010f0eff */
[----:B------:R-:W-:Y:S01]  /*7d90*/  IMAD.MOV.U32 R5, RZ, RZ, R24 ;  /* 0x000000ffff057224 */ /* 0x000fe200078e0018 */
[----:B------:R-:W-:-:S03]  /*7da0*/  ISETP.GE.U32.AND P2, PT, R4, 0x7ffffe6f, PT ;  /* 0x7ffffe6f0400780c */ /* 0x000fc60003f46070 */
[----:B------:R-:W-:-:S05]  /*7db0*/  IMAD.MOV.U32 R4, RZ, RZ, R31 ;  /* 0x000000ffff047224 */ /* 0x000fca00078e001f */
[----:B------:R-:W-:-:S04]  /*7dc0*/  @!P4 LOP3.LUT R5, R5, R4, RZ, 0x3c, !PT ;  /* 0x000000040505c212 */ /* 0x000fc800078e3cff */
[----:B------:R-:W-:-:S04]  /*7dd0*/  @!P4 LOP3.LUT R4, R5, R4, RZ, 0x3c, !PT ;  /* 0x000000040504c212 */ /* 0x000fc800078e3cff */
[----:B------:R-:W-:-:S05]  /*7de0*/  @!P4 LOP3.LUT R5, R5, R4, RZ, 0x3c, !PT ;  /* 0x000000040505c212 */ /* 0x000fca00078e3cff */
[----:B------:R2:W4:Y:S02]  /*7df0*/  @!P4 LDG.E.U16 R40, desc[UR22][R4.64] ;  /* 0x000000160428c981 */ /* 0x000524000c1e1500 */
[C---:B--2---:R-:W-:Y:S02]  /*7e00*/  VIADD R4, R3.reuse, 0xffffff6f ;  /* 0xffffff6f03047836 */ /* 0x044fe40000000000 */
[----:B------:R-:W-:-:S05]  /*7e10*/  VIADD R5, R3, 0xffffff70 ;  /* 0xffffff7003057836 */ /* 0x000fca0000000000 */
[----:B------:R-:W-:Y:S01]  /*7e20*/  ISETP.GE.U32.AND P4, PT, R5, 0x7ffffe71, PT ;  /* 0x7ffffe710500780c */ /* 0x000fe20003f86070 */
[----:B---3--:R2:W-:Y:S04]  /*7e30*/  STL [R1+0x24], R27 ;  /* 0x0000241b01007387 */ /* 0x0085e80000100800 */
[----:B------:R3:W-:Y:S04]  /*7e40*/  STL [R1+0x77c], R24 ;  /* 0x00077c1801007387 */ /* 0x0007e80000100800 */
[----:B------:R0:W-:Y:S01]  /*7e50*/  STL [R1+0x778], R31 ;  /* 0x0007781f01007387 */ /* 0x0001e20000100800 */
[----:B--2---:R-:W2:Y:S01]  /*7e60*/  LDC R27, c[0x0][0x3a8] ;  /* 0x0000ea00ff1b7b82 */ /* 0x004ea20000000800 */
[----:B---3--:R-:W-:Y:S01]  /*7e70*/  IMAD R24, R6, 0x94, RZ ;  /* 0x0000009406187824 */ /* 0x008fe200078e02ff */
[----:B0-----:R-:W-:-:S05]  /*7e80*/  IADD3 R31, P5, PT, R25, R2, RZ ;  /* 0x00000002191f7210 */ /* 0x001fca0007fbe0ff */
[----:B------:R-:W-:Y:S04]  /*7e90*/  STL [R1+0x774], R31 ;  /* 0x0007741f01007387 */ /* 0x000fe80000100800 */
[----:B----4-:R0:W-:Y:S02]  /*7ea0*/  STL [R1+0x20], R40 ;  /* 0x0000202801007387 */ /* 0x0101e40000100800 */
[----:B0-----:R-:W-:Y:S02]  /*7eb0*/  LEA.HI.X.SX32 R40, R24, R0, 0x1, P5 ;  /* 0x0000000018287211 */ /* 0x001fe400028f0eff */
[----:B------:R-:W-:Y:S01]  /*7ec0*/  ISETP.GE.U32.AND P5, PT, R4, 0x7ffffe70, PT ;  /* 0x7ffffe700400780c */ /* 0x000fe20003fa6070 */
[----:B------:R-:W-:Y:S02]  /*7ed0*/  @!P6 IMAD.MOV.U32 R4, RZ, RZ, R31 ;  /* 0x000000ffff04e224 */ /* 0x000fe400078e001f */
[----:B------:R-:W-:-:S02]  /*7ee0*/  @!P6 IMAD.MOV.U32 R5, RZ, RZ, R40 ;  /* 0x000000ffff05e224 */ /* 0x000fc400078e0028 */
[----:B-1----:R-:W-:Y:S01]  /*7ef0*/  IMAD R25, R26, 0x126, RZ ;  /* 0x000001261a197824 */ /* 0x002fe200078e02ff */
[----:B------:R0:W-:Y:S01]  /*7f00*/  STL [R1+0x770], R40 ;  /* 0x0007702801007387 */ /* 0x0001e20000100800 */
[----:B------:R-:W-:Y:S01]  /*7f10*/  PRMT R34, RZ, 0x7610, R34 ;  /* 0x00007610ff227816 */ /* 0x000fe20000000022 */
[----:B------:R-:W1:Y:S02]  /*7f20*/  LDC R31, c[0x0][0x3a8] ;  /* 0x0000ea00ff1f7b82 */ /* 0x000e640000000800 */
[----:B------:R3:W4:Y:S01]  /*7f30*/  @!P6 LDG.E.U16 R30, desc[UR22][R4.64] ;  /* 0x00000016041ee981 */ /* 0x000722000c1e1500 */
[----:B------:R-:W-:Y:S01]  /*7f40*/  IADD3 R25, P6, PT, R25, R2, RZ ;  /* 0x0000000219197210 */ /* 0x000fe20007fde0ff */
[----:B---3--:R-:W-:Y:S02]  /*7f50*/  IMAD R4, R6, 0x93, RZ ;  /* 0x0000009306047824 */ /* 0x008fe400078e02ff */
[----:B--2---:R-:W-:-:S03]  /*7f60*/  IMAD R5, R27, 0x124, RZ ;  /* 0x000001241b057824 */ /* 0x004fc600078e02ff */
[----:B0-----:R-:W-:Y:S01]  /*7f70*/  LEA.HI.X.SX32 R40, R4, R0, 0x1, P6 ;  /* 0x0000000004287211 */ /* 0x001fe200030f0eff */
[----:B------:R-:W-:-:S04]  /*7f80*/  IMAD R27, R28, 0x122, RZ ;  /* 0x000001221c1b7824 */ /* 0x000fc800078e02ff */
[----:B------:R-:W-:Y:S02]  /*7f90*/  IMAD.MOV.U32 R28, RZ, RZ, R40 ;  /* 0x000000ffff1c7224 */ /* 0x000fe400078e0028 */
[----:B------:R-:W-:Y:S01]  /*7fa0*/  IMAD.MOV.U32 R4, RZ, RZ, R25 ;  /* 0x000000ffff047224 */ /* 0x000fe200078e0019 */
[----:B----4-:R0:W-:Y:S04]  /*7fb0*/  STL [R1+0x1c], R30 ;  /* 0x00001c1e01007387 */ /* 0x0101e80000100800 */
[----:B------:R-:W-:Y:S04]  /*7fc0*/  STL [R1+0x76c], R25 ;  /* 0x00076c1901007387 */ /* 0x000fe80000100800 */
[----:B------:R2:W-:Y:S01]  /*7fd0*/  STL [R1+0x768], R40 ;  /* 0x0007682801007387 */ /* 0x0005e20000100800 */
[----:B------:R-:W-:Y:S01]  /*7fe0*/  IMAD R26, R6, 0x92, RZ ;  /* 0x00000092061a7824 */ /* 0x000fe200078e02ff */
[----:B0-----:R-:W0:Y:S01]  /*7ff0*/  LDC R30, c[0x0][0x3a8] ;  /* 0x0000ea00ff1e7b82 */ /* 0x001e220000000800 */
[----:B--2---:R-:W-:Y:S01]  /*8000*/  IADD3 R40, P6, PT, R5, R2, RZ ;  /* 0x0000000205287210 */ /* 0x004fe20007fde0ff */
[----:B------:R-:W-:-:S05]  /*8010*/  @!P3 IMAD.MOV.U32 R5, RZ, RZ, R28 ;  /* 0x000000ffff05b224 */ /* 0x000fca00078e001c */
[----:B------:R2:W3:Y:S01]  /*8020*/  @!P3 LDG.E.U16 R34, desc[UR22][R4.64] ;  /* 0x000000160422b981 */ /* 0x0004e2000c1e1500 */
[----:B------:R-:W-:Y:S02]  /*8030*/  LEA.HI.X.SX32 R28, R26, R0, 0x1, P6 ;  /* 0x000000001a1c7211 */ /* 0x000fe400030f0eff */
[----:B------:R-:W-:Y:S01]  /*8040*/  IADD3 R27, P6, PT, R27, R2, RZ ;  /* 0x000000021b1b7210 */ /* 0x000fe20007fde0ff */
[----:B--2---:R-:W-:Y:S02]  /*8050*/  IMAD R4, R6, 0x91, RZ ;  /* 0x0000009106047824 */ /* 0x004fe400078e02ff */
[----:B------:R-:W-:Y:S01]  /*8060*/  IMAD.MOV.U32 R5, RZ, RZ, R40 ;  /* 0x000000ffff057224 */ /* 0x000fe200078e0028 */
[----:B---3--:R-:W-:Y:S04]  /*8070*/  STL [R1+0x18], R34 ;  /* 0x0000182201007387 */ /* 0x008fe80000100800 */
[----:B------:R2:W-:Y:S02]  /*8080*/  STL [R1+0x764], R40 ;  /* 0x0007642801007387 */ /* 0x0005e40000100800 */
[----:B--2---:R-:W-:Y:S01]  /*8090*/  LEA.HI.X.SX32 R40, R4, R0, 0x1, P6 ;  /* 0x0000000004287211 */ /* 0x004fe200030f0eff */
[----:B------:R-:W-:-:S05]  /*80a0*/  IMAD.MOV.U32 R4, RZ, RZ, R28 ;  /* 0x000000ffff047224 */ /* 0x000fca00078e001c */
[----:B------:R-:W-:-:S04]  /*80b0*/  @!P0 LOP3.LUT R5, R5, R4, RZ, 0x3c, !PT ;  /* 0x0000000405058212 */ /* 0x000fc800078e3cff */
[----:B------:R-:W-:-:S04]  /*80c0*/  @!P0 LOP3.LUT R4, R5, R4, RZ, 0x3c, !PT ;  /* 0x0000000405048212 */ /* 0x000fc800078e3cff */
[----:B------:R-:W-:-:S05]  /*80d0*/  @!P0 LOP3.LUT R5, R5, R4, RZ, 0x3c, !PT ;  /* 0x0000000405058212 */ /* 0x000fca00078e3cff */
[----:B------:R2:W3:Y:S02]  /*80e0*/  @!P0 LDG.E.U16 R147, desc[UR22][R4.64] ;  /* 0x0000001604938981 */ /* 0x0004e4000c1e1500 */
[----:B--2---:R-:W-:Y:S02]  /*80f0*/  @!P2 IMAD.MOV.U32 R4, RZ, RZ, R27 ;  /* 0x000000ffff04a224 */ /* 0x004fe400078e001b */
[----:B------:R-:W-:-:S05]  /*8100*/  @!P2 IMAD.MOV.U32 R5, RZ, RZ, R40 ;  /* 0x000000ffff05a224 */ /* 0x000fca00078e0028 */
[----:B------:R0:W2:Y:S01]  /*8110*/  @!P2 LDG.E.U16 R35, desc[UR22][R4.64] ;  /* 0x000000160423a981 */ /* 0x0000a2000c1e1500 */
[----:B------:R-:W-:-:S03]  /*8120*/  VIADD R25, R3, 0xffffff71 ;  /* 0xffffff7103197836 */ /* 0x000fc60000000000 */
[----:B------:R4:W-:Y:S02]  /*8130*/  STL [R1+0x760], R28 ;  /* 0x0007601c01007387 */ /* 0x0009e40000100800 */
[----:B------:R-:W-:Y:S01]  /*8140*/  ISETP.GE.U32.AND P3, PT, R25, 0x7ffffe72, PT ;  /* 0x7ffffe721900780c */ /* 0x000fe20003f66070 */
[----:B------:R-:W-:Y:S01]  /*8150*/  VIADD R25, R3, 0xffffff72 ;  /* 0xffffff7203197836 */ /* 0x000fe20000000000 */
[----:B------:R1:W-:Y:S01]  /*8160*/  STL [R1+0x75c], R27 ;  /* 0x00075c1b01007387 */ /* 0x0003e20000100800 */
[----:B0-----:R-:W-:-:S03]  /*8170*/  IMAD R4, R30, 0x120, RZ ;  /* 0x000001201e047824 */ /* 0x001fc600078e02ff */
[----:B------:R-:W-:Y:S01]  /*8180*/  STL [R1+0x758], R40 ;  /* 0x0007582801007387 */ /* 0x000fe20000100800 */
[----:B------:R-:W-:Y:S01]  /*8190*/  ISETP.GE.U32.AND P0, PT, R25, 0x7ffffe73, PT ;  /* 0x7ffffe731900780c */ /* 0x000fe20003f06070 */
[----:B------:R-:W-:Y:S01]  /*81a0*/  VIADD R5, R3, 0xffffff73 ;  /* 0xffffff7303057836 */ /* 0x000fe20000000000 */
[----:B----4-:R-:W0:Y:S01]  /*81b0*/  LDC R28, c[0x0][0x3a8] ;  /* 0x0000ea00ff1c7b82 */ /* 0x010e220000000800 */
[----:B------:R-:W-:Y:S02]  /*81c0*/  IMAD R25, R6, 0x90, RZ ;  /* 0x0000009006197824 */ /* 0x000fe400078e02ff */
[----:B-1----:R-:W-:Y:S01]  /*81d0*/  IMAD R27, R31, 0x11e, RZ ;  /* 0x0000011e1f1b7824 */ /* 0x002fe200078e02ff */
[----:B------:R-:W-:-:S04]  /*81e0*/  ISETP.GE.U32.AND P2, PT, R5, 0x7ffffe74, PT ;  /* 0x7ffffe740500780c */ /* 0x000fc80003f46070 */
[----:B------:R-:W1:Y:S08]  /*81f0*/  LDC R30, c[0x0][0x3a8] ;  /* 0x0000ea00ff1e7b82 */ /* 0x000e700000000800 */
[----:B------:R-:W4:Y:S01]  /*8200*/  LDC R31, c[0x0][0x3a8] ;  /* 0x0000ea00ff1f7b82 */ /* 0x000f220000000800 */
[----:B---3--:R3:W-:Y:S02]  /*8210*/  STL [R1+0x14], R147 ;  /* 0x0000149301007387 */ /* 0x0087e40000100800 */
[----:B---3--:R-:W-:Y:S01]  /*8220*/  IADD3 R147, P6, PT, R4, R2, RZ ;  /* 0x0000000204937210 */ /* 0x008fe20007fde0ff */
[----:B------:R-:W-:-:S03]  /*8230*/  IMAD R4, R6, 0x8f, RZ ;  /* 0x0000008f06047824 */ /* 0x000fc600078e02ff */
[----:B------:R-:W-:Y:S01]  /*8240*/  LEA.HI.X.SX32 R5, R25, R0, 0x1, P6 ;  /* 0x0000000019057211 */ /* 0x000fe200030f0eff */
[----:B------:R-:W-:Y:S04]  /*8250*/  STL [R1+0x754], R147 ;  /* 0x0007549301007387 */ /* 0x000fe80000100800 */
[----:B--2---:R2:W-:Y:S02]  /*8260*/  STL [R1+0x10], R35 ;  /* 0x0000102301007387 */ /* 0x0045e40000100800 */
        /* <DEDUP_REMOVED lines=8> */
[----:B------:R-:W-:Y:S02]  /*82f0*/  VIADD R27, R3, 0xffffff74 ;  /* 0xffffff74031b7836 */ /* 0x000fe40000000000 */
[----:B0-----:R-:W-:Y:S01]  /*8300*/  IMAD R28, R28, 0x11c, RZ ;  /* 0x0000011c1c1c7824 */ /* 0x001fe200078e02ff */
[----:B------:R0:W-:Y:S02]  /*8310*/  STL [R1+0x74c], R35 ;  /* 0x00074c2301007387 */ /* 0x0001e40000100800 */
[----:B------:R-:W-:Y:S02]  /*8320*/  ISETP.GE.U32.AND P5, PT, R27, 0x7ffffe75, PT ;  /* 0x7ffffe751b00780c */ /* 0x000fe40003fa6070 */
[----:B------:R-:W-:Y:S01]  /*8330*/  STL [R1+0x748], R40 ;  /* 0x0007482801007387 */ /* 0x000fe20000100800 */
[C---:B--2---:R-:W-:Y:S02]  /*8340*/  VIADD R4, R3.reuse, 0xffffff75 ;  /* 0xffffff7503047836 */ /* 0x044fe40000000000 */
[----:B------:R-:W-:Y:S01]  /*8350*/  IMAD R27, R6, 0x8e, RZ ;  /* 0x0000008e061b7824 */ /* 0x000fe200078e02ff */
[----:B0-----:R-:W0:Y:S02]  /*8360*/  LDC R35, c[0x0][0x3a8] ;  /* 0x0000ea00ff237b82 */ /* 0x001e240000000800 */
[----:B------:R-:W-:Y:S01]  /*8370*/  ISETP.GE.U32.AND P4, PT, R4, 0x7ffffe76, PT ;  /* 0x7ffffe760400780c */ /* 0x000fe20003f86070 */
[----:B-1----:R-:W-:Y:S01]  /*8380*/  IMAD R4, R30, 0x11a, RZ ;  /* 0x0000011a1e047824 */ /* 0x002fe200078e02ff */
[----:B---3--:R1:W-:Y:S04]  /*8390*/  STL [R1+0x8], R32 ;  /* 0x0000082001007387 */ /* 0x0083e80000100800 */
[----:B----4-:R2:W-:Y:S01]  /*83a0*/  STL [R1+0xc], R146 ;  /* 0x00000c9201007387 */ /* 0x0105e20000100800 */
[----:B------:R-:W-:Y:S01]  /*83b0*/  VIADD R30, R3, 0xffffff76 ;  /* 0xffffff76031e7836 */ /* 0x000fe20000000000 */
[----:B-1----:R-:W1:Y:S01]  /*83c0*/  LDC R32, c[0x0][0x3a8] ;  /* 0x0000ea00ff207b82 */ /* 0x002e620000000800 */
[----:B--2---:R-:W-:Y:S01]  /*83d0*/  IADD3 R146, P6, PT, R28, R2, RZ ;  /* 0x000000021c927210 */ /* 0x004fe20007fde0ff */
[----:B------:R-:W-:-:S03]  /*83e0*/  IMAD R28, R6, 0x8d, RZ ;  /* 0x0000008d061c7824 */ /* 0x000fc600078e02ff */
[----:B------:R-:W-:Y:S02]  /*83f0*/  LEA.HI.X.SX32 R147, R27, R0, 0x1, P6 ;  /* 0x000000001b937211 */ /* 0x000fe400030f0eff */
[----:B------:R-:W-:Y:S01]  /*8400*/  IADD3 R40, P6, PT, R4, R2, RZ ;  /* 0x0000000204287210 */ /* 0x000fe20007fde0ff */
[----:B------:R-:W-:Y:S02]  /*8410*/  @!P3 IMAD.MOV.U32 R4, RZ, RZ, R146 ;  /* 0x000000ffff04b224 */ /* 0x000fe400078e0092 */
[----:B------:R-:W-:Y:S01]  /*8420*/  @!P3 IMAD.MOV.U32 R5, RZ, RZ, R147 ;  /* 0x000000ffff05b224 */ /* 0x000fe200078e0093 */
[----:B------:R-:W-:-:S04]  /*8430*/  LEA.HI.X.SX32 R28, R28, R0, 0x1, P6 ;  /* 0x000000001c1c7211 */ /* 0x000fc800030f0eff */
[----:B------:R2:W3:Y:S02]  /*8440*/  @!P3 LDG.E.U16 R132, desc[UR22][R4.64] ;  /* 0x000000160484b981 */ /* 0x0004e4000c1e1500 */
[----:B--2---:R-:W-:Y:S02]  /*8450*/  @!P0 IMAD.MOV.U32 R4, RZ, RZ, R40 ;  /* 0x000000ffff048224 */ /* 0x004fe400078e0028 */
[----:B------:R-:W-:-:S05]  /*8460*/  @!P0 IMAD.MOV.U32 R5, RZ, RZ, R28 ;  /* 0x000000ffff058224 */ /* 0x000fca00078e001c */
[----:B------:R1:W2:Y:S01]  /*8470*/  @!P0 LDG.E.U16 R37, desc[UR22][R4.64] ;  /* 0x0000001604258981 */ /* 0x0002a2000c1e1500 */
[----:B------:R-:W-:Y:S01]  /*8480*/  ISETP.GE.U32.AND P3, PT, R30, 0x7ffffe77, PT ;  /* 0x7ffffe771e00780c */ /* 0x000fe20003f66070 */
[----:B------:R-:W-:Y:S02]  /*8490*/  IMAD R30, R31, 0x118, RZ ;  /* 0x000001181f1e7824 */ /* 0x000fe400078e02ff */
[----:B------:R-:W-:Y:S04]  /*84a0*/  STL [R1+0x744], R146 ;  /* 0x0007449201007387 */ /* 0x000fe80000100800 */
[----:B------:R-:W-:Y:S04]  /*84b0*/  STL [R1+0x740], R147 ;  /* 0x0007409301007387 */ /* 0x000fe80000100800 */
[----:B------:R4:W-:Y:S04]  /*84c0*/  STL [R1+0x73c], R40 ;  /* 0x00073c2801007387 */ /* 0x0009e80000100800 */
[----:B------:R0:W-:Y:S01]  /*84d0*/  STL [R1+0x738], R28 ;  /* 0x0007381c01007387 */ /* 0x0001e20000100800 */
[----:B----4-:R-:W-:Y:S01]  /*84e0*/  IADD3 R40, P6, PT, R30, R2, RZ ;  /* 0x000000021e287210 */ /* 0x010fe20007fde0ff */
[----:B0-----:R-:W-:-:S04]  /*84f0*/  IMAD R28, R6, 0x8c, RZ ;  /* 0x0000008c061c7824 */ /* 0x001fc800078e02ff */
[----:B------:R-:W-:Y:S01]  /*8500*/  STL [R1+0x734], R40 ;  /* 0x0007342801007387 */ /* 0x000fe20000100800 */
[----:B-1----:R-:W-:Y:S02]  /*8510*/  IMAD R4, R32, 0x116, RZ ;  /* 0x0000011620047824 */ /* 0x002fe400078e02ff */
[----:B------:R-:W-:Y:S01]  /*8520*/  VIADD R31, R3, 0xffffff77 ;  /* 0xffffff77031f7836 */ /* 0x000fe20000000000 */
[----:B------:R-:W0:Y:S01]  /*8530*/  LDC R32, c[0x0][0x3a8] ;  /* 0x0000ea00ff207b82 */ /* 0x000e220000000800 */
[----:B------:R-:W-:-:S03]  /*8540*/  IMAD R30, R6, 0x8b, RZ ;  /* 0x0000008b061e7824 */ /* 0x000fc600078e02ff */
[----:B------:R-:W-:-:S04]  /*8550*/  ISETP.GE.U32.AND P0, PT, R31, 0x7ffffe78, PT ;  /* 0x7ffffe781f00780c */ /* 0x000fc80003f06070 */
[----:B------:R-:W1:Y:S01]  /*8560*/  LDC R31, c[0x0][0x3a8] ;  /* 0x0000ea00ff1f7b82 */ /* 0x000e620000000800 */
[----:B0-----:R-:W-:Y:S02]  /*8570*/  IMAD R32, R32, 0x110, RZ ;  /* 0x0000011020207824 */ /* 0x001fe400078e02ff */
[----:B-1----:R-:W-:Y:S02]  /*8580*/  IMAD R31, R31, 0x112, RZ ;  /* 0x000001121f1f7824 */ /* 0x002fe400078e02ff */
[C---:B------:R-:W-:Y:S02]  /*8590*/  IMAD R34, R6.reuse, 0xfe, RZ ;  /* 0x000000fe06227824 */ /* 0x040fe400078e02ff */
[C---:B------:R-:W-:Y:S02]  /*85a0*/  IMAD R36, R6.reuse, 0xfc, RZ ;  /* 0x000000fc06247824 */ /* 0x040fe400078e02ff */
[C---:B------:R-:W-:Y:S02]  /*85b0*/  IMAD R39, R6.reuse, 0xfa, RZ ;  /* 0x000000fa06277824 */ /* 0x040fe400078e02ff */
[----:B------:R-:W-:-:S02]  /*85c0*/  IMAD R41, R6, 0xf8, RZ ;  /* 0x000000f806297824 */ /* 0x000fc400078e02ff */
[C---:B------:R-:W-:Y:S02]  /*85d0*/  IMAD R42, R6.reuse, 0xf6, RZ ;  /* 0x000000f6062a7824 */ /* 0x040fe400078e02ff */
[C---:B------:R-:W-:Y:S02]  /*85e0*/  IMAD R43, R6.reuse, 0xf4, RZ ;  /* 0x000000f4062b7824 */ /* 0x040fe400078e02ff */
[C---:B------:R-:W-:Y:S02]  /*85f0*/  IMAD R44, R6.reuse, 0xf2, RZ ;  /* 0x000000f2062c7824 */ /* 0x040fe400078e02ff */
[C---:B------:R-:W-:Y:S02]  /*8600*/  IMAD R45, R6.reuse, 0xf0, RZ ;  /* 0x000000f0062d7824 */ /* 0x040fe400078e02ff */
[C---:B------:R-:W-:Y:S02]  /*8610*/  IMAD R46, R6.reuse, 0xee, RZ ;  /* 0x000000ee062e7824 */ /* 0x040fe400078e02ff */
[----:B------:R-:W-:-:S02]  /*8620*/  IMAD R75, R6, 0xec, RZ ;  /* 0x000000ec064b7824 */ /* 0x000fc400078e02ff */
[C---:B------:R-:W-:Y:S02]  /*8630*/  IMAD R73, R6.reuse, 0xea, RZ ;  /* 0x000000ea06497824 */ /* 0x040fe400078e02ff */
[C---:B------:R-:W-:Y:S02]  /*8640*/  IMAD R76, R6.reuse, 0xe8, RZ ;  /* 0x000000e8064c7824 */ /* 0x040fe400078e02ff */
[----:B------:R-:W-:Y:S01]  /*8650*/  IMAD R78, R6, 0xe6, RZ ;  /* 0x000000e6064e7824 */ /* 0x000fe200078e02ff */
[----:B---3--:R0:W-:Y:S02]  /*8660*/  STL [R1+0x4], R132 ;  /* 0x0000048401007387 */ /* 0x0081e40000100800 */
[----:B0-----:R-:W-:-:S05]  /*8670*/  LEA.HI.X.SX32 R132, R28, R0, 0x1, P6 ;  /* 0x000000001c847211 */ /* 0x001fca00030f0eff */
[----:B------:R-:W-:Y:S01]  /*8680*/  STL [R1+0x730], R132 ;  /* 0x0007308401007387 */ /* 0x000fe20000100800 */
[----:B------:R-:W-:-:S03]  /*8690*/  @!P2 IMAD.MOV.U32 R5, RZ, RZ, R132 ;  /* 0x000000ffff05a224 */ /* 0x000fc600078e0084 */
[----:B--2---:R0:W-:Y:S02]  /*86a0*/  STL [R1], R37 ;  /* 0x0000002501007387 */ /* 0x0041e40000100800 */
[----:B0-----:R-:W-:Y:S01]  /*86b0*/  IADD3 R37, P6, PT, R4, R2, RZ ;  /* 0x0000000204257210 */ /* 0x001fe20007fde0ff */
[----:B------:R-:W-:-:S03]  /*86c0*/  @!P2 IMAD.MOV.U32 R4, RZ, RZ, R40 ;  /* 0x000000ffff04a224 */ /* 0x000fc600078e0028 */
[----:B------:R-:W-:Y:S02]  /*86d0*/  LEA.HI.X.SX32 R132, R30, R0, 0x1, P6 ;  /* 0x000000001e847211 */ /* 0x000fe400030f0eff */
[----:B------:R0:W5:Y:S01]  /*86e0*/  @!P2 LDG.E.U16 R165, desc[UR22][R4.64] ;  /* 0x0000001604a5a981 */ /* 0x000162000c1e1500 */
[----:B------:R-:W-:Y:S02]  /*86f0*/  IMAD R30, R6, 0x8a, RZ ;  /* 0x0000008a061e7824 */ /* 0x000fe400078e02ff */
[----:B0-----:R-:W-:Y:S02]  /*8700*/  VIADD R4, R3, 0xffffff78 ;  /* 0xffffff7803047836 */ /* 0x001fe40000000000 */
[----:B------:R-:W-:Y:S01]  /*8710*/  IMAD R5, R35, 0x114, RZ ;  /* 0x0000011423057824 */ /* 0x000fe200078e02ff */
[----:B------:R0:W-:Y:S01]  /*8720*/  STL [R1+0x72c], R37 ;  /* 0x00072c2501007387 */ /* 0x0001e20000100800 */
[----:B------:R-:W1:Y:S01]  /*8730*/  LDC R35, c[0x0][0x3a8] ;  /* 0x0000ea00ff237b82 */ /* 0x000e620000000800 */
[----:B------:R-:W-:Y:S01]  /*8740*/  ISETP.GE.U32.AND P2, PT, R4, 0x7ffffe79, PT ;  /* 0x7ffffe790400780c */ /* 0x000fe20003f46070 */
[----:B------:R-:W-:Y:S01]  /*8750*/  @!P5 IMAD.MOV.U32 R4, RZ, RZ, R37 ;  /* 0x000000ffff04d224 */ /* 0x000fe200078e0025 */
[----:B------:R-:W-:Y:S01]  /*8760*/  IADD3 R40, P6, PT, R5, R2, RZ ;  /* 0x0000000205287210 */ /* 0x000fe20007fde0ff */
[----:B------:R-:W-:Y:S01]  /*8770*/  @!P5 IMAD.MOV.U32 R5, RZ, RZ, R132 ;  /* 0x000000ffff05d224 */ /* 0x000fe200078e0084 */
[----:B------:R2:W-:Y:S04]  /*8780*/  STL [R1+0x728], R132 ;  /* 0x0007288401007387 */ /* 0x0005e80000100800 */
[----:B------:R3:W5:Y:S01]  /*8790*/  @!P5 LDG.E.U16 R164, desc[UR22][R4.64] ;  /* 0x0000001604a4d981 */ /* 0x000762000c1e1500 */
[----:B0-----:R-:W0:Y:S01]  /*87a0*/  LDC R37, c[0x0][0x3a8] ;  /* 0x0000ea00ff257b82 */ /* 0x001e220000000800 */
[----:B--2---:R-:W-:Y:S01]  /*87b0*/  LEA.HI.X.SX32 R132, R30, R0, 0x1, P6 ;  /* 0x000000001e847211 */ /* 0x004fe200030f0eff */
[----:B---3--:R-:W-:-:S04]  /*87c0*/  VIADD R4, R3, 0xffffff79 ;  /* 0xffffff7903047836 */ /* 0x008fc80000000000 */
[----:B------:R-:W-:Y:S01]  /*87d0*/  @!P4 IMAD.MOV.U32 R5, RZ, RZ, R132 ;  /* 0x000000ffff05c224 */ /* 0x000fe200078e0084 */
[----:B------:R-:W-:Y:S01]  /*87e0*/  ISETP.GE.U32.AND P5, PT, R4, 0x7ffffe7a, PT ;  /* 0x7ffffe7a0400780c */ /* 0x000fe20003fa6070 */
[----:B------:R-:W-:Y:S01]  /*87f0*/  @!P4 IMAD.MOV.U32 R4, RZ, RZ, R40 ;  /* 0x000000ffff04c224 */ /* 0x000fe200078e0028 */
[----:B------:R-:W-:-:S04]  /*8800*/  IADD3 R147, P6, PT, R31, R2, RZ ;  /* 0x000000021f937210 */ /* 0x000fc80007fde0ff */
[----:B------:R2:W5:Y:S01]  /*8810*/  @!P4 LDG.E.U16 R163, desc[UR22][R4.64] ;  /* 0x0000001604a3c981 */ /* 0x000562000c1e1500 */
[----:B------:R-:W-:-:S03]  /*8820*/  IMAD R31, R6, 0x88, RZ ;  /* 0x00000088061f7824 */ /* 0x000fc600078e02ff */
[----:B------:R3:W-:Y:S01]  /*8830*/  STL [R1+0x724], R40 ;  /* 0x0007242801007387 */ /* 0x0007e20000100800 */
[----:B--2---:R-:W-:Y:S02]  /*8840*/  IMAD R5, R6, 0x89, RZ ;  /* 0x0000008906057824 */ /* 0x004fe400078e02ff */
[----:B------:R-:W-:Y:S01]  /*8850*/  VIADD R4, R3, 0xffffff7a ;  /* 0xffffff7a03047836 */ /* 0x000fe20000000000 */
[----:B------:R2:W-:Y:S01]  /*8860*/  STL [R1+0x720], R132 ;  /* 0x0007208401007387 */ /* 0x0005e20000100800 */
[----:B---3--:R-:W3:Y:S01]  /*8870*/  LDC R40, c[0x0][0x3a8] ;  /* 0x0000ea00ff287b82 */ /* 0x008ee20000000800 */
[----:B------:R-:W-:Y:S02]  /*8880*/  LEA.HI.X.SX32 R5, R5, R0, 0x1, P6 ;  /* 0x0000000005057211 */ /* 0x000fe400030f0eff */
[----:B------:R-:W-:Y:S01]  /*8890*/  ISETP.GE.U32.AND P4, PT, R4, 0x7ffffe7b, PT ;  /* 0x7ffffe7b0400780c */ /* 0x000fe20003f86070 */
[----:B------:R-:W-:Y:S01]  /*88a0*/  @!P3 IMAD.MOV.U32 R4, RZ, RZ, R147 ;  /* 0x000000ffff04b224 */ /* 0x000fe200078e0093 */
[----:B--2---:R-:W-:Y:S01]  /*88b0*/  IADD3 R132, P6, PT, R32, R2, RZ ;  /* 0x0000000220847210 */ /* 0x004fe20007fde0ff */
[----:B------:R-:W-:Y:S01]  /*88c0*/  VIADD R32, R3, 0xffffff7b ;  /* 0xffffff7b03207836 */ /* 0x000fe20000000000 */
[----:B------:R-:W-:Y:S02]  /*88d0*/  STL [R1+0x71c], R147 ;  /* 0x00071c9301007387 */ /* 0x000fe40000100800 */
[----:B------:R-:W-:-:S02]  /*88e0*/  LEA.HI.X.SX32 R146, R31, R0, 0x1, P6 ;  /* 0x000000001f927211 */ /* 0x000fc400030f0eff */
[----:B------:R2:W-:Y:S04]  /*88f0*/  STL [R1+0x718], R5 ;  /* 0x0007180501007387 */ /* 0x0005e80000100800 */
[----:B------:R4:W5:Y:S01]  /*8900*/  @!P3 LDG.E.U16 R161, desc[UR22][R4.64] ;  /* 0x0000001604a1b981 */ /* 0x000962000c1e1500 */
[----:B------:R-:W-:Y:S01]  /*8910*/  ISETP.GE.U32.AND P3, PT, R32, 0x7ffffe7c, PT ;  /* 0x7ffffe7c2000780c */ /* 0x000fe20003f66070 */
[----:B-1----:R-:W-:Y:S02]  /*8920*/  IMAD R32, R35, 0x10e, RZ ;  /* 0x0000010e23207824 */ /* 0x002fe400078e02ff */
[----:B----4-:R-:W-:Y:S02]  /*8930*/  @!P0 IMAD.MOV.U32 R4, RZ, RZ, R132 ;  /* 0x000000ffff048224 */ /* 0x010fe400078e0084 */
[----:B--2---:R-:W-:-:S05]  /*8940*/  @!P0 IMAD.MOV.U32 R5, RZ, RZ, R146 ;  /* 0x000000ffff058224 */ /* 0x004fca00078e0092 */
[----:B------:R1:W5:Y:S01]  /*8950*/  @!P0 LDG.E.U16 R162, desc[UR22][R4.64] ;  /* 0x0000001604a28981 */ /* 0x000362000c1e1500 */
[----:B------:R-:W-:Y:S01]  /*8960*/  IADD3 R147, P0, PT, R32, R2, RZ ;  /* 0x0000000220937210 */ /* 0x000fe20007f1e0ff */
[C---:B------:R-:W-:Y:S02]  /*8970*/  IMAD R32, R6.reuse, 0x86, RZ ;  /* 0x0000008606207824 */ /* 0x040fe400078e02ff */
[----:B------:R2:W-:Y:S01]  /*8980*/  STL [R1+0x714], R132 ;  /* 0x0007148401007387 */ /* 0x0005e20000100800 */
[----:B-1----:R-:W-:Y:S02]  /*8990*/  IMAD R5, R6, 0x87, RZ ;  /* 0x0000008706057824 */ /* 0x002fe400078e02ff */
[----:B0-----:R-:W-:-:S03]  /*89a0*/  IMAD R4, R37, 0x10c, RZ ;  /* 0x0000010c25047824 */ /* 0x001fc600078e02ff */
[----:B------:R-:W-:Y:S02]  /*89b0*/  LEA.HI.X.SX32 R37, R5, R0, 0x1, P0 ;  /* 0x0000000005257211 */ /* 0x000fe400000f0eff */
[----:B--2---:R-:W-:Y:S01]  /*89c0*/  IADD3 R132, P6, PT, R4, R2, RZ ;  /* 0x0000000204847210 */ /* 0x004fe20007fde0ff */
[----:B------:R0:W-:Y:S01]  /*89d0*/  STL [R1+0x710], R146 ;  /* 0x0007109201007387 */ /* 0x0001e20000100800 */
[----:B------:R-:W-:Y:S02]  /*89e0*/  VIADD R35, R3, 0xffffff80 ;  /* 0xffffff8003237836 */ /* 0x000fe40000000000 */
[----:B------:R-:W-:Y:S02]  /*89f0*/  @!P2 IMAD.MOV.U32 R4, RZ, RZ, R147 ;  /* 0x000000ffff04a224 */ /* 0x000fe400078e0093 */
[----:B------:R-:W-:Y:S01]  /*8a00*/  @!P2 IMAD.MOV.U32 R5, RZ, RZ, R37 ;  /* 0x000000ffff05a224 */ /* 0x000fe200078e0025 */
[----:B------:R-:W-:Y:S02]  /*8a10*/  ISETP.GE.U32.AND P0, PT, R35, 0x7ffffe81, PT ;  /* 0x7ffffe812300780c */ /* 0x000fe40003f06070 */
[----:B0-----:R-:W-:-:S02]  /*8a20*/  LEA.HI.X.SX32 R146, R32, R0, 0x1, P6 ;  /* 0x0000000020927211 */ /* 0x001fc400030f0eff */
[----:B------:R0:W5:Y:S01]  /*8a30*/  @!P2 LDG.E.U16 R159, desc[UR22][R4.64] ;  /* 0x00000016049fa981 */ /* 0x000162000c1e1500 */
[----:B---3--:R-:W-:Y:S01]  /*8a40*/  IMAD R35, R40, 0x10a, RZ ;  /* 0x0000010a28237824 */ /* 0x008fe200078e02ff */
[----:B------:R-:W-:Y:S01]  /*8a50*/  IADD3 R34, P6, PT, R34, R2, RZ ;  /* 0x0000000222227210 */ /* 0x000fe20007fde0ff */
[----:B------:R-:W-:Y:S01]  /*8a60*/  IMAD R40, R6, 0x7f, RZ ;  /* 0x0000007f06287824 */ /* 0x000fe200078e02ff */
[----:B------:R-:W-:Y:S01]  /*8a70*/  STL [R1+0x70c], R147 ;  /* 0x00070c9301007387 */ /* 0x000fe20000100800 */
[----:B0-----:R-:W-:Y:S02]  /*8a80*/  @!P5 IMAD.MOV.U32 R4, RZ, RZ, R132 ;  /* 0x000000ffff04d224 */ /* 0x001fe400078e0084 */
[----:B------:R-:W-:Y:S01]  /*8a90*/  @!P5 IMAD.MOV.U32 R5, RZ, RZ, R146 ;  /* 0x000000ffff05d224 */ /* 0x000fe200078e0092 */
[----:B------:R0:W-:Y:S01]  /*8aa0*/  STL [R1+0x704], R132 ;  /* 0x0007048401007387 */ /* 0x0001e20000100800 */
[----:B------:R-:W-:-:S03]  /*8ab0*/  LEA.HI.X.SX32 R40, R40, R0, 0x1, P6 ;  /* 0x0000000028287211 */ /* 0x000fc600030f0eff */
[----:B------:R1:W-:Y:S04]  /*8ac0*/  STL [R1+0x708], R37 ;  /* 0x0007082501007387 */ /* 0x0003e80000100800 */
[----:B------:R2:W5:Y:S01]  /*8ad0*/  @!P5 LDG.E.U16 R160, desc[UR22][R4.64] ;  /* 0x0000001604a0d981 */ /* 0x000562000c1e1500 */
[----:B0-----:R-:W-:Y:S01]  /*8ae0*/  IADD3 R132, P5, PT, R35, R2, RZ ;  /* 0x0000000223847210 */ /* 0x001fe20007fbe0ff */
[----:B-1----:R-:W-:Y:S02]  /*8af0*/  IMAD R37, R6, 0x85, RZ ;  /* 0x0000008506257824 */ /* 0x002fe400078e02ff */
[----:B------:R0:W-:Y:S01]  /*8b00*/  STL [R1+0x700], R146 ;  /* 0x0007009201007387 */ /* 0x0001e20000100800 */
[C---:B--2---:R-:W-:Y:S02]  /*8b10*/  VIADD R4, R3.reuse, 0xffffff7c ;  /* 0xffffff7c03047836 */ /* 0x044fe40000000000 */
[----:B------:R-:W-:Y:S01]  /*8b20*/  VIADD R5, R3, 0xffffff81 ;  /* 0xffffff8103057836 */ /* 0x000fe20000000000 */
[----:B------:R1:W-:Y:S02]  /*8b30*/  STL [R1+0x6cc], R34 ;  /* 0x0006cc2201007387 */ /* 0x0003e40000100800 */
[----:B------:R-:W-:-:S02]  /*8b40*/  ISETP.GE.U32.AND P2, PT, R4, 0x7ffffe7d, PT ;  /* 0x7ffffe7d0400780c */ /* 0x000fc40003f46070 */
[----:B0-----:R-:W-:Y:S01]  /*8b50*/  LEA.HI.X.SX32 R146, R37, R0, 0x1, P5 ;  /* 0x0000000025927211 */ /* 0x001fe200028f0eff */
[----:B------:R-:W-:Y:S01]  /*8b60*/  IMAD.MOV.U32 R4, RZ, RZ, R34 ;  /* 0x000000ffff047224 */ /* 0x000fe200078e0022 */
[----:B------:R-:W-:Y:S01]  /*8b70*/  ISETP.GE.U32.AND P5, PT, R5, 0x7ffffe82, PT ;  /* 0x7ffffe820500780c */ /* 0x000fe20003fa6070 */
[----:B------:R-:W-:Y:S02]  /*8b80*/  @!P0 IMAD.MOV.U32 R5, RZ, RZ, R40 ;  /* 0x000000ffff058224 */ /* 0x000fe400078e0028 */
[----:B------:R-:W-:Y:S01]  /*8b90*/  VIADD R35, R3, 0xffffff82 ;  /* 0xffffff8203237836 */ /* 0x000fe20000000000 */
[----:B------:R-:W-:Y:S01]  /*8ba0*/  IADD3 R147, P6, PT, R36, R2, RZ ;  /* 0x0000000224937210 */ /* 0x000fe20007fde0ff */
[----:B-1----:R-:W-:Y:S01]  /*8bb0*/  IMAD R34, R6, 0x7e, RZ ;  /* 0x0000007e06227824 */ /* 0x002fe200078e02ff */
[----:B------:R-:W-:Y:S04]  /*8bc0*/  STL [R1+0x6fc], R132 ;  /* 0x0006fc8401007387 */ /* 0x000fe80000100800 */
[----:B------:R-:W-:Y:S04]  /*8bd0*/  STL [R1+0x6f8], R146 ;  /* 0x0006f89201007387 */ /* 0x000fe80000100800 */
[----:B------:R0:W5:Y:S01]  /*8be0*/  @!P0 LDG.E.U16 R158, desc[UR22][R4.64] ;  /* 0x00000016049e8981 */ /* 0x000162000c1e1500 */
[----:B------:R-:W-:-:S03]  /*8bf0*/  ISETP.GE.U32.AND P0, PT, R35, 0x7ffffe83, PT ;  /* 0x7ffffe832300780c */ /* 0x000fc60003f06070 */
[----:B------:R1:W-:Y:S01]  /*8c00*/  STL [R1+0x6c8], R40 ;  /* 0x0006c82801007387 */ /* 0x0003e20000100800 */
[----:B------:R-:W-:Y:S02]  /*8c10*/  IMAD R36, R6, 0x7d, RZ ;  /* 0x0000007d06247824 */ /* 0x000fe400078e02ff */
[----:B------:R-:W-:Y:S01]  /*8c20*/  VIADD R35, R3, 0xffffff83 ;  /* 0xffffff8303237836 */ /* 0x000fe20000000000 */
[----:B-1----:R-:W-:Y:S02]  /*8c30*/  LEA.HI.X.SX32 R40, R34, R0, 0x1, P6 ;  /* 0x0000000022287211 */ /* 0x002fe400030f0eff */
[----:B------:R-:W-:Y:S01]  /*8c40*/  IADD3 R37, P6, PT, R39, R2, RZ ;  /* 0x0000000227257210 */ /* 0x000fe20007fde0ff */
[----:B0-----:R-:W-:Y:S02]  /*8c50*/  @!P5 IMAD.MOV.U32 R4, RZ, RZ, R147 ;  /* 0x000000ffff04d224 */ /* 0x001fe400078e0093 */
[----:B------:R-:W-:Y:S01]  /*8c60*/  @!P5 IMAD.MOV.U32 R5, RZ, RZ, R40 ;  /* 0x000000ffff05d224 */ /* 0x000fe200078e0028 */
[----:B------:R-:W-:Y:S01]  /*8c70*/  LEA.HI.X.SX32 R39, R36, R0, 0x1, P6 ;  /* 0x0000000024277211 */ /* 0x000fe200030f0eff */
[----:B------:R-:W-:Y:S01]  /*8c80*/  STL [R1+0x6c4], R147 ;  /* 0x0006c49301007387 */ /* 0x000fe20000100800 */
[----:B------:R-:W-:-:S03]  /*8c90*/  VIADD R36, R3, 0xffffff84 ;  /* 0xffffff8403247836 */ /* 0x000fc60000000000 */
[----:B------:R0:W5:Y:S01]  /*8ca0*/  @!P5 LDG.E.U16 R157, desc[UR22][R4.64] ;  /* 0x00000016049dd981 */ /* 0x000162000c1e1500 */
[----:B------:R-:W-:Y:S01]  /*8cb0*/  ISETP.GE.U32.AND P5, PT, R35, 0x7ffffe84, PT ;  /* 0x7ffffe842300780c */ /* 0x000fe20003fa6070 */
[----:B------:R-:W-:Y:S02]  /*8cc0*/  IMAD R35, R6, 0x7c, RZ ;  /* 0x0000007c06237824 */ /* 0x000fe400078e02ff */
[----:B------:R1:W-:Y:S01]  /*8cd0*/  STL [R1+0x6c0], R40 ;  /* 0x0006c02801007387 */ /* 0x0003e20000100800 */
[----:B0-----:R-:W-:Y:S02]  /*8ce0*/  @!P0 IMAD.MOV.U32 R4, RZ, RZ, R37 ;  /* 0x000000ffff048224 */ /* 0x001fe400078e0025 */
[----:B------:R-:W-:Y:S01]  /*8cf0*/  @!P0 IMAD.MOV.U32 R5, RZ, RZ, R39 ;  /* 0x000000ffff058224 */ /* 0x000fe200078e0027 */
[----:B-1----:R-:W-:-:S04]  /*8d00*/  IADD3 R40, P6, PT, R41, R2, RZ ;  /* 0x0000000229287210 */ /* 0x002fc80007fde0ff */
[----:B------:R0:W5:Y:S01]  /*8d10*/  @!P0 LDG.E.U16 R156, desc[UR22][R4.64] ;  /* 0x00000016049c8981 */ /* 0x000162000c1e1500 */
[----:B------:R-:W-:Y:S02]  /*8d20*/  ISETP.GE.U32.AND P0, PT, R36, 0x7ffffe85, PT ;  /* 0x7ffffe852400780c */ /* 0x000fe40003f06070 */
[----:B------:R-:W-:Y:S01]  /*8d30*/  LEA.HI.X.SX32 R41, R35, R0, 0x1, P6 ;  /* 0x0000000023297211 */ /* 0x000fe200030f0eff */
[----:B------:R1:W-:Y:S04]  /*8d40*/  STL [R1+0x6bc], R37 ;  /* 0x0006bc2501007387 */ /* 0x0003e80000100800 */
[----:B------:R2:W-:Y:S01]  /*8d50*/  STL [R1+0x6b8], R39 ;  /* 0x0006b82701007387 */ /* 0x0005e20000100800 */
[----:B------:R-:W-:Y:S02]  /*8d60*/  VIADD R36, R3, 0xffffff85 ;  /* 0xffffff8503247836 */ /* 0x000fe40000000000 */
[----:B0-----:R-:W-:-:S02]  /*8d70*/  @!P5 IMAD.MOV.U32 R4, RZ, RZ, R40 ;  /* 0x000000ffff04d224 */ /* 0x001fc400078e0028 */
[----:B-1----:R-:W-:Y:S01]  /*8d80*/  IMAD R37, R6, 0x7b, RZ ;  /* 0x0000007b06257824 */ /* 0x002fe200078e02ff */
[----:B------:R0:W-:Y:S01]  /*8d90*/  STL [R1+0x6b4], R40 ;  /* 0x0006b42801007387 */ /* 0x0001e20000100800 */
[----:B------:R-:W-:Y:S01]  /*8da0*/  @!P5 IMAD.MOV.U32 R5, RZ, RZ, R41 ;  /* 0x000000ffff05d224 */ /* 0x000fe200078e0029 */
[----:B--2---:R-:W-:-:S04]  /*8db0*/  IADD3 R39, P6, PT, R42, R2, RZ ;  /* 0x000000022a277210 */ /* 0x004fc80007fde0ff */
[----:B------:R1:W5:Y:S01]  /*8dc0*/  @!P5 LDG.E.U16 R155, desc[UR22][R4.64] ;  /* 0x00000016049bd981 */ /* 0x000362000c1e1500 */
[----:B0-----:R-:W-:Y:S02]  /*8dd0*/  LEA.HI.X.SX32 R40, R37, R0, 0x1, P6 ;  /* 0x0000000025287211 */ /* 0x001fe400030f0eff */
[----:B------:R-:W-:Y:S01]  /*8de0*/  ISETP.GE.U32.AND P5, PT, R36, 0x7ffffe86, PT ;  /* 0x7ffffe862400780c */ /* 0x000fe20003fa6070 */
[----:B------:R-:W-:Y:S01]  /*8df0*/  VIADD R37, R3, 0xffffff86 ;  /* 0xffffff8603257836 */ /* 0x000fe20000000000 */
[----:B------:R0:W-:Y:S01]  /*8e00*/  STL [R1+0x6b0], R41 ;  /* 0x0006b02901007387 */ /* 0x0001e20000100800 */
[----:B-1----:R-:W-:Y:S02]  /*8e10*/  @!P0 IMAD.MOV.U32 R4, RZ, RZ, R39 ;  /* 0x000000ffff048224 */ /* 0x002fe400078e0027 */
[----:B------:R-:W-:Y:S02]  /*8e20*/  @!P0 IMAD.MOV.U32 R5, RZ, RZ, R40 ;  /* 0x000000ffff058224 */ /* 0x000fe400078e0028 */
[----:B------:R-:W-:-:S03]  /*8e30*/  IMAD R36, R6, 0x7a, RZ ;  /* 0x0000007a06247824 */ /* 0x000fc600078e02ff */
[----:B------:R1:W5:Y:S01]  /*8e40*/  @!P0 LDG.E.U16 R154, desc[UR22][R4.64] ;  /* 0x00000016049a8981 */ /* 0x000362000c1e1500 */
[----:B0-----:R-:W-:Y:S02]  /*8e50*/  IADD3 R41, P6, PT, R43, R2, RZ ;  /* 0x000000022b297210 */ /* 0x001fe40007fde0ff */
[----:B------:R-:W-:Y:S01]  /*8e60*/  ISETP.GE.U32.AND P0, PT, R37, 0x7ffffe87, PT ;  /* 0x7ffffe872500780c */ /* 0x000fe20003f06070 */
[----:B------:R0:W-:Y:S01]  /*8e70*/  STL [R1+0x6ac], R39 ;  /* 0x0006ac2701007387 */ /* 0x0001e20000100800 */
[----:B------:R-:W-:-:S03]  /*8e80*/  LEA.HI.X.SX32 R42, R36, R0, 0x1, P6 ;  /* 0x00000000242a7211 */ /* 0x000fc600030f0eff */
[----:B------:R2:W-:Y:S01]  /*8e90*/  STL [R1+0x6a8], R40 ;  /* 0x0006a82801007387 */ /* 0x0005e20000100800 */
[----:B------:R-:W-:Y:S02]  /*8ea0*/  VIADD R37, R3, 0xffffff87 ;  /* 0xffffff8703257836 */ /* 0x000fe40000000000 */
[----:B-1----:R-:W-:Y:S02]  /*8eb0*/  @!P5 IMAD.MOV.U32 R4, RZ, RZ, R41 ;  /* 0x000000ffff04d224 */ /* 0x002fe400078e0029 */
[----:B0-----:R-:W-:Y:S01]  /*8ec0*/  IMAD R39, R6, 0x79, RZ ;  /* 0x0000007906277824 */ /* 0x001fe200078e02ff */
        /* <DEDUP_REMOVED lines=62> */
[----:B--2---:R-:W-:Y:S01]  /*92b0*/  IADD3 R43, P6, PT, R78, R2, RZ ;  /* 0x000000024e2b7210 */ /* 0x004fe20007fde0ff */
[----:B------:R-:W-:-:S03]  /*92c0*/  IMAD R80, R6, 0xe4, RZ ;  /* 0x000000e406507824 */ /* 0x000fc600078e02ff */
[----:B------:R1:W5:Y:S01]  /*92d0*/  @!P5 LDG.E.U16 R145, desc[UR22][R4.64] ;  /* 0x000000160491d981 */ /* 0x000362000c1e1500 */
[----:B0-----:R-:W-:Y:S02]  /*92e0*/  LEA.HI.X.SX32 R44, R42, R0, 0x1, P6 ;  /* 0x000000002a2c7211 */ /* 0x001fe400030f0eff */
[----:B------:R-:W-:Y:S01]  /*92f0*/  ISETP.GE.U32.AND P5, PT, R41, 0x7ffffe8e, PT ;  /* 0x7ffffe8e2900780c */ /* 0x000fe20003fa6070 */
[----:B------:R-:W-:Y:S01]  /*9300*/  VIADD R42, R3, 0xffffff8e ;  /* 0xffffff8e032a7836 */ /* 0x000fe20000000000 */
[----:B------:R0:W-:Y:S01]  /*9310*/  STL [R1+0x670], R45 ;  /* 0x0006702d01007387 */ /* 0x0001e20000100800 */
[----:B-1----:R-:W-:Y:S02]  /*9320*/  @!P0 IMAD.MOV.U32 R4, RZ, RZ, R43 ;  /* 0x000000ffff048224 */ /* 0x002fe400078e002b */
[----:B------:R-:W-:Y:S02]  /*9330*/  @!P0 IMAD.MOV.U32 R5, RZ, RZ, R44 ;  /* 0x000000ffff058224 */ /* 0x000fe400078e002c */
[----:B------:R-:W-:-:S02]  /*9340*/  IMAD R41, R6, 0x72, RZ ;  /* 0x0000007206297824 */ /* 0x000fc400078e02ff */
[----:B------:R-:W-:Y:S01]  /*9350*/  IMAD R81, R6, 0xe2, RZ ;  /* 0x000000e206517824 */ /* 0x000fe200078e02ff */
        /* <DEDUP_REMOVED lines=8> */
[C---:B0-----:R-:W-:Y:S01]  /*93e0*/  IMAD R43, R6.reuse, 0x71, RZ ;  /* 0x00000071062b7824 */ /* 0x041fe200078e02ff */
        /* <DEDUP_REMOVED lines=65> */
[----:B------:R-:W-:Y:S01]  /*9800*/  STL [R1+0x634], R83 ;  /* 0x0006345301007387 */ /* 0x000fe20000100800 */
[----:B------:R-:W-:Y:S01]  /*9810*/  @!P5 IMAD.MOV.U32 R5, RZ, RZ, R84 ;  /* 0x000000ffff05d224 */ /* 0x000fe200078e0054 */
[----:B--2---:R-:W-:Y:S02]  /*9820*/  IADD3 R73, P6, PT, R79, R2, RZ ;  /* 0x000000024f497210 */ /* 0x004fe40007fde0ff */
[----:B------:R0:W-:Y:S04]  /*9830*/  STL [R1+0x630], R84 ;  /* 0x0006305401007387 */ /* 0x0001e80000100800 */
[----:B------:R1:W5:Y:S01]  /*9840*/  @!P5 LDG.E.U16 R137, desc[UR22][R4.64] ;  /* 0x000000160489d981 */ /* 0x000362000c1e1500 */
[----:B------:R-:W-:-:S02]  /*9850*/  ISETP.GE.U32.AND P5, PT, R45, 0x7ffffe96, PT ;  /* 0x7ffffe962d00780c */ /* 0x000fc40003fa6070 */
[----:B0-----:R-:W-:Y:S01]  /*9860*/  LEA.HI.X.SX32 R84, R46, R0, 0x1, P6 ;  /* 0x000000002e547211 */ /* 0x001fe200030f0eff */
[----:B------:R-:W-:Y:S02]  /*9870*/  VIADD R46, R3, 0xffffff96 ;  /* 0xffffff96032e7836 */ /* 0x000fe40000000000 */
[----:B-1----:R-:W-:Y:S02]  /*9880*/  @!P0 IMAD.MOV.U32 R4, RZ, RZ, R73 ;  /* 0x000000ffff048224 */ /* 0x002fe400078e0049 */
[----:B------:R-:W-:Y:S01]  /*9890*/  @!P0 IMAD.MOV.U32 R5, RZ, RZ, R84 ;  /* 0x000000ffff058224 */ /* 0x000fe200078e0054 */
[----:B------:R-:W-:Y:S01]  /*98a0*/  IADD3 R83, P6, PT, R77, R2, RZ ;  /* 0x000000024d537210 */ /* 0x000fe20007fde0ff */
[----:B------:R-:W-:Y:S01]  /*98b0*/  IMAD R45, R6, 0x6a, RZ ;  /* 0x0000006a062d7824 */ /* 0x000fe200078e02ff */
[----:B------:R0:W-:Y:S04]  /*98c0*/  STL [R1+0x62c], R73 ;  /* 0x00062c4901007387 */ /* 0x0001e80000100800 */
[----:B------:R1:W5:Y:S01]  /*98d0*/  @!P0 LDG.E.U16 R136, desc[UR22][R4.64] ;  /* 0x0000001604888981 */ /* 0x000362000c1e1500 */
[----:B------:R-:W-:-:S03]  /*98e0*/  ISETP.GE.U32.AND P0, PT, R46, 0x7ffffe97, PT ;  /* 0x7ffffe972e00780c */ /* 0x000fc60003f06070 */
[----:B------:R2:W-:Y:S01]  /*98f0*/  STL [R1+0x628], R84 ;  /* 0x0006285401007387 */ /* 0x0005e20000100800 */
[----:B0-----:R-:W-:-:S03]  /*9900*/  IMAD R73, R6, 0x69, RZ ;  /* 0x0000006906497824 */ /* 0x001fc600078e02ff */
[----:B------:R-:W-:Y:S01]  /*9910*/  STL [R1+0x624], R83 ;  /* 0x0006245301007387 */ /* 0x000fe20000100800 */
[----:B--2---:R-:W-:Y:S02]  /*9920*/  LEA.HI.X.SX32 R84, R45, R0, 0x1, P6 ;  /* 0x000000002d547211 */ /* 0x004fe400030f0eff */
[----:B------:R-:W-:Y:S01]  /*9930*/  IADD3 R74, P6, PT, R74, R2, RZ ;  /* 0x000000024a4a7210 */ /* 0x000fe20007fde0ff */
[----:B-1----:R-:W-:Y:S02]  /*9940*/  @!P5 IMAD.MOV.U32 R4, RZ, RZ, R83 ;  /* 0x000000ffff04d224 */ /* 0x002fe400078e0053 */
[----:B------:R-:W-:Y:S01]  /*9950*/  @!P5 IMAD.MOV.U32 R5, RZ, RZ, R84 ;  /* 0x000000ffff05d224 */ /* 0x000fe200078e0054 */
[----:B------:R0:W-:Y:S01]  /*9960*/  STL [R1+0x620], R84 ;  /* 0x0006205401007387 */ /* 0x0001e20000100800 */
[----:B------:R-:W-:-:S03]  /*9970*/  VIADD R46, R3, 0xffffff97 ;  /* 0xffffff97032e7836 */ /* 0x000fc60000000000 */
[----:B------:R1:W5:Y:S02]  /*9980*/  @!P5 LDG.E.U16 R135, desc[UR22][R4.64] ;  /* 0x000000160487d981 */ /* 0x000364000c1e1500 */
[----:B------:R-:W-:Y:S02]  /*9990*/  ISETP.GE.U32.AND P5, PT, R46, 0x7ffffe98, PT ;  /* 0x7ffffe982e00780c */ /* 0x000fe40003fa6070 */
[----:B0-----:R-:W-:Y:S01]  /*99a0*/  LEA.HI.X.SX32 R84, R73, R0, 0x1, P6 ;  /* 0x0000000049547211 */ /* 0x001fe200030f0eff */
[----:B------:R-:W-:Y:S02]  /*99b0*/  VIADD R73, R3, 0xffffff98 ;  /* 0xffffff9803497836 */ /* 0x000fe40000000000 */
[----:B-1----:R-:W-:Y:S02]  /*99c0*/  @!P0 IMAD.MOV.U32 R4, RZ, RZ, R74 ;  /* 0x000000ffff048224 */ /* 0x002fe400078e004a */
[----:B------:R-:W-:Y:S01]  /*99d0*/  @!P0 IMAD.MOV.U32 R5, RZ, RZ, R84 ;  /* 0x000000ffff058224 */ /* 0x000fe200078e0054 */
[----:B------:R-:W-:Y:S01]  /*99e0*/  IADD3 R83, P6, PT, R72, R2, RZ ;  /* 0x0000000248537210 */ /* 0x000fe20007fde0ff */
[----:B------:R-:W-:Y:S01]  /*99f0*/  IMAD R46, R6, 0x68, RZ ;  /* 0x00000068062e7824 */ /* 0x000fe200078e02ff */
[----:B------:R-:W-:Y:S04]  /*9a00*/  STL [R1+0x61c], R74 ;  /* 0x00061c4a01007387 */ /* 0x000fe80000100800 */
[----:B------:R0:W5:Y:S01]  /*9a10*/  @!P0 LDG.E.U16 R134, desc[UR22][R4.64] ;  /* 0x0000001604868981 */ /* 0x000162000c1e1500 */
[----:B------:R-:W-:-:S03]  /*9a20*/  ISETP.GE.U32.AND P0, PT, R73, 0x7ffffe99, PT ;  /* 0x7ffffe994900780c */ /* 0x000fc60003f06070 */
[----:B------:R1:W-:Y:S01]  /*9a30*/  STL [R1+0x618], R84 ;  /* 0x0006185401007387 */ /* 0x0003e20000100800 */
[----:B------:R-:W-:Y:S02]  /*9a40*/  IMAD R73, R6, 0x67, RZ ;  /* 0x0000006706497824 */ /* 0x000fe400078e02ff */
[----:B------:R-:W-:Y:S01]  /*9a50*/  VIADD R72, R3, 0xffffff99 ;  /* 0xffffff9903487836 */ /* 0x000fe20000000000 */
[----:B------:R-:W-:Y:S01]  /*9a60*/  STL [R1+0x614], R83 ;  /* 0x0006145301007387 */ /* 0x000fe20000100800 */
[----:B-1----:R-:W-:Y:S02]  /*9a70*/  LEA.HI.X.SX32 R84, R46, R0, 0x1, P6 ;  /* 0x000000002e547211 */ /* 0x002fe400030f0eff */
[----:B------:R-:W-:Y:S01]  /*9a80*/  IADD3 R74, P6, PT, R47, R2, RZ ;  /* 0x000000022f4a7210 */ /* 0x000fe20007fde0ff */
[----:B0-----:R-:W-:Y:S02]  /*9a90*/  @!P5 IMAD.MOV.U32 R4, RZ, RZ, R83 ;  /* 0x000000ffff04d224 */ /* 0x001fe400078e0053 */
[----:B------:R-:W-:Y:S01]  /*9aa0*/  @!P5 IMAD.MOV.U32 R5, RZ, RZ, R84 ;  /* 0x000000ffff05d224 */ /* 0x000fe200078e0054 */
        /* <DEDUP_REMOVED lines=80> */
[----:B------:R0:W-:Y:S01]  /*9fb0*/  STL [R1+0x5d0], R84 ;  /* 0x0005d05401007387 */ /* 0x0001e20000100800 */
[----:B------:R-:W-:-:S03]  /*9fc0*/  PRMT R122, RZ, 0x7610, R122 ;  /* 0x00007610ff7a7816 */ /* 0x000fc6000000007a */
[----:B------:R1:W5:Y:S01]  /*9fd0*/  @!P5 LDG.E.U16 R124, desc[UR22][R4.64] ;  /* 0x00000016047cd981 */ /* 0x000362000c1e1500 */
        /* <DEDUP_REMOVED lines=139> */
[----:B------:R-:W-:-:S03]  /*a890*/  VIADD R56, R3, 0xffffffb0 ;  /* 0xffffffb003387836 */ /* 0x000fc60000000000 */
[----:B------:R1:W5:Y:S01]  /*a8a0*/  @!P5 LDG.E.U16 R109, desc[UR22][R4.64] ;  /* 0x00000016046dd981 */ /* 0x000362000c1e1500 */
[----:B------:R-:W-:Y:S02]  /*a8b0*/  ISETP.GE.U32.AND P5, PT, R58, 0x7ffffeb0, PT ;  /* 0x7ffffeb03a00780c */ /* 0x000fe40003fa6070 */
[----:B0-----:R-:W-:Y:S01]  /*a8c0*/  LEA.HI.X.SX32 R84, R62, R0, 0x1, P6 ;  /* 0x000000003e547211 */ /* 0x001fe200030f0eff */
[----:B------:R-:W-:Y:S02]  /*a8d0*/  IMAD R62, R6, 0x50, RZ ;  /* 0x00000050063e7824 */ /* 0x000fe400078e02ff */
[----:B-1----:R-:W-:Y:S02]  /*a8e0*/  @!P0 IMAD.MOV.U32 R4, RZ, RZ, R74 ;  /* 0x000000ffff048224 */ /* 0x002fe400078e004a */
[----:B------:R-:W-:Y:S01]  /*a8f0*/  @!P0 IMAD.MOV.U32 R5, RZ, RZ, R84 ;  /* 0x000000ffff058224 */ /* 0x000fe200078e0054 */
[----:B------:R-:W-:-:S04]  /*a900*/  IADD3 R83, P6, PT, R54, R2, RZ ;  /* 0x0000000236537210 */ /* 0x000fc80007fde0ff */
[----:B------:R0:W5:Y:S01]  /*a910*/  @!P0 LDG.E.U16 R108, desc[UR22][R4.64] ;  /* 0x00000016046c8981 */ /* 0x000162000c1e1500 */
[----:B------:R-:W-:Y:S02]  /*a920*/  ISETP.GE.U32.AND P0, PT, R56, 0x7ffffeb1, PT ;  /* 0x7ffffeb13800780c */ /* 0x000fe40003f06070 */
[----:B------:R-:W-:Y:S01]  /*a930*/  LEA.HI.X.SX32 R58, R62, R0, 0x1, P6 ;  /* 0x000000003e3a7211 */ /* 0x000fe200030f0eff */
[----:B------:R1:W-:Y:S01]  /*a940*/  STL [R1+0x55c], R74 ;  /* 0x00055c4a01007387 */ /* 0x0003e20000100800 */
[----:B------:R-:W-:Y:S02]  /*a950*/  IMAD R56, R6, 0x4f, RZ ;  /* 0x0000004f06387824 */ /* 0x000fe400078e02ff */
[C---:B------:R-:W-:Y:S02]  /*a960*/  VIADD R54, R3.reuse, 0xffffffb1 ;  /* 0xffffffb103367836 */ /* 0x040fe40000000000 */
[----:B0-----:R-:W-:Y:S02]  /*a970*/  @!P5 IMAD.MOV.U32 R4, RZ, RZ, R83 ;  /* 0x000000ffff04d224 */ /* 0x001fe400078e0053 */
[----:B------:R-:W-:Y:S01]  /*a980*/  @!P5 IMAD.MOV.U32 R5, RZ, RZ, R58 ;  /* 0x000000ffff05d224 */ /* 0x000fe200078e003a */
[----:B-1----:R-:W-:Y:S01]  /*a990*/  IADD3 R74, P6, PT, R48, R2, RZ ;  /* 0x00000002304a7210 */ /* 0x002fe20007fde0ff */
[----:B------:R-:W-:Y:S03]  /*a9a0*/  STL [R1+0x558], R84 ;  /* 0x0005585401007387 */ /* 0x000fe60000100800 */
[----:B------:R-:W-:Y:S01]  /*a9b0*/  LEA.HI.X.SX32 R56, R56, R0, 0x1, P6 ;  /* 0x0000000038387211 */ /* 0x000fe200030f0eff */
[----:B------:R0:W5:Y:S01]  /*a9c0*/  @!P5 LDG.E.U16 R107, desc[UR22][R4.64] ;  /* 0x00000016046bd981 */ /* 0x000162000c1e1500 */
[----:B------:R-:W-:Y:S01]  /*a9d0*/  ISETP.GE.U32.AND P5, PT, R54, 0x7ffffeb2, PT ;  /* 0x7ffffeb23600780c */ /* 0x000fe20003fa6070 */
[----:B------:R-:W-:-:S02]  /*a9e0*/  VIADD R48, R3, 0xffffffb2 ;  /* 0xffffffb203307836 */ /* 0x000fc40000000000 */
[----:B------:R1:W-:Y:S04]  /*a9f0*/  STL [R1+0x554], R83 ;  /* 0x0005545301007387 */ /* 0x0003e80000100800 */
[----:B------:R2:W-:Y:S01]  /*aa00*/  STL [R1+0x550], R58 ;  /* 0x0005503a01007387 */ /* 0x0005e20000100800 */
[----:B0-----:R-:W-:Y:S02]  /*aa10*/  @!P0 IMAD.MOV.U32 R4, RZ, RZ, R74 ;  /* 0x000000ffff048224 */ /* 0x001fe400078e004a */
[----:B------:R-:W-:Y:S02]  /*aa20*/  @!P0 IMAD.MOV.U32 R5, RZ, RZ, R56 ;  /* 0x000000ffff058224 */ /* 0x000fe400078e0038 */
[----:B-1----:R-:W-:-:S03]  /*aa30*/  IMAD R83, R6, 0x4e, RZ ;  /* 0x0000004e06537824 */ /* 0x002fc600078e02ff */
[----:B------:R0:W5:Y:S01]  /*aa40*/  @!P0 LDG.E.U16 R106, desc[UR22][R4.64] ;  /* 0x00000016046a8981 */ /* 0x000162000c1e1500 */
[----:B--2---:R-:W-:Y:S02]  /*aa50*/  IADD3 R58, P6, PT, R38, R2, RZ ;  /* 0x00000002263a7210 */ /* 0x004fe40007fde0ff */
[----:B------:R-:W-:Y:S01]  /*aa60*/  ISETP.GE.U32.AND P0, PT, R48, 0x7ffffeb3, PT ;  /* 0x7ffffeb33000780c */ /* 0x000fe20003f06070 */
[----:B------:R-:W-:Y:S01]  /*aa70*/  STL [R1+0x54c], R74 ;  /* 0x00054c4a01007387 */ /* 0x000fe20000100800 */
[----:B------:R-:W-:Y:S01]  /*aa80*/  LEA.HI.X.SX32 R54, R83, R0, 0x1, P6 ;  /* 0x0000000053367211 */ /* 0x000fe200030f0eff */
[----:B------:R-:W-:Y:S02]  /*aa90*/  IMAD R48, R6, 0x4d, RZ ;  /* 0x0000004d06307824 */ /* 0x000fe400078e02ff */
[----:B------:R1:W-:Y:S01]  /*aaa0*/  STL [R1+0x548], R56 ;  /* 0x0005483801007387 */ /* 0x0003e20000100800 */
[----:B------:R-:W-:Y:S02]  /*aab0*/  VIADD R38, R3, 0xffffffb3 ;  /* 0xffffffb303267836 */ /* 0x000fe40000000000 */
[----:B0-----:R-:W-:-:S02]  /*aac0*/  @!P5 IMAD.MOV.U32 R4, RZ, RZ, R58 ;  /* 0x000000ffff04d224 */ /* 0x001fc400078e003a */
[----:B------:R-:W-:Y:S01]  /*aad0*/  @!P5 IMAD.MOV.U32 R5, RZ, RZ, R54 ;  /* 0x000000ffff05d224 */ /* 0x000fe200078e0036 */
[----:B-1----:R-:W-:-:S04]  /*aae0*/  IADD3 R56, P6, PT, R33, R2, RZ ;  /* 0x0000000221387210 */ /* 0x002fc80007fde0ff */
[----:B------:R0:W5:Y:S01]  /*aaf0*/  @!P5 LDG.E.U16 R105, desc[UR22][R4.64] ;  /* 0x000000160469d981 */ /* 0x000162000c1e1500 */
[----:B------:R-:W-:Y:S02]  /*ab00*/  LEA.HI.X.SX32 R48, R48, R0, 0x1, P6 ;  /* 0x0000000030307211 */ /* 0x000fe400030f0eff */
[----:B------:R-:W-:Y:S01]  /*ab10*/  ISETP.GE.U32.AND P5, PT, R38, 0x7ffffeb4, PT ;  /* 0x7ffffeb42600780c */ /* 0x000fe20003fa6070 */
[----:B------:R-:W-:Y:S01]  /*ab20*/  STL [R1+0x544], R58 ;  /* 0x0005443a01007387 */ /* 0x000fe20000100800 */
[----:B------:R-:W-:Y:S02]  /*ab30*/  VIADD R33, R3, 0xffffffb4 ;  /* 0xffffffb403217836 */ /* 0x000fe40000000000 */
[----:B0-----:R-:W-:Y:S02]  /*ab40*/  @!P0 IMAD.MOV.U32 R4, RZ, RZ, R56 ;  /* 0x000000ffff048224 */ /* 0x001fe400078e0038 */
[----:B------:R-:W-:Y:S01]  /*ab50*/  @!P0 IMAD.MOV.U32 R5, RZ, RZ, R48 ;  /* 0x000000ffff058224 */ /* 0x000fe200078e0030 */
[----:B------:R0:W-:Y:S01]  /*ab60*/  STL [R1+0x540], R54 ;  /* 0x0005403601007387 */ /* 0x0001e20000100800 */
[----:B------:R-:W-:-:S03]  /*ab70*/  IMAD R84, R6, 0x4c, RZ ;  /* 0x0000004c06547824 */ /* 0x000fc600078e02ff */
[----:B------:R1:W5:Y:S01]  /*ab80*/  @!P0 LDG.E.U16 R104, desc[UR22][R4.64] ;  /* 0x0000001604688981 */ /* 0x000362000c1e1500 */
[----:B------:R-:W-:Y:S02]  /*ab90*/  ISETP.GE.U32.AND P0, PT, R33, 0x7ffffeb5, PT ;  /* 0x7ffffeb52100780c */ /* 0x000fe40003f06070 */
[----:B0-----:R-:W-:Y:S01]  /*aba0*/  IADD3 R54, P6, PT, R29, R2, RZ ;  /* 0x000000021d367210 */ /* 0x001fe20007fde0ff */
[----:B------:R-:W-:Y:S01]  /*abb0*/  STL [R1+0x53c], R56 ;  /* 0x00053c3801007387 */ /* 0x000fe20000100800 */
[----:B------:R-:W-:Y:S02]  /*abc0*/  IMAD R33, R6, 0x4b, RZ ;  /* 0x0000004b06217824 */ /* 0x000fe400078e02ff */
[----:B------:R-:W-:Y:S01]  /*abd0*/  LEA.HI.X.SX32 R38, R84, R0, 0x1, P6 ;  /* 0x0000000054267211 */ /* 0x000fe200030f0eff */
[----:B------:R0:W-:Y:S01]  /*abe0*/  STL [R1+0x538], R48 ;  /* 0x0005383001007387 */ /* 0x0001e20000100800 */
[----:B-1----:R-:W-:Y:S02]  /*abf0*/  @!P5 IMAD.MOV.U32 R4, RZ, RZ, R54 ;  /* 0x000000ffff04d224 */ /* 0x002fe400078e0036 */
[----:B------:R-:W-:-:S02]  /*ac00*/  VIADD R29, R3, 0xffffffb5 ;  /* 0xffffffb5031d7836 */ /* 0x000fc40000000000 */
[----:B------:R-:W-:Y:S01]  /*ac10*/  @!P5 IMAD.MOV.U32 R5, RZ, RZ, R38 ;  /* 0x000000ffff05d224 */ /* 0x000fe200078e0026 */
[----:B0-----:R-:W-:-:S04]  /*ac20*/  IADD3 R48, P6, PT, R23, R2, RZ ;  /* 0x0000000217307210 */ /* 0x001fc80007fde0ff */
        /* <DEDUP_REMOVED lines=12> */
[----:B------:R-:W-:-:S03]  /*acf0*/  IMAD R24, R6, 0x49, RZ ;  /* 0x0000004906187824 */ /* 0x000fc600078e02ff */
[----:B------:R-:W-:Y:S02]  /*ad00*/  LEA.HI.X.SX32 R29, R58, R0, 0x1, P6 ;  /* 0x000000003a1d7211 */ /* 0x000fe400030f0eff */
[----:B------:R-:W-:Y:S01]  /*ad10*/  IADD3 R26, P6, PT, R26, R2, RZ ;  /* 0x000000021a1a7210 */ /* 0x000fe20007fde0ff */
[----:B-1----:R-:W-:Y:S02]  /*ad20*/  @!P5 IMAD.MOV.U32 R4, RZ, RZ, R38 ;  /* 0x000000ffff04d224 */ /* 0x002fe400078e0026 */
[----:B------:R-:W-:Y:S01]  /*ad30*/  @!P5 IMAD.MOV.U32 R5, RZ, RZ, R29 ;  /* 0x000000ffff05d224 */ /* 0x000fe200078e001d */
[----:B------:R-:W-:Y:S01]  /*ad40*/  LEA.HI.X.SX32 R24, R24, R0, 0x1, P6 ;  /* 0x0000000018187211 */ /* 0x000fe200030f0eff */
[----:B------:R-:W-:-:S03]  /*ad50*/  VIADD R23, R3, 0xffffffb7 ;  /* 0xffffffb703177836 */ /* 0x000fc60000000000 */
[----:B------:R0:W5:Y:S02]  /*ad60*/  @!P5 LDG.E.U16 R101, desc[UR22][R4.64] ;  /* 0x000000160465d981 */ /* 0x000164000c1e1500 */
[----:B------:R-:W-:Y:S01]  /*ad70*/  ISETP.GE.U32.AND P5, PT, R23, 0x7ffffeb8, PT ;  /* 0x7ffffeb81700780c */ /* 0x000fe20003fa6070 */
[----:B------:R-:W-:Y:S01]  /*ad80*/  VIADD R23, R3, 0xffffffb8 ;  /* 0xffffffb803177836 */ /* 0x000fe20000000000 */
[----:B------:R-:W-:Y:S01]  /*ad90*/  STL [R1+0x52c], R48 ;  /* 0x00052c3001007387 */ /* 0x000fe20000100800 */
[----:B------:R-:W-:Y:S01]  /*ada0*/  IMAD R74, R6, 0x48, RZ ;  /* 0x00000048064a7824 */ /* 0x000fe200078e02ff */
[----:B------:R-:W-:Y:S01]  /*adb0*/  IADD3 R25, P6, PT, R25, R2, RZ ;  /* 0x0000000219197210 */ /* 0x000fe20007fde0ff */
[----:B0-----:R-:W-:Y:S02]  /*adc0*/  @!P0 IMAD.MOV.U32 R4, RZ, RZ, R26 ;  /* 0x000000ffff048224 */ /* 0x001fe400078e001a */
[----:B------:R-:W-:Y:S01]  /*add0*/  @!P0 IMAD.MOV.U32 R5, RZ, RZ, R24 ;  /* 0x000000ffff058224 */ /* 0x000fe200078e0018 */
[----:B------:R-:W-:Y:S04]  /*ade0*/  STL [R1+0x528], R33 ;  /* 0x0005282101007387 */ /* 0x000fe80000100800 */
[----:B------:R-:W-:Y:S04]  /*adf0*/  STL [R1+0x524], R38 ;  /* 0x0005242601007387 */ /* 0x000fe80000100800 */
[----:B------:R0:W5:Y:S01]  /*ae00*/  @!P0 LDG.E.U16 R100, desc[UR22][R4.64] ;  /* 0x0000001604648981 */ /* 0x000162000c1e1500 */
[----:B------:R-:W-:-:S03]  /*ae10*/  ISETP.GE.U32.AND P0, PT, R23, 0x7ffffeb9, PT ;  /* 0x7ffffeb91700780c */ /* 0x000fc60003f06070 */
[----:B------:R1:W-:Y:S04]  /*ae20*/  STL [R1+0x520], R29 ;  /* 0x0005201d01007387 */ /* 0x0003e80000100800 */
[----:B------:R2:W-:Y:S04]  /*ae30*/  STL [R1+0x51c], R26 ;  /* 0x00051c1a01007387 */ /* 0x0005e80000100800 */
[----:B------:R3:W-:Y:S01]  /*ae40*/  STL [R1+0x518], R24 ;  /* 0x0005181801007387 */ /* 0x0007e20000100800 */
[----:B-1----:R-:W-:Y:S01]  /*ae50*/  LEA.HI.X.SX32 R29, R74, R0, 0x1, P6 ;  /* 0x000000004a1d7211 */ /* 0x002fe200030f0eff */
[----:B0-----:R-:W-:Y:S01]  /*ae60*/  @!P5 IMAD.MOV.U32 R4, RZ, RZ, R25 ;  /* 0x000000ffff04d224 */ /* 0x001fe200078e0019 */
[----:B--2---:R-:W-:-:S03]  /*ae70*/  IADD3 R26, P6, PT, R27, R2, RZ ;  /* 0x000000021b1a7210 */ /* 0x004fc60007fde0ff */
[----:B------:R-:W-:Y:S02]  /*ae80*/  @!P5 IMAD.MOV.U32 R5, RZ, RZ, R29 ;  /* 0x000000ffff05d224 */ /* 0x000fe400078e001d */
[----:B---3--:R-:W-:Y:S02]  /*ae90*/  IMAD R24, R6, 0x47, RZ ;  /* 0x0000004706187824 */ /* 0x008fe400078e02ff */
[----:B------:R-:W-:Y:S01]  /*aea0*/  VIADD R23, R3, 0xffffffb9 ;  /* 0xffffffb903177836 */ /* 0x000fe20000000000 */
[----:B------:R0:W5:Y:S02]  /*aeb0*/  @!P5 LDG.E.U16 R99, desc[UR22][R4.64] ;  /* 0x000000160463d981 */ /* 0x000164000c1e1500 */
[----:B------:R-:W-:Y:S02]  /*aec0*/  LEA.HI.X.SX32 R24, R24, R0, 0x1, P6 ;  /* 0x0000000018187211 */ /* 0x000fe400030f0eff */
[----:B------:R-:W-:Y:S01]  /*aed0*/  ISETP.GE.U32.AND P5, PT, R23, 0x7ffffeba, PT ;  /* 0x7ffffeba1700780c */ /* 0x000fe20003fa6070 */
[----:B------:R-:W-:Y:S01]  /*aee0*/  VIADD R23, R3, 0xffffffba ;  /* 0xffffffba03177836 */ /* 0x000fe20000000000 */
[----:B------:R1:W-:Y:S01]  /*aef0*/  STL [R1+0x514], R25 ;  /* 0x0005141901007387 */ /* 0x0003e20000100800 */
[----:B------:R-:W-:-:S02]  /*af00*/  IMAD R54, R6, 0x46, RZ ;  /* 0x0000004606367824 */ /* 0x000fc400078e02ff */
[----:B0-----:R-:W-:Y:S02]  /*af10*/  @!P0 IMAD.MOV.U32 R4, RZ, RZ, R26 ;  /* 0x000000ffff048224 */ /* 0x001fe400078e001a */
[----:B------:R-:W-:Y:S01]  /*af20*/  @!P0 IMAD.MOV.U32 R5, RZ, RZ, R24 ;  /* 0x000000ffff058224 */ /* 0x000fe200078e0018 */
[----:B------:R-:W-:Y:S01]  /*af30*/  STL [R1+0x510], R29 ;  /* 0x0005101d01007387 */ /* 0x000fe20000100800 */
[----:B-1----:R-:W-:-:S03]  /*af40*/  IADD3 R25, P6, PT, R28, R2, RZ ;  /* 0x000000021c197210 */ /* 0x002fc60007fde0ff */
[----:B------:R0:W5:Y:S01]  /*af50*/  @!P0 LDG.E.U16 R98, desc[UR22][R4.64] ;  /* 0x0000001604628981 */ /* 0x000162000c1e1500 */
[----:B------:R-:W-:Y:S02]  /*af60*/  ISETP.GE.U32.AND P0, PT, R23, 0x7ffffebb, PT ;  /* 0x7ffffebb1700780c */ /* 0x000fe40003f06070 */
[----:B------:R-:W-:Y:S01]  /*af70*/  LEA.HI.X.SX32 R27, R54, R0, 0x1, P6 ;  /* 0x00000000361b7211 */ /* 0x000fe200030f0eff */
[----:B------:R1:W-:Y:S04]  /*af80*/  STL [R1+0x50c], R26 ;  /* 0x00050c1a01007387 */ /* 0x0003e80000100800 */
[----:B------:R2:W-:Y:S01]  /*af90*/  STL [R1+0x508], R24 ;  /* 0x0005081801007387 */ /* 0x0005e20000100800 */
[----:B------:R-:W-:Y:S02]  /*afa0*/  VIADD R23, R3, 0xffffffbb ;  /* 0xffffffbb03177836 */ /* 0x000fe40000000000 */
[----:B0-----:R-:W-:Y:S01]  /*afb0*/  @!P5 IMAD.MOV.U32 R4, RZ, RZ, R25 ;  /* 0x000000ffff04d224 */ /* 0x001fe200078e0019 */
[----:B-1----:R-:W-:Y:S01]  /*afc0*/  IADD3 R26, P6, PT, R30, R2, RZ ;  /* 0x000000021e1a7210 */ /* 0x002fe20007fde0ff */
[----:B------:R-:W-:-:S02]  /*afd0*/  @!P5 IMAD.MOV.U32 R5, RZ, RZ, R27 ;  /* 0x000000ffff05d224 */ /* 0x000fc400078e001b */
[----:B--2---:R-:W-:-:S03]  /*afe0*/  IMAD R24, R6, 0x45, RZ ;  /* 0x0000004506187824 */ /* 0x004fc600078e02ff */
[----:B------:R0:W5:Y:S02]  /*aff0*/  @!P5 LDG.E.U16 R97, desc[UR22][R4.64] ;  /* 0x000000160461d981 */ /* 0x000164000c1e1500 */
[----:B------:R-:W-:Y:S02]  /*b000*/  LEA.HI.X.SX32 R24, R24, R0, 0x1, P6 ;  /* 0x0000000018187211 */ /* 0x000fe400030f0eff */
[----:B------:R-:W-:Y:S01]  /*b010*/  ISETP.GE.U32.AND P5, PT, R23, 0x7ffffebc, PT ;  /* 0x7ffffebc1700780c */ /* 0x000fe20003fa6070 */
[----:B------:R-:W-:Y:S01]  /*b020*/  VIADD R23, R3, 0xffffffbc ;  /* 0xffffffbc03177836 */ /* 0x000fe20000000000 */
[----:B------:R1:W-:Y:S01]  /*b030*/  STL [R1+0x504], R25 ;  /* 0x0005041901007387 */ /* 0x0003e20000100800 */
[----:B------:R-:W-:Y:S02]  /*b040*/  IMAD R56, R6, 0x44, RZ ;  /* 0x0000004406387824 */ /* 0x000fe400078e02ff */
[----:B0-----:R-:W-:Y:S02]  /*b050*/  @!P0 IMAD.MOV.U32 R4, RZ, RZ, R26 ;  /* 0x000000ffff048224 */ /* 0x001fe400078e001a */
[----:B------:R-:W-:Y:S01]  /*b060*/  @!P0 IMAD.MOV.U32 R5, RZ, RZ, R24 ;  /* 0x000000ffff058224 */ /* 0x000fe200078e0018 */
[----:B------:R0:W-:Y:S01]  /*b070*/  STL [R1+0x500], R27 ;  /* 0x0005001b01007387 */ /* 0x0001e20000100800 */
[----:B-1----:R-:W-:-:S03]  /*b080*/  IADD3 R25, P6, PT, R31, R2, RZ ;  /* 0x000000021f197210 */ /* 0x002fc60007fde0ff */
[----:B------:R1:W5:Y:S01]  /*b090*/  @!P0 LDG.E.U16 R96, desc[UR22][R4.64] ;  /* 0x0000001604608981 */ /* 0x000362000c1e1500 */
[----:B------:R-:W-:-:S03]  /*b0a0*/  ISETP.GE.U32.AND P0, PT, R23, 0x7ffffebd, PT ;  /* 0x7ffffebd1700780c */ /* 0x000fc60003f06070 */
[----:B------:R2:W-:Y:S01]  /*b0b0*/  STL [R1+0x4fc], R26 ;  /* 0x0004fc1a01007387 */ /* 0x0005e20000100800 */
[----:B0-----:R-:W-:-:S03]  /*b0c0*/  LEA.HI.X.SX32 R27, R56, R0, 0x1, P6 ;  /* 0x00000000381b7211 */ /* 0x001fc600030f0eff */
[----:B------:R0:W-:Y:S01]  /*b0d0*/  STL [R1+0x4f8], R24 ;  /* 0x0004f81801007387 */ /* 0x0001e20000100800 */
[----:B------:R-:W-:Y:S02]  /*b0e0*/  VIADD R23, R3, 0xffffffbd ;  /* 0xffffffbd03177836 */ /* 0x000fe40000000000 */
[----:B-1----:R-:W-:Y:S01]  /*b0f0*/  @!P5 IMAD.MOV.U32 R4, RZ, RZ, R25 ;  /* 0x000000ffff04d224 */ /* 0x002fe200078e0019 */
[----:B--2---:R-:W-:Y:S01]  /*b100*/  IADD3 R26, P6, PT, R32, R2, RZ ;  /* 0x00000002201a7210 */ /* 0x004fe20007fde0ff */
[----:B------:R-:W-:Y:S02]  /*b110*/  @!P5 IMAD.MOV.U32 R5, RZ, RZ, R27 ;  /* 0x000000ffff05d224 */ /* 0x000fe400078e001b */
[----:B0-----:R-:W-:-:S03]  /*b120*/  IMAD R24, R6, 0x43, RZ ;  /* 0x0000004306187824 */ /* 0x001fc600078e02ff */
[----:B------:R0:W5:Y:S02]  /*b130*/  @!P5 LDG.E.U16 R95, desc[UR22][R4.64] ;  /* 0x00000016045fd981 */ /* 0x000164000c1e1500 */
[----:B------:R-:W-:Y:S01]  /*b140*/  LEA.HI.X.SX32 R24, R24, R0, 0x1, P6 ;  /* 0x0000000018187211 */ /* 0x000fe200030f0eff */
[C---:B------:R-:W-:Y:S01]  /*b150*/  IMAD R85, R6.reuse, 0x84, RZ ;  /* 0x0000008406557824 */ /* 0x040fe200078e02ff */
[----:B------:R-:W-:Y:S01]  /*b160*/  ISETP.GE.U32.AND P5, PT, R23, 0x7ffffebe, PT ;  /* 0x7ffffebe1700780c */ /* 0x000fe20003fa6070 */
[----:B------:R-:W-:Y:S01]  /*b170*/  VIADD R23, R3, 0xffffffbe ;  /* 0xffffffbe03177836 */ /* 0x000fe20000000000 */
[----:B------:R1:W-:Y:S01]  /*b180*/  STL [R1+0x4f4], R25 ;  /* 0x0004f41901007387 */ /* 0x0003e20000100800 */
[C---:B------:R-:W-:Y:S02]  /*b190*/  IMAD R48, R6.reuse, 0x42, RZ ;  /* 0x0000004206307824 */ /* 0x040fe400078e02ff */
[----:B0-----:R-:W-:Y:S02]  /*b1a0*/  @!P0 IMAD.MOV.U32 R4, RZ, RZ, R26 ;  /* 0x000000ffff048224 */ /* 0x001fe400078e001a */
[----:B------:R-:W-:Y:S01]  /*b1b0*/  @!P0 IMAD.MOV.U32 R5, RZ, RZ, R24 ;  /* 0x000000ffff058224 */ /* 0x000fe200078e0018 */
[----:B------:R0:W-:Y:S01]  /*b1c0*/  STL [R1+0x4f0], R27 ;  /* 0x0004f01b01007387 */ /* 0x0001e20000100800 */
[----:B------:R-:W-:Y:S01]  /*b1d0*/  IMAD R86, R6, 0x82, RZ ;  /* 0x0000008206567824 */ /* 0x000fe200078e02ff */
[----:B-1----:R-:W-:-:S02]  /*b1e0*/  IADD3 R25, P6, PT, R85, R2, RZ ;  /* 0x0000000255197210 */ /* 0x002fc40007fde0ff */
[----:B------:R1:W5:Y:S01]  /*b1f0*/  @!P0 LDG.E.U16 R94, desc[UR22][R4.64] ;  /* 0x00000016045e8981 */ /* 0x000362000c1e1500 */
[----:B------:R-:W-:-:S03]  /*b200*/  ISETP.GE.U32.AND P0, PT, R23, 0x7ffffebf, PT ;  /* 0x7ffffebf1700780c */ /* 0x000fc60003f06070 */
[----:B------:R2:W-:Y:S01]  /*b210*/  STL [R1+0x4ec], R26 ;  /* 0x0004ec1a01007387 */ /* 0x0005e20000100800 */
[----:B0-----:R-:W-:-:S03]  /*b220*/  LEA.HI.X.SX32 R27, R48, R0, 0x1, P6 ;  /* 0x00000000301b7211 */ /* 0x001fc600030f0eff */
[----:B------:R0:W-:Y:S01]  /*b230*/  STL [R1+0x4e8], R24 ;  /* 0x0004e81801007387 */ /* 0x0001e20000100800 */
[----:B------:R-:W-:Y:S02]  /*b240*/  VIADD R23, R3, 0xffffffc0 ;  /* 0xffffffc003177836 */ /* 0x000fe40000000000 */
[----:B-1----:R-:W-:Y:S01]  /*b250*/  @!P5 IMAD.MOV.U32 R4, RZ, RZ, R25 ;  /* 0x000000ffff04d224 */ /* 0x002fe200078e0019 */
[----:B------:R-:W-:Y:S01]  /*b260*/  STL [R1+0x4e4], R25 ;  /* 0x0004e41901007387 */ /* 0x000fe20000100800 */
[----:B--2---:R-:W-:Y:S01]  /*b270*/  IADD3 R26, P6, PT, R86, R2, RZ ;  /* 0x00000002561a7210 */ /* 0x004fe20007fde0ff */
[----:B------:R-:W-:Y:S02]  /*b280*/  @!P5 IMAD.MOV.U32 R5, RZ, RZ, R27 ;  /* 0x000000ffff05d224 */ /* 0x000fe400078e001b */
[----:B0-----:R-:W-:Y:S01]  /*b290*/  IMAD R24, R6, 0x41, RZ ;  /* 0x0000004106187824 */ /* 0x001fe200078e02ff */
        /* <DEDUP_REMOVED lines=8> */
[----:B------:R-:W-:-:S03]  /*b320*/  IMAD R24, R6, 0x3f, RZ ;  /* 0x0000003f06187824 */ /* 0x000fc600078e02ff */
[----:B------:R0:W5:Y:S01]  /*b330*/  @!P0 LDG.E.U16 R92, desc[UR22][R4.64] ;  /* 0x00000016045c8981 */ /* 0x000162000c1e1500 */
[----:B------:R-:W-:Y:S02]  /*b340*/  ISETP.GE.U32.AND P0, PT, R23, 0x7ffffec2, PT ;  /* 0x7ffffec21700780c */ /* 0x000fe40003f06070 */
[----:B------:R-:W-:Y:S01]  /*b350*/  LEA.HI.X.SX32 R24, R24, R0, 0x1, P6 ;  /* 0x0000000018187211 */ /* 0x000fe200030f0eff */
[----:B------:R1:W-:Y:S01]  /*b360*/  STL [R1+0x4dc], R26 ;  /* 0x0004dc1a01007387 */ /* 0x0003e20000100800 */
[----:B------:R-:W-:Y:S02]  /*b370*/  IMAD R38, R6, 0x3e, RZ ;  /* 0x0000003e06267824 */ /* 0x000fe400078e02ff */
[----:B------:R-:W-:Y:S01]  /*b380*/  VIADD R23, R3, 0xffffffc2 ;  /* 0xffffffc203177836 */ /* 0x000fe20000000000 */
[----:B------:R2:W-:Y:S01]  /*b390*/  STL [R1+0x4d8], R27 ;  /* 0x0004d81b01007387 */ /* 0x0005e20000100800 */
[----:B0-----:R-:W-:Y:S02]  /*b3a0*/  @!P5 IMAD.MOV.U32 R4, RZ, RZ, R25 ;  /* 0x000000ffff04d224 */ /* 0x001fe400078e0019 */
[----:B------:R-:W-:Y:S01]  /*b3b0*/  @!P5 IMAD.MOV.U32 R5, RZ, RZ, R24 ;  /* 0x000000ffff05d224 */ /* 0x000fe200078e0018 */
[----:B-1----:R-:W-:Y:S01]  /*b3c0*/  IADD3 R26, P6, PT, R35, R2, RZ ;  /* 0x00000002231a7210 */ /* 0x002fe20007fde0ff */
[----:B------:R0:W-:Y:S03]  /*b3d0*/  STL [R1+0x4cc], R25 ;  /* 0x0004cc1901007387 */ /* 0x0001e60000100800 */
[----:B--2---:R-:W-:Y:S01]  /*b3e0*/  LEA.HI.X.SX32 R27, R38, R0, 0x1, P6 ;  /* 0x00000000261b7211 */ /* 0x004fe200030f0eff */
[----:B------:R1:W5:Y:S01]  /*b3f0*/  @!P5 LDG.E.U16 R91, desc[UR22][R4.64] ;  /* 0x00000016045bd981 */ /* 0x000362000c1e1500 */
[----:B------:R-:W-:Y:S01]  /*b400*/  ISETP.GE.U32.AND P5, PT, R23, 0x7ffffec3, PT ;  /* 0x7ffffec31700780c */ /* 0x000fe20003fa6070 */
[----:B------:R-:W-:-:S02]  /*b410*/  VIADD R23, R3, 0xffffffc3 ;  /* 0xffffffc303177836 */ /* 0x000fc40000000000 */
[----:B------:R2:W-:Y:S01]  /*b420*/  STL [R1+0x4c8], R24 ;  /* 0x0004c81801007387 */ /* 0x0005e20000100800 */
[----:B0-----:R-:W-:Y:S01]  /*b430*/  IADD3 R25, P6, PT, R36, R2, RZ ;  /* 0x0000000224197210 */ /* 0x001fe20007fde0ff */
[----:B-1----:R-:W-:Y:S02]  /*b440*/  @!P0 IMAD.MOV.U32 R4, RZ, RZ, R26 ;  /* 0x000000ffff048224 */ /* 0x002fe400078e001a */
[----:B------:R-:W-:Y:S02]  /*b450*/  @!P0 IMAD.MOV.U32 R5, RZ, RZ, R27 ;  /* 0x000000ffff058224 */ /* 0x000fe400078e001b */
[----:B--2---:R-:W-:-:S03]  /*b460*/  IMAD R24, R6, 0x3d, RZ ;  /* 0x0000003d06187824 */ /* 0x004fc600078e02ff */
        /* <DEDUP_REMOVED lines=13> */
[----:B------:R-:W-:-:S02]  /*b540*/  ISETP.GE.U32.AND P5, PT, R23, 0x7ffffec5, PT ;  /* 0x7ffffec51700780c */ /* 0x000fc40003fa6070 */
[----:B------:R-:W-:Y:S01]  /*b550*/  PRMT R82, RZ, 0x7610, R82 ;  /* 0x00007610ff527816 */ /* 0x000fe20000000052 */
[----:B------:R2:W-:Y:S01]  /*b560*/  STL [R1+0x4b8], R24 ;  /* 0x0004b81801007387 */ /* 0x0005e20000100800 */
[----:B------:R-:W-:Y:S01]  /*b570*/  VIADD R23, R3, 0xffffffc5 ;  /* 0xffffffc503177836 */ /* 0x000fe20000000000 */
        /* <DEDUP_REMOVED lines=8> */
[----:B------:R-:W-:Y:S01]  /*b600*/  IMAD R35, R6, 0x3a, RZ ;  /* 0x0000003a06237824 */ /* 0x000fe200078e02ff */
[----:B------:R-:W-:Y:S01]  /*b610*/  PRMT R81, RZ, 0x7610, R81 ;  /* 0x00007610ff517816 */ /* 0x000fe20000000051 */
        /* <DEDUP_REMOVED lines=59> */
[----:B--2---:R-:W-:Y:S01]  /*b9d0*/  IMAD R24, R6, 0x35, RZ ;  /* 0x0000003506187824 */ /* 0x004fe200078e02ff */
[----:B------:R0:W-:Y:S04]  /*b9e0*/  STL [R1+0x484], R26 ;  /* 0x0004841a01007387 */ /* 0x0001e80000100800 */
[----:B------:R1:W5:Y:S01]  /*b9f0*/  @!P0 LDG.E.U16 R76, desc[UR22][R4.64] ;  /* 0x00000016044c8981 */ /* 0x000362000c1e1500 */
[----:B------:R-:W-:-:S03]  /*ba00*/  ISETP.GE.U32.AND P0, PT, R23, 0x7ffffecc, PT ;  /* 0x7ffffecc1700780c */ /* 0x000fc60003f06070 */
[----:B------:R2:W-:Y:S01]  /*ba10*/  STL [R1+0x480], R27 ;  /* 0x0004801b01007387 */ /* 0x0005e20000100800 */
[----:B0-----:R-:W-:Y:S01]  /*ba20*/  LEA.HI.X.SX32 R26, R24, R0, 0x1, P6 ;  /* 0x00000000181a7211 */ /* 0x001fe200030f0eff */
[----:B------:R-:W-:Y:S01]  /*ba30*/  IMAD R24, R6, 0x34, RZ ;  /* 0x0000003406187824 */ /* 0x000fe200078e02ff */
[----:B------:R-:W-:Y:S01]  /*ba40*/  PRMT R75, RZ, 0x7610, R75 ;  /* 0x00007610ff4b7816 */ /* 0x000fe2000000004b */
[----:B------:R-:W-:Y:S02]  /*ba50*/  VIADD R23, R3, 0xffffffcc ;  /* 0xffffffcc03177836 */ /* 0x000fe40000000000 */
[----:B-1----:R-:W-:Y:S01]  /*ba60*/  @!P5 IMAD.MOV.U32 R4, RZ, RZ, R25 ;  /* 0x000000ffff04d224 */ /* 0x002fe200078e0019 */
[----:B--2---:R-:W-:Y:S01]  /*ba70*/  IADD3 R27, P6, PT, R46, R2, RZ ;  /* 0x000000022e1b7210 */ /* 0x004fe20007fde0ff */
[----:B------:R-:W-:-:S03]  /*ba80*/  @!P5 IMAD.MOV.U32 R5, RZ, RZ, R26 ;  /* 0x000000ffff05d224 */ /* 0x000fc600078e001a */
[----:B------:R-:W-:Y:S02]  /*ba90*/  LEA.HI.X.SX32 R29, R24, R0, 0x1, P6 ;  /* 0x00000000181d7211 */ /* 0x000fe400030f0eff */
[----:B------:R0:W5:Y:S01]  /*baa0*/  @!P5 LDG.E.U16 R75, desc[UR22][R4.64] ;  /* 0x00000016044bd981 */ /* 0x000162000c1e1500 */
[----:B------:R-:W-:Y:S02]  /*bab0*/  ISETP.GE.U32.AND P5, PT, R23, 0x7ffffecd, PT ;  /* 0x7ffffecd1700780c */ /* 0x000fe40003fa6070 */
[----:B------:R-:W-:Y:S01]  /*bac0*/  PRMT R73, RZ, 0x7610, R73 ;  /* 0x00007610ff497816 */ /* 0x000fe20000000049 */
[----:B------:R1:W-:Y:S01]  /*bad0*/  STL [R1+0x47c], R25 ;  /* 0x00047c1901007387 */ /* 0x0003e20000100800 */
[----:B------:R-:W-:-:S03]  /*bae0*/  VIADD R23, R3, 0xffffffcd ;  /* 0xffffffcd03177836 */ /* 0x000fc60000000000 */
[----:B------:R2:W-:Y:S01]  /*baf0*/  STL [R1+0x478], R26 ;  /* 0x0004781a01007387 */ /* 0x0005e20000100800 */
[----:B0-----:R-:W-:Y:S02]  /*bb00*/  @!P0 IMAD.MOV.U32 R4, RZ, RZ, R27 ;  /* 0x000000ffff048224 */ /* 0x001fe400078e001b */
[----:B------:R-:W-:Y:S02]  /*bb10*/  @!P0 IMAD.MOV.U32 R5, RZ, RZ, R29 ;  /* 0x000000ffff058224 */ /* 0x000fe400078e001d */
[----:B-1----:R-:W-:Y:S01]  /*bb20*/  IMAD R25, R6, 0x33, RZ ;  /* 0x0000003306197824 */ /* 0x002fe200078e02ff */
[----:B------:R0:W-:Y:S01]  /*bb30*/  STL [R1+0x474], R27 ;  /* 0x0004741b01007387 */ /* 0x0001e20000100800 */
[----:B--2---:R-:W-:-:S03]  /*bb40*/  IADD3 R26, P6, PT, R47, R2, RZ ;  /* 0x000000022f1a7210 */ /* 0x004fc60007fde0ff */
[----:B------:R1:W5:Y:S01]  /*bb50*/  @!P0 LDG.E.U16 R73, desc[UR22][R4.64] ;  /* 0x0000001604498981 */ /* 0x000362000c1e1500 */
[----:B------:R-:W-:Y:S01]  /*bb60*/  ISETP.GE.U32.AND P0, PT, R23, 0x7ffffece, PT ;  /* 0x7ffffece1700780c */ /* 0x000fe20003f06070 */
[----:B------:R-:W-:Y:S02]  /*bb70*/  IMAD R23, R6, 0x32, RZ ;  /* 0x0000003206177824 */ /* 0x000fe400078e02ff */
[----:B------:R2:W-:Y:S01]  /*bb80*/  STL [R1+0x470], R29 ;  /* 0x0004701d01007387 */ /* 0x0005e20000100800 */
[----:B0-----:R-:W-:Y:S02]  /*bb90*/  LEA.HI.X.SX32 R27, R25, R0, 0x1, P6 ;  /* 0x00000000191b7211 */ /* 0x001fe400030f0eff */
        /* <DEDUP_REMOVED lines=211> */
[----:B------:R-:W-:Y:S01]  /*c8d0*/  @!P0 IMAD.MOV.U32 R5, RZ, RZ, R147 ;  /* 0x000000ffff058224 */ /* 0x000fe200078e0093 */
[----:B-1----:R-:W-:Y:S01]  /*c8e0*/  IADD3 R51, P6, PT, R36, R2, RZ ;  /* 0x0000000224337210 */ /* 0x002fe20007fde0ff */
[----:B------:R-:W-:Y:S01]  /*c8f0*/  STL [R1+0x3cc], R84 ;  /* 0x0003cc5401007387 */ /* 0x000fe20000100800 */
[----:B--2---:R-:W-:-:S03]  /*c900*/  IMAD R74, R6, 0x1e, RZ ;  /* 0x0000001e064a7824 */ /* 0x004fc600078e02ff */
[----:B------:R0:W5:Y:S01]  /*c910*/  @!P0 LDG.E.U16 R52, desc[UR22][R4.64] ;  /* 0x0000001604348981 */ /* 0x000162000c1e1500 */
[----:B------:R-:W-:-:S03]  /*c920*/  ISETP.GE.U32.AND P0, PT, R37, 0x7ffffee3, PT ;  /* 0x7ffffee32500780c */ /* 0x000fc60003f06070 */
[----:B------:R1:W-:Y:S01]  /*c930*/  STL [R1+0x3c8], R147 ;  /* 0x0003c89301007387 */ /* 0x0003e20000100800 */
[----:B------:R-:W-:Y:S01]  /*c940*/  IMAD R37, R6, 0x1d, RZ ;  /* 0x0000001d06257824 */ /* 0x000fe200078e02ff */
[----:B------:R-:W-:Y:S01]  /*c950*/  PRMT R53, RZ, 0x7610, R53 ;  /* 0x00007610ff357816 */ /* 0x000fe20000000035 */
        /* <DEDUP_REMOVED lines=45> */
[----:B-1----:R-:W-:Y:S02]  /*cc30*/  LEA.HI.X.SX32 R147, R33, R0, 0x1, P6 ;  /* 0x0000000021937211 */ /* 0x002fe400030f0eff */
[----:B------:R-:W-:Y:S01]  /*cc40*/  IADD3 R84, P6, PT, R23, R2, RZ ;  /* 0x0000000217547210 */ /* 0x000fe20007fde0ff */
[----:B0-----:R-:W-:Y:S02]  /*cc50*/  @!P5 IMAD.MOV.U32 R4, RZ, RZ, R51 ;  /* 0x000000ffff04d224 */ /* 0x001fe400078e0033 */
[----:B------:R-:W-:Y:S01]  /*cc60*/  @!P5 IMAD.MOV.U32 R5, RZ, RZ, R147 ;  /* 0x000000ffff05d224 */ /* 0x000fe200078e0093 */
[----:B------:R-:W-:-:S02]  /*cc70*/  LEA.HI.X.SX32 R28, R28, R0, 0x1, P6 ;  /* 0x000000001c1c7211 */ /* 0x000fc400030f0eff */
[----:B------:R-:W-:Y:S02]  /*cc80*/  PRMT R45, RZ, 0x7610, R45 ;  /* 0x00007610ff2d7816 */ /* 0x000fe4000000002d */
[----:B------:R0:W5:Y:S01]  /*cc90*/  @!P5 LDG.E.U16 R48, desc[UR22][R4.64] ;  /* 0x000000160430d981 */ /* 0x000162000c1e1500 */
[----:B------:R-:W-:Y:S01]  /*cca0*/  ISETP.GE.U32.AND P5, PT, R24, 0x7ffffee8, PT ;  /* 0x7ffffee81800780c */ /* 0x000fe20003fa6070 */
[----:B------:R-:W-:Y:S02]  /*ccb0*/  VIADD R23, R3, 0xffffffe8 ;  /* 0xffffffe803177836 */ /* 0x000fe40000000000 */
[----:B------:R1:W-:Y:S01]  /*ccc0*/  STL [R1+0x3a4], R51 ;  /* 0x0003a43301007387 */ /* 0x0003e20000100800 */
[----:B------:R-:W-:Y:S01]  /*ccd0*/  IADD3 R25, P6, PT, R25, R2, RZ ;  /* 0x0000000219197210 */ /* 0x000fe20007fde0ff */
[----:B0-----:R-:W-:Y:S02]  /*cce0*/  @!P0 IMAD.MOV.U32 R4, RZ, RZ, R84 ;  /* 0x000000ffff048224 */ /* 0x001fe400078e0054 */
[----:B------:R-:W-:-:S02]  /*ccf0*/  @!P0 IMAD.MOV.U32 R5, RZ, RZ, R28 ;  /* 0x000000ffff058224 */ /* 0x000fc400078e001c */
[----:B-1----:R-:W-:Y:S01]  /*cd00*/  IMAD R51, R6, 0x18, RZ ;  /* 0x0000001806337824 */ /* 0x002fe200078e02ff */
[----:B------:R-:W-:Y:S04]  /*cd10*/  STL [R1+0x3a0], R147 ;  /* 0x0003a09301007387 */ /* 0x000fe80000100800 */
        /* <DEDUP_REMOVED lines=11> */
[----:B------:R-:W-:Y:S01]  /*cdd0*/  LEA.HI.X.SX32 R24, R24, R0, 0x1, P6 ;  /* 0x0000000018187211 */ /* 0x000fe200030f0eff */
[----:B------:R0:W-:Y:S01]  /*cde0*/  STL [R1+0x394], R25 ;  /* 0x0003941901007387 */ /* 0x0001e20000100800 */
[----:B------:R-:W-:-:S03]  /*cdf0*/  PRMT R43, RZ, 0x7610, R43 ;  /* 0x00007610ff2b7816 */ /* 0x000fc6000000002b */
[----:B------:R1:W5:Y:S01]  /*ce00*/  @!P5 LDG.E.U16 R46, desc[UR22][R4.64] ;  /* 0x00000016042ed981 */ /* 0x000362000c1e1500 */
[----:B------:R-:W-:Y:S01]  /*ce10*/  ISETP.GE.U32.AND P5, PT, R23, 0x7ffffeea, PT ;  /* 0x7ffffeea1700780c */ /* 0x000fe20003fa6070 */
[----:B------:R-:W-:Y:S02]  /*ce20*/  VIADD R23, R3, 0xffffffea ;  /* 0xffffffea03177836 */ /* 0x000fe40000000000 */
[----:B------:R2:W-:Y:S01]  /*ce30*/  STL [R1+0x390], R28 ;  /* 0x0003901c01007387 */ /* 0x0005e20000100800 */
[----:B0-----:R-:W-:Y:S01]  /*ce40*/  IADD3 R25, P6, PT, R27, R2, RZ ;  /* 0x000000021b197210 */ /* 0x001fe20007fde0ff */
[----:B-1----:R-:W-:Y:S02]  /*ce50*/  @!P0 IMAD.MOV.U32 R4, RZ, RZ, R26 ;  /* 0x000000ffff048224 */ /* 0x002fe400078e001a */
[----:B------:R-:W-:Y:S02]  /*ce60*/  @!P0 IMAD.MOV.U32 R5, RZ, RZ, R24 ;  /* 0x000000ffff058224 */ /* 0x000fe400078e0018 */
[----:B--2---:R-:W-:Y:S01]  /*ce70*/  IMAD R28, R6, 0x16, RZ ;  /* 0x00000016061c7824 */ /* 0x004fe200078e02ff */
[----:B------:R0:W-:Y:S04]  /*ce80*/  STL [R1+0x38c], R26 ;  /* 0x00038c1a01007387 */ /* 0x0001e80000100800 */
[----:B------:R1:W5:Y:S01]  /*ce90*/  @!P0 LDG.E.U16 R43, desc[UR22][R4.64] ;  /* 0x00000016042b8981 */ /* 0x000362000c1e1500 */
[----:B------:R-:W-:-:S02]  /*cea0*/  ISETP.GE.U32.AND P0, PT, R23, 0x7ffffeeb, PT ;  /* 0x7ffffeeb1700780c */ /* 0x000fc40003f06070 */
[----:B------:R-:W-:Y:S01]  /*ceb0*/  LEA.HI.X.SX32 R27, R28, R0, 0x1, P6 ;  /* 0x000000001c1b7211 */ /* 0x000fe200030f0eff */
[----:B------:R2:W-:Y:S01]  /*cec0*/  STL [R1+0x388], R24 ;  /* 0x0003881801007387 */ /* 0x0005e20000100800 */
[----:B------:R-:W-:Y:S02]  /*ced0*/  PRMT R44, RZ, 0x7610, R44 ;  /* 0x00007610ff2c7816 */ /* 0x000fe4000000002c */
[----:B0-----:R-:W-:Y:S01]  /*cee0*/  IADD3 R26, P6, PT, R29, R2, RZ ;  /* 0x000000021d1a7210 */ /* 0x001fe20007fde0ff */
[----:B------:R-:W-:Y:S02]  /*cef0*/  VIADD R23, R3, 0xffffffeb ;  /* 0xffffffeb03177836 */ /* 0x000fe40000000000 */
[----:B-1----:R-:W-:Y:S02]  /*cf00*/  @!P5 IMAD.MOV.U32 R4, RZ, RZ, R25 ;  /* 0x000000ffff04d224 */ /* 0x002fe400078e0019 */
[----:B--2---:R-:W-:Y:S02]  /*cf10*/  IMAD R24, R6, 0x15, RZ ;  /* 0x0000001506187824 */ /* 0x004fe400078e02ff */
        /* <DEDUP_REMOVED lines=11> */
[----:B--2---:R-:W-:Y:S02]  /*cfd0*/  IADD3 R27, P6, PT, R30, R2, RZ ;  /* 0x000000021e1b7210 */ /* 0x004fe40007fde0ff */
[----:B------:R0:W5:Y:S01]  /*cfe0*/  @!P0 LDG.E.U16 R41, desc[UR22][R4.64] ;  /* 0x0000001604298981 */ /* 0x000162000c1e1500 */
[----:B------:R-:W-:Y:S02]  /*cff0*/  ISETP.GE.U32.AND P0, PT, R23, 0x7ffffeed, PT ;  /* 0x7ffffeed1700780c */ /* 0x000fe40003f06070 */
[----:B------:R-:W-:Y:S01]  /*d000*/  LEA.HI.X.SX32 R29, R25, R0, 0x1, P6 ;  /* 0x00000000191d7211 */ /* 0x000fe200030f0eff */
[----:B------:R1:W-:Y:S01]  /*d010*/  STL [R1+0x37c], R26 ;  /* 0x00037c1a01007387 */ /* 0x0003e20000100800 */
[----:B------:R-:W-:-:S03]  /*d020*/  PRMT R42, RZ, 0x7610, R42 ;  /* 0x00007610ff2a7816 */ /* 0x000fc6000000002a */
[----:B------:R2:W-:Y:S01]  /*d030*/  STL [R1+0x378], R24 ;  /* 0x0003781801007387 */ /* 0x0005e20000100800 */
[----:B------:R-:W-:Y:S02]  /*d040*/  VIADD R23, R3, 0xffffffed ;  /* 0xffffffed03177836 */ /* 0x000fe40000000000 */
[----:B0-----:R-:W-:Y:S01]  /*d050*/  @!P5 IMAD.MOV.U32 R4, RZ, RZ, R27 ;  /* 0x000000ffff04d224 */ /* 0x001fe200078e001b */
[----:B-1----:R-:W-:Y:S01]  /*d060*/  IADD3 R26, P6, PT, R31, R2, RZ ;  /* 0x000000021f1a7210 */ /* 0x002fe20007fde0ff */
[----:B------:R-:W-:Y:S02]  /*d070*/  @!P5 IMAD.MOV.U32 R5, RZ, RZ, R29 ;  /* 0x000000ffff05d224 */ /* 0x000fe400078e001d */
[----:B--2---:R-:W-:Y:S01]  /*d080*/  IMAD R24, R6, 0x13, RZ ;  /* 0x0000001306187824 */ /* 0x004fe200078e02ff */
[----:B------:R0:W-:Y:S01]  /*d090*/  STL [R1+0x374], R27 ;  /* 0x0003741b01007387 */ /* 0x0001e20000100800 */
[----:B------:R-:W-:-:S03]  /*d0a0*/  PRMT R39, RZ, 0x7610, R39 ;  /* 0x00007610ff277816 */ /* 0x000fc60000000027 */
[----:B------:R1:W5:Y:S01]  /*d0b0*/  @!P5 LDG.E.U16 R42, desc[UR22][R4.64] ;  /* 0x00000016042ad981 */ /* 0x000362000c1e1500 */
[----:B------:R-:W-:Y:S02]  /*d0c0*/  ISETP.GE.U32.AND P5, PT, R23, 0x7ffffeee, PT ;  /* 0x7ffffeee1700780c */ /* 0x000fe40003fa6070 */
[----:B0-----:R-:W-:Y:S01]  /*d0d0*/  LEA.HI.X.SX32 R27, R24, R0, 0x1, P6 ;  /* 0x00000000181b7211 */ /* 0x001fe200030f0eff */
        /* <DEDUP_REMOVED lines=11> */
[----:B------:R-:W-:Y:S01]  /*d190*/  PRMT R40, RZ, 0x7610, R40 ;  /* 0x00007610ff287816 */ /* 0x000fe20000000028 */
[----:B-1----:R-:W-:Y:S02]  /*d1a0*/  @!P5 IMAD.MOV.U32 R4, RZ, RZ, R29 ;  /* 0x000000ffff04d224 */ /* 0x002fe400078e001d */
[----:B0-----:R-:W-:Y:S01]  /*d1b0*/  IMAD R26, R6, 0x11, RZ ;  /* 0x00000011061a7824 */ /* 0x001fe200078e02ff */
[----:B------:R-:W-:Y:S01]  /*d1c0*/  STL [R1+0x364], R29 ;  /* 0x0003641d01007387 */ /* 0x000fe20000100800 */
[----:B------:R-:W-:Y:S01]  /*d1d0*/  @!P5 IMAD.MOV.U32 R5, RZ, RZ, R84 ;  /* 0x000000ffff05d224 */ /* 0x000fe200078e0054 */
[----:B--2---:R-:W-:Y:S01]  /*d1e0*/  IADD3 R27, P6, PT, R34, R2, RZ ;  /* 0x00000002221b7210 */ /* 0x004fe20007fde0ff */
[----:B------:R-:W-:Y:S01]  /*d1f0*/  VIADD R24, R3, 0xffffffef ;  /* 0xffffffef03187836 */ /* 0x000fe20000000000 */
        /* <DEDUP_REMOVED lines=8> */
[C---:B------:R-:W-:Y:S01]  /*d280*/  LEA R29, P6, R6.reuse, R2, 0x5 ;  /* 0x00000002061d7211 */ /* 0x040fe200078c28ff */
[----:B------:R-:W-:Y:S01]  /*d290*/  IMAD.SHL.U32 R26, R6, 0x10, RZ ;  /* 0x00000010061a7824 */ /* 0x000fe200078e00ff */
[----:B------:R-:W-:Y:S04]  /*d2a0*/  STL [R1+0x35c], R27 ;  /* 0x00035c1b01007387 */ /* 0x000fe80000100800 */
[----:B------:R0:W5:Y:S01]  /*d2b0*/  @!P0 LDG.E.U16 R37, desc[UR22][R4.64] ;  /* 0x0000001604258981 */ /* 0x000162000c1e1500 */
[----:B------:R-:W-:-:S03]  /*d2c0*/  ISETP.GE.U32.AND P0, PT, R24, 0x7ffffef1, PT ;  /* 0x7ffffef11800780c */ /* 0x000fc60003f06070 */
[----:B------:R1:W-:Y:S01]  /*d2d0*/  STL [R1+0x358], R84 ;  /* 0x0003585401007387 */ /* 0x0003e20000100800 */
[----:B------:R-:W-:Y:S01]  /*d2e0*/  PRMT R38, RZ, 0x7610, R38 ;  /* 0x00007610ff267816 */ /* 0x000fe20000000026 */
[----:B------:R-:W-:Y:S02]  /*d2f0*/  VIADD R24, R3, 0xfffffff1 ;  /* 0xfffffff103187836 */ /* 0x000fe40000000000 */
[----:B------:R2:W-:Y:S01]  /*d300*/  STL [R1+0x354], R29 ;  /* 0x0003541d01007387 */ /* 0x0005e20000100800 */
[----:B-1----:R-:W-:Y:S01]  /*d310*/  LEA.HI.X.SX32 R84, R26, R0, 0x1, P6 ;  /* 0x000000001a547211 */ /* 0x002fe200030f0eff */
[----:B------:R-:W-:Y:S01]  /*d320*/  IMAD R26, R6, 0xf, RZ ;  /* 0x0000000f061a7824 */ /* 0x000fe200078e02ff */
[----:B------:R-:W-:Y:S01]  /*d330*/  IADD3 R27, P6, PT, R74, R2, RZ ;  /* 0x000000024a1b7210 */ /* 0x000fe20007fde0ff */
[----:B0-----:R-:W-:Y:S02]  /*d340*/  @!P5 IMAD.MOV.U32 R4, RZ, RZ, R29 ;  /* 0x000000ffff04d224 */ /* 0x001fe400078e001d */
[----:B------:R-:W-:Y:S01]  /*d350*/  @!P5 IMAD.MOV.U32 R5, RZ, RZ, R84 ;  /* 0x000000ffff05d224 */ /* 0x000fe200078e0054 */
[----:B--2---:R-:W-:-:S02]  /*d360*/  LEA.HI.X.SX32 R29, R26, R0, 0x1, P6 ;  /* 0x000000001a1d7211 */ /* 0x004fc400030f0eff */
[----:B------:R-:W-:Y:S02]  /*d370*/  PRMT R35, RZ, 0x7610, R35 ;  /* 0x00007610ff237816 */ /* 0x000fe40000000023 */
[----:B------:R0:W5:Y:S01]  /*d380*/  @!P5 LDG.E.U16 R38, desc[UR22][R4.64] ;  /* 0x000000160426d981 */ /* 0x000162000c1e1500 */
[----:B------:R-:W-:Y:S01]  /*d390*/  ISETP.GE.U32.AND P5, PT, R24, 0x7ffffef2, PT ;  /* 0x7ffffef21800780c */ /* 0x000fe20003fa6070 */
[----:B------:R-:W-:Y:S01]  /*d3a0*/  VIADD R26, R3, 0xfffffff2 ;  /* 0xfffffff2031a7836 */ /* 0x000fe20000000000 */
[----:B------:R-:W-:Y:S01]  /*d3b0*/  IADD3 R74, P6, PT, R36, R2, RZ ;  /* 0x00000002244a7210 */ /* 0x000fe20007fde0ff */
[----:B------:R-:W-:Y:S02]  /*d3c0*/  IMAD R24, R6, 0xe, RZ ;  /* 0x0000000e06187824 */ /* 0x000fe400078e02ff */
[----:B0-----:R-:W-:Y:S02]  /*d3d0*/  @!P0 IMAD.MOV.U32 R4, RZ, RZ, R27 ;  /* 0x000000ffff048224 */ /* 0x001fe400078e001b */
[----:B------:R-:W-:Y:S01]  /*d3e0*/  @!P0 IMAD.MOV.U32 R5, RZ, RZ, R29 ;  /* 0x000000ffff058224 */ /* 0x000fe200078e001d */
[----:B------:R0:W-:Y:S04]  /*d3f0*/  STL [R1+0x350], R84 ;  /* 0x0003505401007387 */ /* 0x0001e80000100800 */
[----:B------:R1:W5:Y:S01]  /*d400*/  @!P0 LDG.E.U16 R35, desc[UR22][R4.64] ;  /* 0x0000001604238981 */ /* 0x000362000c1e1500 */
[----:B------:R-:W-:-:S03]  /*d410*/  ISETP.GE.U32.AND P0, PT, R26, 0x7ffffef3, PT ;  /* 0x7ffffef31a00780c */ /* 0x000fc60003f06070 */
[----:B------:R2:W-:Y:S01]  /*d420*/  STL [R1+0x34c], R27 ;  /* 0x00034c1b01007387 */ /* 0x0005e20000100800 */
[----:B0-----:R-:W-:-:S03]  /*d430*/  LEA.HI.X.SX32 R84, R24, R0, 0x1, P6 ;  /* 0x0000000018547211 */ /* 0x001fc600030f0eff */
[----:B------:R0:W-:Y:S01]  /*d440*/  STL [R1+0x348], R29 ;  /* 0x0003481d01007387 */ /* 0x0001e20000100800 */
[----:B------:R-:W-:Y:S01]  /*d450*/  PRMT R36, RZ, 0x7610, R36 ;  /* 0x00007610ff247816 */ /* 0x000fe20000000024 */
[----:B-1----:R-:W-:Y:S02]  /*d460*/  @!P5 IMAD.MOV.U32 R4, RZ, RZ, R74 ;  /* 0x000000ffff04d224 */ /* 0x002fe400078e004a */
[----:B--2---:R-:W-:Y:S01]  /*d470*/  IMAD R27, R6, 0xd, RZ ;  /* 0x0000000d061b7824 */ /* 0x004fe200078e02ff */
[----:B------:R1:W-:Y:S01]  /*d480*/  STL [R1+0x344], R74 ;  /* 0x0003444a01007387 */ /* 0x0003e20000100800 */
[----:B------:R-:W-:Y:S01]  /*d490*/  @!P5 IMAD.MOV.U32 R5, RZ, RZ, R84 ;  /* 0x000000ffff05d224 */ /* 0x000fe200078e0054 */
[----:B0-----:R-:W-:Y:S01]  /*d4a0*/  IADD3 R29, P6, PT, R33, R2, RZ ;  /* 0x00000002211d7210 */ /* 0x001fe20007fde0ff */
[----:B------:R-:W-:Y:S01]  /*d4b0*/  VIADD R26, R3, 0xfffffff3 ;  /* 0xfffffff3031a7836 */ /* 0x000fe20000000000 */
[----:B------:R-:W-:Y:S02]  /*d4c0*/  PRMT R33, RZ, 0x7610, R33 ;  /* 0x00007610ff217816 */ /* 0x000fe40000000021 */
[----:B------:R0:W5:Y:S01]  /*d4d0*/  @!P5 LDG.E.U16 R36, desc[UR22][R4.64] ;  /* 0x000000160424d981 */ /* 0x000162000c1e1500 */
[----:B-1----:R-:W-:-:S02]  /*d4e0*/  LEA.HI.X.SX32 R74, R27, R0, 0x1, P6 ;  /* 0x000000001b4a7211 */ /* 0x002fc400030f0eff */
[----:B------:R-:W-:Y:S01]  /*d4f0*/  ISETP.GE.U32.AND P5, PT, R26, 0x7ffffef4, PT ;  /* 0x7ffffef41a00780c */ /* 0x000fe20003fa6070 */
[----:B------:R-:W-:Y:S02]  /*d500*/  VIADD R27, R3, 0xfffffff4 ;  /* 0xfffffff4031b7836 */ /* 0x000fe40000000000 */
[----:B0-----:R-:W-:Y:S02]  /*d510*/  @!P0 IMAD.MOV.U32 R4, RZ, RZ, R29 ;  /* 0x000000ffff048224 */ /* 0x001fe400078e001d */
[----:B------:R-:W-:Y:S01]  /*d520*/  @!P0 IMAD.MOV.U32 R5, RZ, RZ, R74 ;  /* 0x000000ffff058224 */ /* 0x000fe200078e004a */
[----:B------:R-:W-:Y:S01]  /*d530*/  IADD3 R51, P6, PT, R51, R2, RZ ;  /* 0x0000000233337210 */ /* 0x000fe20007fde0ff */
[----:B------:R-:W-:Y:S01]  /*d540*/  IMAD R26, R6, 0xc, RZ ;  /* 0x0000000c061a7824 */ /* 0x000fe200078e02ff */
        /* <DEDUP_REMOVED lines=8> */
[----:B--2---:R-:W-:Y:S02]  /*d5d0*/  IMAD R29, R6, 0xb, RZ ;  /* 0x0000000b061d7824 */ /* 0x004fe400078e02ff */
[----:B------:R-:W-:Y:S01]  /*d5e0*/  @!P5 IMAD.MOV.U32 R5, RZ, RZ, R84 ;  /* 0x000000ffff05d224 */ /* 0x000fe200078e0054 */
[----:B0-----:R-:W-:Y:S01]  /*d5f0*/  IADD3 R74, P6, PT, R28, R2, RZ ;  /* 0x000000021c4a7210 */ /* 0x001fe20007fde0ff */
[----:B------:R-:W-:Y:S01]  /*d600*/  VIADD R27, R3, 0xfffffff5 ;  /* 0xfffffff5031b7836 */ /* 0x000fe20000000000 */
[----:B------:R-:W-:Y:S02]  /*d610*/  PRMT R31, RZ, 0x7610, R31 ;  /* 0x00007610ff1f7816 */ /* 0x000fe4000000001f */
[----:B------:R0:W5:Y:S01]  /*d620*/  @!P5 LDG.E.U16 R34, desc[UR22][R4.64] ;  /* 0x000000160422d981 */ /* 0x000162000c1e1500 */
[----:B------:R-:W-:-:S02]  /*d630*/  LEA.HI.X.SX32 R147, R29, R0, 0x1, P6 ;  /* 0x000000001d937211 */ /* 0x000fc400030f0eff */
[----:B------:R-:W-:Y:S01]  /*d640*/  ISETP.GE.U32.AND P5, PT, R27, 0x7ffffef6, PT ;  /* 0x7ffffef61b00780c */ /* 0x000fe20003fa6070 */
[----:B------:R1:W-:Y:S01]  /*d650*/  STL [R1+0x334], R51 ;  /* 0x0003343301007387 */ /* 0x0003e20000100800 */
[----:B------:R-:W-:-:S03]  /*d660*/  VIADD R27, R3, 0xfffffff6 ;  /* 0xfffffff6031b7836 */ /* 0x000fc60000000000 */
[----:B------:R2:W-:Y:S01]  /*d670*/  STL [R1+0x330], R84 ;  /* 0x0003305401007387 */ /* 0x0005e20000100800 */
[----:B0-----:R-:W-:Y:S02]  /*d680*/  @!P0 IMAD.MOV.U32 R4, RZ, RZ, R74 ;  /* 0x000000ffff048224 */ /* 0x001fe400078e004a */
[----:B------:R-:W-:Y:S02]  /*d690*/  @!P0 IMAD.MOV.U32 R5, RZ, RZ, R147 ;  /* 0x000000ffff058224 */ /* 0x000fe400078e0093 */
[----:B-1----:R-:W-:Y:S01]  /*d6a0*/  IMAD R51, R6, 0xa, RZ ;  /* 0x0000000a06337824 */ /* 0x002fe200078e02ff */
[----:B------:R-:W-:Y:S01]  /*d6b0*/  STL [R1+0x32c], R74 ;  /* 0x00032c4a01007387 */ /* 0x000fe20000100800 */
[----:B--2---:R-:W-:-:S03]  /*d6c0*/  IADD3 R84, P6, PT, R25, R2, RZ ;  /* 0x0000000219547210 */ /* 0x004fc60007fde0ff */
        /* <DEDUP_REMOVED lines=20> */
[----:B------:R-:W-:-:S03]  /*d810*/  IMAD.SHL.U32 R25, R6, 0x8, RZ ;  /* 0x0000000806197824 */ /* 0x000fc600078e00ff */
[----:B------:R0:W5:Y:S01]  /*d820*/  @!P0 LDG.E.U16 R29, desc[UR22][R4.64] ;  /* 0x00000016041d8981 */ /* 0x000162000c1e1500 */
[----:B------:R-:W-:Y:S02]  /*d830*/  ISETP.GE.U32.AND P0, PT, R23, 0x7ffffef9, PT ;  /* 0x7ffffef91700780c */ /* 0x000fe40003f06070 */
[----:B------:R-:W-:Y:S01]  /*d840*/  PRMT R30, RZ, 0x7610, R30 ;  /* 0x00007610ff1e7816 */ /* 0x000fe2000000001e */
[----:B------:R1:W-:Y:S01]  /*d850*/  STL [R1+0x31c], R74 ;  /* 0x00031c4a01007387 */ /* 0x0003e20000100800 */
[----:B------:R-:W-:-:S03]  /*d860*/  VIADD R23, R3, 0xfffffff9 ;  /* 0xfffffff903177836 */ /* 0x000fc60000000000 */
[----:B------:R2:W-:Y:S01]  /*d870*/  STL [R1+0x318], R147 ;  /* 0x0003189301007387 */ /* 0x0005e20000100800 */
[----:B0-----:R-:W-:Y:S01]  /*d880*/  LEA.HI.X.SX32 R5, R25, R0, 0x1, P6 ;  /* 0x0000000019057211 */ /* 0x001fe200030f0eff */
[----:B------:R-:W-:Y:S02]  /*d890*/  @!P5 IMAD.MOV.U32 R4, RZ, RZ, R84 ;  /* 0x000000ffff04d224 */ /* 0x000fe400078e0054 */
[----:B------:R-:W-:Y:S01]  /*d8a0*/  IMAD R25, R6, 0x7, RZ ;  /* 0x0000000706197824 */ /* 0x000fe200078e02ff */
[----:B------:R-:W-:Y:S01]  /*d8b0*/  STL [R1+0x314], R84 ;  /* 0x0003145401007387 */ /* 0x000fe20000100800 */
[----:B------:R-:W-:Y:S01]  /*d8c0*/  PRMT R27, RZ, 0x7610, R27 ;  /* 0x00007610ff1b7816 */ /* 0x000fe2000000001b */
[----:B-1----:R-:W0:Y:S01]  /*d8d0*/  LDC R74, c[0x0][0x3a8] ;  /* 0x0000ea00ff4a7b82 */ /* 0x002e220000000800 */
[----:B--2---:R-:W-:Y:S01]  /*d8e0*/  IADD3 R147, P6, PT, R24, R2, RZ ;  /* 0x0000000218937210 */ /* 0x004fe20007fde0ff */
[----:B------:R1:W5:Y:S01]  /*d8f0*/  @!P5 LDG.E.U16 R30, desc[UR22][R4.64] ;  /* 0x00000016041ed981 */ /* 0x000362000c1e1500 */
[----:B------:R-:W-:-:S03]  /*d900*/  ISETP.GE.U32.AND P5, PT, R23, 0x7ffffefa, PT ;  /* 0x7ffffefa1700780c */ /* 0x000fc60003fa6070 */
[----:B------:R2:W-:Y:S01]  /*d910*/  STL [R1+0x310], R5 ;  /* 0x0003100501007387 */ /* 0x0005e20000100800 */
[----:B------:R-:W-:Y:S02]  /*d920*/  IMAD R24, R6, 0x6, RZ ;  /* 0x0000000606187824 */ /* 0x000fe400078e02ff */
[----:B-1----:R-:W-:Y:S01]  /*d930*/  @!P0 IMAD.MOV.U32 R4, RZ, RZ, R147 ;  /* 0x000000ffff048224 */ /* 0x002fe200078e0093 */
[----:B--2---:R-:W-:Y:S02]  /*d940*/  LEA.HI.X.SX32 R5, R25, R0, 0x1, P6 ;  /* 0x0000000019057211 */ /* 0x004fe400030f0eff */
[----:B------:R-:W-:Y:S01]  /*d950*/  IADD3 R84, P6, PT, R26, R2, RZ ;  /* 0x000000021a547210 */ /* 0x000fe20007fde0ff */
[----:B------:R1:W-:Y:S01]  /*d960*/  STL [R1+0x30c], R147 ;  /* 0x00030c9301007387 */ /* 0x0003e20000100800 */
[----:B------:R-:W-:Y:S01]  /*d970*/  PRMT R28, RZ, 0x7610, R28 ;  /* 0x00007610ff1c7816 */ /* 0x000fe2000000001c */
[----:B------:R-:W2:Y:S02]  /*d980*/  LDC R26, c[0x0][0x3a8] ;  /* 0x0000ea00ff1a7b82 */ /* 0x000ea40000000800 */
[----:B------:R3:W5:Y:S01]  /*d990*/  @!P0 LDG.E.U16 R27, desc[UR22][R4.64] ;  /* 0x00000016041b8981 */ /* 0x000762000c1e1500 */
[----:B-1----:R-:W-:Y:S01]  /*d9a0*/  LEA.HI.X.SX32 R147, R24, R0, 0x1, P6 ;  /* 0x0000000018937211 */ /* 0x002fe200030f0eff */
[----:B---3--:R-:W-:-:S02]  /*d9b0*/  VIADD R4, R3, 0xfffffffa ;  /* 0xfffffffa03047836 */ /* 0x008fc40000000000 */
[----:B------:R1:W-:Y:S03]  /*d9c0*/  STL [R1+0x308], R5 ;  /* 0x0003080501007387 */ /* 0x0003e60000100800 */
[----:B------:R-:W-:Y:S01]  /*d9d0*/  ISETP.GE.U32.AND P6, PT, R4, 0x7ffffefb, PT ;  /* 0x7ffffefb0400780c */ /* 0x000fe20003fc6070 */
[----:B------:R-:W-:Y:S02]  /*d9e0*/  @!P5 IMAD.MOV.U32 R4, RZ, RZ, R84 ;  /* 0x000000ffff04d224 */ /* 0x000fe400078e0054 */
[----:B-1----:R-:W-:-:S05]  /*d9f0*/  @!P5 IMAD.MOV.U32 R5, RZ, RZ, R147 ;  /* 0x000000ffff05d224 */ /* 0x002fca00078e0093 */
[----:B------:R1:W5:Y:S02]  /*da00*/  @!P5 LDG.E.U16 R28, desc[UR22][R4.64] ;  /* 0x00000016041cd981 */ /* 0x000364000c1e1500 */
[----:B-1----:R-:W-:Y:S02]  /*da10*/  @!P4 IMAD.MOV.U32 R4, RZ, RZ, R132 ;  /* 0x000000ffff04c224 */ /* 0x002fe400078e0084 */
[----:B------:R-:W-:-:S05]  /*da20*/  @!P4 IMAD.MOV.U32 R5, RZ, RZ, R146 ;  /* 0x000000ffff05c224 */ /* 0x000fca00078e0092 */
[----:B------:R0:W5:Y:S01]  /*da30*/  @!P4 LDG.E.U16 R87, desc[UR22][R4.64] ;  /* 0x000000160457c981 */ /* 0x000162000c1e1500 */
[----:B------:R-:W-:-:S03]  /*da40*/  IADD3 R51, P4, PT, R51, R2, RZ ;  /* 0x0000000233337210 */ /* 0x000fc60007f9e0ff */
[----:B------:R1:W-:Y:S01]  /*da50*/  STL [R1+0x304], R84 ;  /* 0x0003045401007387 */ /* 0x0003e20000100800 */
[----:B0-----:R-:W-:Y:S02]  /*da60*/  IMAD R4, R74, 0x108, RZ ;  /* 0x000001084a047824 */ /* 0x001fe400078e02ff */
[----:B------:R-:W-:Y:S01]  /*da70*/  IMAD R5, R6, 0x5, RZ ;  /* 0x0000000506057824 */ /* 0x000fe200078e02ff */
[----:B------:R-:W-:Y:S01]  /*da80*/  PRMT R25, RZ, 0x7610, R25 ;  /* 0x00007610ff197816 */ /* 0x000fe20000000019 */
[C---:B------:R-:W-:Y:S01]  /*da90*/  VIADD R23, R3.reuse, 0xffffff7d ;  /* 0xffffff7d03177836 */ /* 0x040fe20000000000 */
[----:B-1----:R-:W-:Y:S01]  /*daa0*/  IADD3 R84, P5, PT, R4, R2, RZ ;  /* 0x0000000204547210 */ /* 0x002fe20007fbe0ff */
[----:B------:R-:W-:Y:S01]  /*dab0*/  VIADD R4, R3, 0xffffff7e ;  /* 0xffffff7e03047836 */ /* 0x000fe20000000000 */
[-C--:B------:R-:W-:Y:S01]  /*dac0*/  LEA.HI.X.SX32 R146, R5, R0.reuse, 0x1, P4 ;  /* 0x0000000005927211 */ /* 0x080fe200020f0eff */
[----:B------:R-:W0:Y:S01]  /*dad0*/  LDC R74, c[0x0][0x3a8] ;  /* 0x0000ea00ff4a7b82 */ /* 0x000e220000000800 */
[----:B------:R-:W-:-:S02]  /*dae0*/  LEA.HI.X.SX32 R132, R85, R0, 0x1, P5 ;  /* 0x0000000055847211 */ /* 0x000fc400028f0eff */
[----:B------:R-:W-:Y:S01]  /*daf0*/  ISETP.GE.U32.AND P4, PT, R4, 0x7ffffe7f, PT ;  /* 0x7ffffe7f0400780c */ /* 0x000fe20003f86070 */
[----:B------:R-:W-:Y:S02]  /*db00*/  @!P6 IMAD.MOV.U32 R4, RZ, RZ, R51 ;  /* 0x000000ffff04e224 */ /* 0x000fe400078e0033 */
[----:B------:R-:W-:Y:S01]  /*db10*/  @!P6 IMAD.MOV.U32 R5, RZ, RZ, R146 ;  /* 0x000000ffff05e224 */ /* 0x000fe200078e0092 */
[----:B------:R-:W-:Y:S01]  /*db20*/  ISETP.GE.U32.AND P0, PT, R23, 0x7ffffe7e, PT ;  /* 0x7ffffe7e1700780c */ /* 0x000fe20003f06070 */
[----:B------:R-:W-:-:S03]  /*db30*/  VIADD R23, R3, 0xfffffffb ;  /* 0xfffffffb03177836 */ /* 0x000fc60000000000 */
[----:B------:R1:W5:Y:S02]  /*db40*/  @!P6 LDG.E.U16 R25, desc[UR22][R4.64] ;  /* 0x000000160419e981 */ /* 0x000364000c1e1500 */
[----:B------:R-:W-:Y:S02]  /*db50*/  ISETP.GE.U32.AND P5, PT, R23, 0x7ffffefc, PT ;  /* 0x7ffffefc1700780c */ /* 0x000fe40003fa6070 */
[----:B------:R-:W-:Y:S01]  /*db60*/  STL [R1+0x300], R147 ;  /* 0x0003009301007387 */ /* 0x000fe20000100800 */
[----:B-1----:R-:W-:Y:S02]  /*db70*/  @!P3 IMAD.MOV.U32 R4, RZ, RZ, R84 ;  /* 0x000000ffff04b224 */ /* 0x002fe400078e0054 */
[----:B------:R-:W-:Y:S01]  /*db80*/  @!P3 IMAD.MOV.U32 R5, RZ, RZ, R132 ;  /* 0x000000ffff05b224 */ /* 0x000fe200078e0084 */
[----:B------:R1:W-:Y:S04]  /*db90*/  STL [R1+0x2fc], R51 ;  /* 0x0002fc3301007387 */ /* 0x0003e80000100800 */
[----:B------:R2:W5:Y:S04]  /*dba0*/  @!P3 LDG.E.U16 R88, desc[UR22][R4.64] ;  /* 0x000000160458b981 */ /* 0x000568000c1e1500 */
[----:B------:R3:W-:Y:S04]  /*dbb0*/  STL [R1+0x6f4], R84 ;  /* 0x0006f45401007387 */ /* 0x0007e80000100800 */
[----:B------:R4:W-:Y:S01]  /*dbc0*/  STL [R1+0x2f8], R146 ;  /* 0x0002f89201007387 */ /* 0x0009e20000100800 */
[----:B--2---:R-:W-:-:S02]  /*dbd0*/  IMAD R4, R26, 0x106, RZ ;  /* 0x000001061a047824 */ /* 0x004fc400078e02ff */
[C---:B------:R-:W-:Y:S02]  /*dbe0*/  IMAD.SHL.U32 R5, R6.reuse, 0x4, RZ ;  /* 0x0000000406057824 */ /* 0x040fe400078e00ff */
[----:B-1----:R-:W-:Y:S01]  /*dbf0*/  IMAD R51, R6, 0x83, RZ ;  /* 0x0000008306337824 */ /* 0x002fe200078e02ff */
[-C--:B---3--:R-:W-:Y:S02]  /*dc00*/  IADD3 R84, P6, PT, R4, R2.reuse, RZ ;  /* 0x0000000204547210 */ /* 0x088fe40007fde0ff */
[----:B----4-:R-:W-:Y:S01]  /*dc10*/  LEA R146, P3, R6, R2, 0x3 ;  /* 0x0000000206927211 */ /* 0x010fe200078618ff */
[----:B------:R-:W-:Y:S01]  /*dc20*/  VIADD R4, R3, 0xffffff7f ;  /* 0xffffff7f03047836 */ /* 0x000fe20000000000 */
[----:B------:R1:W-:Y:S02]  /*dc30*/  STL [R1+0x6f0], R132 ;  /* 0x0006f08401007387 */ /* 0x0003e40000100800 */
[----:B------:R-:W-:Y:S02]  /*dc40*/  LEA.HI.X.SX32 R147, R5, R0, 0x1, P3 ;  /* 0x0000000005937211 */ /* 0x000fe400018f0eff */
[----:B------:R-:W-:-:S03]  /*dc50*/  PRMT R26, RZ, 0x7610, R26 ;  /* 0x00007610ff1a7816 */ /* 0x000fc6000000001a */
[----:B------:R-:W-:Y:S01]  /*dc60*/  @!P5 IMAD.MOV.U32 R5, RZ, RZ, R147 ;  /* 0x000000ffff05d224 */ /* 0x000fe200078e0093 */
[----:B-1----:R-:W-:Y:S02]  /*dc70*/  LEA.HI.X.SX32 R132, R51, R0, 0x1, P6 ;  /* 0x0000000033847211 */ /* 0x002fe400030f0eff */
[----:B------:R-:W-:Y:S01]  /*dc80*/  ISETP.GE.U32.AND P6, PT, R4, 0x7ffffe80, PT ;  /* 0x7ffffe800400780c */ /* 0x000fe20003fc6070 */
[----:B------:R-:W-:Y:S02]  /*dc90*/  @!P5 IMAD.MOV.U32 R4, RZ, RZ, R146 ;  /* 0x000000ffff04d224 */ /* 0x000fe400078e0092 */
[----:B------:R-:W-:Y:S01]  /*dca0*/  VIADD R23, R3, 0xfffffffc ;  /* 0xfffffffc03177836 */ /* 0x000fe20000000000 */
[----:B------:R-:W-:Y:S02]  /*dcb0*/  PRMT R85, RZ, 0x7610, R85 ;  /* 0x00007610ff557816 */ /* 0x000fe40000000055 */
[----:B------:R1:W5:Y:S02]  /*dcc0*/  @!P5 LDG.E.U16 R26, desc[UR22][R4.64] ;  /* 0x00000016041ad981 */ /* 0x000364000c1e1500 */
[----:B------:R-:W-:Y:S01]  /*dcd0*/  ISETP.GE.U32.AND P3, PT, R23, 0x7ffffefd, PT ;  /* 0x7ffffefd1700780c */ /* 0x000fe20003f66070 */
[----:B0-----:R-:W-:Y:S01]  /*dce0*/  IMAD R51, R74, 0x104, RZ ;  /* 0x000001044a337824 */ /* 0x001fe200078e02ff */
[----:B------:R-:W-:Y:S01]  /*dcf0*/  STL [R1+0x2f4], R146 ;  /* 0x0002f49201007387 */ /* 0x000fe20000100800 */
[----:B------:R-:W-:-:S02]  /*dd00*/  IMAD R74, R6, 0x3, RZ ;  /* 0x00000003064a7824 */ /* 0x000fc400078e02ff */
[----:B-1----:R-:W-:Y:S02]  /*dd10*/  @!P2 IMAD.MOV.U32 R4, RZ, RZ, R84 ;  /* 0x000000ffff04a224 */ /* 0x002fe400078e0054 */
[----:B------:R-:W-:Y:S01]  /*dd20*/  @!P2 IMAD.MOV.U32 R5, RZ, RZ, R132 ;  /* 0x000000ffff05a224 */ /* 0x000fe200078e0084 */
[----:B------:R0:W-:Y:S04]  /*dd30*/  STL [R1+0x6ec], R84 ;  /* 0x0006ec5401007387 */ /* 0x0001e80000100800 */
[----:B------:R1:W5:Y:S01]  /*dd40*/  @!P2 LDG.E.U16 R85, desc[UR22][R4.64] ;  /* 0x000000160455a981 */ /* 0x000362000c1e1500 */
[-C--:B------:R-:W-:Y:S02]  /*dd50*/  IADD3 R24, P2, PT, R24, R2.reuse, RZ ;  /* 0x0000000218187210 */ /* 0x080fe40007f5e0ff */
[----:B------:R-:W-:Y:S01]  /*dd60*/  IADD3 R51, P5, PT, R51, R2, RZ ;  /* 0x0000000233337210 */ /* 0x000fe20007fbe0ff */
[----:B------:R-:W-:Y:S04]  /*dd70*/  STL [R1+0x2f0], R147 ;  /* 0x0002f09301007387 */ /* 0x000fe80000100800 */
[----:B------:R2:W-:Y:S01]  /*dd80*/  STL [R1+0x6e8], R132 ;  /* 0x0006e88401007387 */ /* 0x0005e20000100800 */
[----:B-1----:R-:W-:-:S02]  /*dd90*/  VIADD R4, R3, 0xffffffbf ;  /* 0xffffffbf03047836 */ /* 0x002fc40000000000 */
[----:B------:R-:W-:Y:S01]  /*dda0*/  VIADD R5, R3, 0xfffffffd ;  /* 0xfffffffd03057836 */ /* 0x000fe20000000000 */
[-C--:B0-----:R-:W-:Y:S02]  /*ddb0*/  LEA.HI.X.SX32 R84, R86, R0.reuse, 0x1, P5 ;  /* 0x0000000056547211 */ /* 0x081fe400028f0eff */
[----:B--2---:R-:W-:Y:S02]  /*ddc0*/  LEA.HI.X.SX32 R132, R74, R0, 0x1, P2 ;  /* 0x000000004a847211 */ /* 0x004fe400010f0eff */
[----:B------:R-:W-:Y:S01]  /*ddd0*/  PRMT R23, RZ, 0x7610, R23 ;  /* 0x00007610ff177816 */ /* 0x000fe20000000017 */
[----:B------:R0:W-:Y:S01]  /*dde0*/  STL [R1+0x2ec], R24 ;  /* 0x0002ec1801007387 */ /* 0x0001e20000100800 */
[----:B------:R-:W-:Y:S01]  /*ddf0*/  ISETP.GE.U32.AND P2, PT, R4, 0x7ffffec0, PT ;  /* 0x7ffffec00400780c */ /* 0x000fe20003f46070 */
[----:B------:R-:W-:Y:S01]  /*de00*/  @!P3 IMAD.MOV.U32 R4, RZ, RZ, R24 ;  /* 0x000000ffff04b224 */ /* 0x000fe200078e0018 */
[----:B------:R-:W-:Y:S01]  /*de10*/  ISETP.GE.U32.AND P5, PT, R5, 0x7ffffefe, PT ;  /* 0x7ffffefe0500780c */ /* 0x000fe20003fa6070 */
[----:B------:R-:W-:Y:S01]  /*de20*/  @!P3 IMAD.MOV.U32 R5, RZ, RZ, R132 ;  /* 0x000000ffff05b224 */ /* 0x000fe200078e0084 */
[----:B------:R-:W-:Y:S01]  /*de30*/  PRMT R86, RZ, 0x7610, R86 ;  /* 0x00007610ff567816 */ /* 0x000fe20000000056 */
[----:B------:R-:W1:Y:S03]  /*de40*/  LDC R74, c[0x0][0x3a8] ;  /* 0x0000ea00ff4a7b82 */ /* 0x000e660000000800 */
[----:B------:R2:W5:Y:S01]  /*de50*/  @!P3 LDG.E.U16 R23, desc[UR22][R4.64] ;  /* 0x000000160417b981 */ /* 0x000562000c1e1500 */
[----:B0-----:R-:W-:-:S03]  /*de60*/  IMAD.SHL.U32 R24, R6, 0x2, RZ ;  /* 0x0000000206187824 */ /* 0x001fc600078e00ff */
[----:B------:R-:W-:Y:S01]  /*de70*/  STL [R1+0x6e4], R51 ;  /* 0x0006e43301007387 */ /* 0x000fe20000100800 */
[----:B--2---:R-:W-:Y:S02]  /*de80*/  @!P0 IMAD.MOV.U32 R4, RZ, RZ, R51 ;  /* 0x000000ffff048224 */ /* 0x004fe400078e0033 */
[----:B------:R-:W-:Y:S01]  /*de90*/  @!P0 IMAD.MOV.U32 R5, RZ, RZ, R84 ;  /* 0x000000ffff058224 */ /* 0x000fe200078e0054 */
[----:B------:R0:W-:Y:S04]  /*dea0*/  STL [R1+0x2e8], R132 ;  /* 0x0002e88401007387 */ /* 0x0001e80000100800 */
[----:B------:R2:W5:Y:S01]  /*deb0*/  @!P0 LDG.E.U16 R86, desc[UR22][R4.64] ;  /* 0x0000001604568981 */ /* 0x000562000c1e1500 */
[-C--:B------:R-:W-:Y:S02]  /*dec0*/  LEA R147, P0, R6, R2.reuse, 0x2 ;  /* 0x0000000206937211 */ /* 0x080fe400078010ff */
[----:B0-----:R-:W-:Y:S01]  /*ded0*/  IADD3 R132, P3, PT, R24, R2, RZ ;  /* 0x0000000218847210 */ /* 0x001fe20007f7e0ff */
[----:B--2---:R-:W-:-:S03]  /*dee0*/  VIADD R4, R3, 0xfffffffe ;  /* 0xfffffffe03047836 */ /* 0x004fc60000000000 */
[-C--:B------:R-:W-:Y:S01]  /*def0*/  LEA.HI.X.SX32 R146, R6, R0.reuse, 0x1, P3 ;  /* 0x0000000006927211 */ /* 0x080fe200018f0eff */
[----:B------:R-:W-:Y:S01]  /*df00*/  VIADD R5, R3, 0xffffffff ;  /* 0xffffffff03057836 */ /* 0x000fe20000000000 */
[----:B------:R0:W-:Y:S01]  /*df10*/  STL [R1+0x6e0], R84 ;  /* 0x0006e05401007387 */ /* 0x0001e20000100800 */
[----:B------:R-:W-:Y:S02]  /*df20*/  ISETP.GE.U32.AND P3, PT, R4, 0x7ffffeff, PT ;  /* 0x7ffffeff0400780c */ /* 0x000fe40003f66070 */
[----:B------:R-:W-:Y:S01]  /*df30*/  LEA.HI.X.SX32 R4, R24, R0, 0x1, P0 ;  /* 0x0000000018047211 */ /* 0x000fe200000f0eff */
[----:B------:R-:W-:Y:S01]  /*df40*/  STL [R1+0x2dc], R132 ;  /* 0x0002dc8401007387 */ /* 0x000fe20000100800 */
[----:B------:R-:W-:-:S03]  /*df50*/  ISETP.GE.U32.AND P0, PT, R5, 0x7fffff00, PT ;  /* 0x7fffff000500780c */ /* 0x000fc60003f06070 */
[----:B------:R-:W-:Y:S01]  /*df60*/  STL [R1+0x2e4], R147 ;  /* 0x0002e49301007387 */ /* 0x000fe20000100800 */
[----:B------:R-:W-:Y:S01]  /*df70*/  PRMT R24, RZ, 0x7610, R24 ;  /* 0x00007610ff187816 */ /* 0x000fe20000000018 */
[----:B------:R-:W-:Y:S01]  /*df80*/  @!P5 IMAD.MOV.U32 R5, RZ, RZ, R4 ;  /* 0x000000ffff05d224 */ /* 0x000fe200078e0004 */
[----:B0-----:R-:W0:Y:S01]  /*df90*/  LDC R84, c[0x0][0x3a8] ;  /* 0x0000ea00ff547b82 */ /* 0x001e220000000800 */
[----:B------:R-:W-:Y:S04]  /*dfa0*/  STL [R1+0x2d8], R146 ;  /* 0x0002d89201007387 */ /* 0x000fe80000100800 */
[----:B------:R2:W-:Y:S01]  /*dfb0*/  STL [R1+0x2e0], R4 ;  /* 0x0002e00401007387 */ /* 0x0005e20000100800 */
[----:B------:R-:W-:Y:S02]  /*dfc0*/  VIADD R51, R3, 0xffffffdf ;  /* 0xffffffdf03337836 */ /* 0x000fe40000000000 */
[----:B--2---:R-:W-:-:S02]  /*dfd0*/  @!P5 IMAD.MOV.U32 R4, RZ, RZ, R147 ;  /* 0x000000ffff04d224 */ /* 0x004fc400078e0093 */
[----:B------:R-:W-:-:S03]  /*dfe0*/  @!P3 IMAD.MOV.U32 R147, RZ, RZ, R146 ;  /* 0x000000ffff93b224 */ /* 0x000fc600078e0092 */
[----:B------:R2:W5:Y:S01]  /*dff0*/  @!P5 LDG.E.U16 R24, desc[UR22][R4.64] ;  /* 0x000000160418d981 */ /* 0x000562000c1e1500 */
[----:B------:R-:W-:Y:S01]  /*e000*/  @!P3 IMAD.MOV.U32 R146, RZ, RZ, R132 ;  /* 0x000000ffff92b224 */ /* 0x000fe200078e0084 */
[----:B------:R-:W-:Y:S01]  /*e010*/  ISETP.GE.U32.AND P5, PT, R51, 0x7ffffee0, PT ;  /* 0x7ffffee03300780c */ /* 0x000fe20003fa6070 */
[----:B-1----:R-:W-:Y:S01]  /*e020*/  IMAD R51, R74, 0x102, RZ ;  /* 0x000001024a337824 */ /* 0x002fe200078e02ff */
[----:B--2---:R-:W-:Y:S02]  /*e030*/  PRMT R4, RZ, 0x7610, R4 ;  /* 0x00007610ff047816 */ /* 0x004fe40000000004 */
[----:B------:R-:W-:-:S04]  /*e040*/  PRMT R5, RZ, 0x7610, R5 ;  /* 0x00007610ff057816 */ /* 0x000fc80000000005 */
[----:B------:R1:W5:Y:S01]  /*e050*/  @!P3 LDG.E.U16 R4, desc[UR22][R146.64] ;  /* 0x000000169204b981 */ /* 0x000362000c1e1500 */
[----:B------:R-:W-:Y:S01]  /*e060*/  IADD3 R132, P3, PT, R51, R2, RZ ;  /* 0x0000000233847210 */ /* 0x000fe20007f7e0ff */
[----:B-1----:R-:W-:Y:S02]  /*e070*/  @!P0 IMAD.MOV.U32 R146, RZ, RZ, R2 ;  /* 0x000000ffff928224 */ /* 0x002fe400078e0002 */
[----:B------:R-:W-:Y:S02]  /*e080*/  @!P0 IMAD.MOV.U32 R147, RZ, RZ, R0 ;  /* 0x000000ffff938224 */ /* 0x000fe400078e0000 */
[----:B------:R1:W-:Y:S04]  /*e090*/  STL [R1+0x6dc], R132 ;  /* 0x0006dc8401007387 */ /* 0x0003e80000100800 */
[----:B------:R2:W5:Y:S02]  /*e0a0*/  @!P0 LDG.E.U16 R5, desc[UR22][R146.64] ;  /* 0x0000001692058981 */ /* 0x000564000c1e1500 */
[----:B--2---:R-:W-:-:S02]  /*e0b0*/  @!P4 IMAD.MOV.U32 R146, RZ, RZ, R132 ;  /* 0x000000ffff92c224 */ /* 0x004fc400078e0084 */
[----:B-1----:R-:W1:Y:S01]  /*e0c0*/  LDC R132, c[0x0][0x3a8] ;  /* 0x0000ea00ff847b82 */ /* 0x002e620000000800 */
[C---:B------:R-:W-:Y:S01]  /*e0d0*/  IMAD R74, R6.reuse, 0x81, RZ ;  /* 0x00000081064a7824 */ /* 0x040fe200078e02ff */
[----:B------:R-:W-:Y:S01]  /*e0e0*/  PRMT R83, RZ, 0x7610, R83 ;  /* 0x00007610ff537816 */ /* 0x000fe20000000053 */
[----:B------:R-:W-:Y:S01]  /*e0f0*/  IMAD.SHL.U32 R51, R6, 0x80, RZ ;  /* 0x0000008006337824 */ /* 0x000fe200078e00ff */
[----:B0-----:R-:W-:Y:S02]  /*e100*/  LEA R3, P0, R84, R2, 0x8 ;  /* 0x0000000254037211 */ /* 0x001fe400078040ff */
[----:B------:R-:W-:-:S05]  /*e110*/  LEA.HI.X.SX32 R147, R74, R0, 0x1, P3 ;  /* 0x000000004a937211 */ /* 0x000fca00018f0eff */
[----:B------:R0:W-:Y:S04]  /*e120*/  STL [R1+0x6d8], R147 ;  /* 0x0006d89301007387 */ /* 0x0001e80000100800 */
[----:B------:R0:W5:Y:S04]  /*e130*/  @!P4 LDG.E.U16 R83, desc[UR22][R146.64] ;  /* 0x000000169253c981 */ /* 0x000168000c1e1500 */
[----:B------:R1:W-:Y:S01]  /*e140*/  STL [R1+0x6d4], R3 ;  /* 0x0006d40301007387 */ /* 0x0003e20000100800 */
[----:B0-----:R-:W-:Y:S01]  /*e150*/  IMAD.MOV.U32 R147, RZ, RZ, R3 ;  /* 0x000000ffff937224 */ /* 0x001fe200078e0003 */
[----:B------:R-:W-:-:S02]  /*e160*/  LEA.HI.X.SX32 R146, R51, R0, 0x1, P0 ;  /* 0x0000000033927211 */ /* 0x000fc400000f0eff */
[----:B-1----:R-:W-:Y:S02]  /*e170*/  LEA R3, P0, R132, R2, 0x7 ;  /* 0x0000000284037211 */ /* 0x002fe400078038ff */
[----:B------:R-:W0:Y:S01]  /*e180*/  LDC R132, c[0x0][0x3a8] ;  /* 0x0000ea00ff847b82 */ /* 0x000e220000000800 */
[-C--:B------:R-:W-:Y:S01]  /*e190*/  @!P6 LOP3.LUT R147, R147, R146.reuse, RZ, 0x3c, !PT ;  /* 0x000000929393e212 */ /* 0x080fe200078e3cff */
[----:B------:R1:W-:Y:S01]  /*e1a0*/  STL [R1+0x6d0], R146 ;  /* 0x0006d09201007387 */ /* 0x0003e20000100800 */
[----:B------:R-:W-:Y:S01]  /*e1b0*/  PRMT R84, RZ, 0x7610, R84 ;  /* 0x00007610ff547816 */ /* 0x000fe20000000054 */
[----:B------:R-:W-:Y:S01]  /*e1c0*/  IMAD.SHL.U32 R51, R6, 0x40, RZ ;  /* 0x0000004006337824 */ /* 0x000fe200078e00ff */
[----:B-1----:R-:W-:-:S04]  /*e1d0*/  @!P6 LOP3.LUT R146, R147, R146, RZ, 0x3c, !PT ;  /* 0x000000929392e212 */ /* 0x002fc800078e3cff */
[----:B------:R-:W-:Y:S01]  /*e1e0*/  @!P6 LOP3.LUT R147, R147, R146, RZ, 0x3c, !PT ;  /* 0x000000929393e212 */ /* 0x000fe200078e3cff */
[----:B------:R-:W-:-:S04]  /*e1f0*/  IMAD.SHL.U32 R6, R6, 0x20, RZ ;  /* 0x0000002006067824 */ /* 0x000fc800078e00ff */
[----:B------:R1:W5:Y:S01]  /*e200*/  @!P6 LDG.E.U16 R84, desc[UR22][R146.64] ;  /* 0x000000169254e981 */ /* 0x000362000c1e1500 */
[----:B------:R-:W-:Y:S02]  /*e210*/  PRMT R74, RZ, 0x7610, R74 ;  /* 0x00007610ff4a7816 */ /* 0x000fe4000000004a */
[----:B-1----:R-:W-:Y:S02]  /*e220*/  LEA.HI.X.SX32 R147, R51, R0, 0x1, P0 ;  /* 0x0000000033937211 */ /* 0x002fe400000f0eff */
[----:B0-----:R-:W-:-:S04]  /*e230*/  LEA R132, P0, R132, R2, 0x6 ;  /* 0x0000000284847211 */ /* 0x001fc800078030ff */
[----:B------:R-:W-:Y:S02]  /*e240*/  LEA.HI.X.SX32 R6, R6, R0, 0x1, P0 ;  /* 0x0000000006067211 */ /* 0x000fe400000f0eff */
[----:B------:R-:W-:Y:S01]  /*e250*/  ISETP.LE.AND P0, PT, RZ, UR36, PT ;  /* 0x00000024ff007c0c */ /* 0x000fe2000bf03270 */
[----:B------:R-:W-:Y:S01]  /*e260*/  @!P2 IMAD.MOV.U32 R146, RZ, RZ, R3 ;  /* 0x000000ffff92a224 */ /* 0x000fe200078e0003 */
[----:B------:R-:W-:Y:S01]  /*e270*/  ISETP.LE.AND P4, PT, RZ, UR39, PT ;  /* 0x00000027ff007c0c */ /* 0x000fe2000bf83270 */
[----:B------:R0:W-:Y:S01]  /*e280*/  STL [R1+0x4d4], R3 ;  /* 0x0004d40301007387 */ /* 0x0001e20000100800 */
[----:B------:R-:W-:Y:S01]  /*e290*/  PRMT R51, RZ, 0x7610, R51 ;  /* 0x00007610ff337816 */ /* 0x000fe20000000033 */
[----:B------:R-:W1:Y:S02]  /*e2a0*/  LDCU UR36, c[0x0][0x3b0] ;  /* 0x00007600ff2477ac */ /* 0x000e640008000800 */
[----:B------:R2:W5:Y:S01]  /*e2b0*/  @!P2 LDG.E.U16 R74, desc[UR22][R146.64] ;  /* 0x00000016924aa981 */ /* 0x000562000c1e1500 */
[----:B------:R-:W-:-:S03]  /*e2c0*/  ISETP.LE.AND P2, PT, RZ, UR25, PT ;  /* 0x00000019ff007c0c */ /* 0x000fc6000bf43270 */
[----:B------:R3:W-:Y:S01]  /*e2d0*/  STL [R1+0x4d0], R147 ;  /* 0x0004d09301007387 */ /* 0x0007e20000100800 */
[----:B0-----:R-:W0:Y:S01]  /*e2e0*/  LDC R3, c[0x0][0x3a0] ;  /* 0x0000e800ff037b82 */ /* 0x001e220000000800 */
[----:B------:R-:W-:Y:S01]  /*e2f0*/  @!P0 IMAD.MOV R21, RZ, RZ, -R21 ;  /* 0x000000ffff158224 */ /* 0x000fe200078e0a15 */
[----:B------:R-:W-:Y:S01]  /*e300*/  ISETP.LE.AND P0, PT, RZ, UR37, PT ;  /* 0x00000025ff007c0c */ /* 0x000fe2000bf03270 */
[----:B--2---:R-:W-:Y:S02]  /*e310*/  @!P5 IMAD.MOV.U32 R146, RZ, RZ, R132 ;  /* 0x000000ffff92d224 */ /* 0x004fe400078e0084 */
[----:B---3--:R-:W-:Y:S01]  /*e320*/  @!P5 IMAD.MOV.U32 R147, RZ, RZ, R6 ;  /* 0x000000ffff93d224 */ /* 0x008fe200078e0006 */
[----:B------:R-:W-:Y:S01]  /*e330*/  ISETP.LE.AND P3, PT, RZ, UR24, PT ;  /* 0x00000018ff007c0c */ /* 0x000fe2000bf63270 */
[----:B------:R-:W-:-:S03]  /*e340*/  @!P4 IMAD.MOV R18, RZ, RZ, -R18 ;  /* 0x000000ffff12c224 */ /* 0x000fc600078e0a12 */
[----:B------:R2:W5:Y:S01]  /*e350*/  @!P5 LDG.E.U16 R51, desc[UR22][R146.64] ;  /* 0x000000169233d981 */ /* 0x000562000c1e1500 */
[----:B------:R-:W-:Y:S01]  /*e360*/  ISETP.LE.AND P5, PT, RZ, UR38, PT ;  /* 0x00000026ff007c0c */ /* 0x000fe2000bfa3270 */
[----:B------:R-:W-:Y:S01]  /*e370*/  @!P2 IMAD.MOV R20, RZ, RZ, -R20 ;  /* 0x000000ffff14a224 */ /* 0x000fe200078e0a14 */
[----:B------:R-:W-:Y:S02]  /*e380*/  ISETP.LE.AND P6, PT, RZ, UR5, PT ;  /* 0x00000005ff007c0c */ /* 0x000fe4000bfc3270 */
[----:B------:R-:W-:Y:S01]  /*e390*/  @!P0 IMAD.MOV R16, RZ, RZ, -R16 ;  /* 0x000000ffff108224 */ /* 0x000fe200078e0a10 */
[----:B------:R-:W-:Y:S01]  /*e3a0*/  ISETP.LE.AND P4, PT, RZ, UR74, PT ;  /* 0x0000004aff007c0c */ /* 0x000fe2000bf83270 */
[----:B------:R0:W-:Y:S01]  /*e3b0*/  STL [R1+0x3d4], R132 ;  /* 0x0003d48401007387 */ /* 0x0001e20000100800 */
[----:B------:R-:W-:Y:S01]  /*e3c0*/  ISETP.LE.AND P2, PT, RZ, UR27, PT ;  /* 0x0000001bff007c0c */ /* 0x000fe2000bf43270 */
[----:B------:R-:W3:Y:S01]  /*e3d0*/  LDCU.64 UR24, c[0x0][0x388] ;  /* 0x00007100ff1877ac */ /* 0x000ee20008000a00 */
[----:B------:R-:W-:Y:S01]  /*e3e0*/  ISETP.LE.AND P0, PT, RZ, UR72, PT ;  /* 0x00000048ff007c0c */ /* 0x000fe2000bf03270 */
[----:B------:R-:W-:Y:S01]  /*e3f0*/  @!P3 IMAD.MOV R19, RZ, RZ, -R19 ;  /* 0x000000ffff13b224 */ /* 0x000fe200078e0a13 */
[----:B------:R-:W-:-:S02]  /*e400*/  ISETP.LE.AND P3, PT, RZ, UR26, PT ;  /* 0x0000001aff007c0c */ /* 0x000fc4000bf63270 */
[----:B------:R-:W-:Y:S01]  /*e410*/  @!P5 IMAD.MOV R17, RZ, RZ, -R17 ;  /* 0x000000ffff11d224 */ /* 0x000fe200078e0a11 */
[----:B------:R-:W-:Y:S01]  /*e420*/  ISETP.LE.AND P5, PT, RZ, UR73, PT ;  /* 0x00000049ff007c0c */ /* 0x000fe2000bfa3270 */
[----:B------:R-:W-:Y:S01]  /*e430*/  @!P6 IMAD.MOV R22, RZ, RZ, -R22 ;  /* 0x000000ffff16e224 */ /* 0x000fe200078e0a16 */
[----:B------:R-:W-:Y:S02]  /*e440*/  ISETP.LE.AND P6, PT, RZ, UR21, PT ;  /* 0x00000015ff007c0c */ /* 0x000fe4000bfc3270 */
[----:B------:R-:W-:Y:S01]  /*e450*/  @!P4 IMAD.MOV R13, RZ, RZ, -R13 ;  /* 0x000000ffff0dc224 */ /* 0x000fe200078e0a0d */
[----:B------:R4:W-:Y:S01]  /*e460*/  STL [R1+0x3d0], R6 ;  /* 0x0003d00601007387 */ /* 0x0009e20000100800 */
[----:B------:R-:W-:Y:S01]  /*e470*/  @!P2 IMAD.MOV R15, RZ, RZ, -R15 ;  /* 0x000000ffff0fa224 */ /* 0x000fe200078e0a0f */
[----:B------:R-:W-:Y:S01]  /*e480*/  ISETP.LE.AND P4, PT, RZ, UR8, PT ;  /* 0x00000008ff007c0c */ /* 0x000fe2000bf83270 */
[----:B0-----:R-:W-:Y:S01]  /*e490*/  VIADD R132, R3, 0xff ;  /* 0x000000ff03847836 */ /* 0x001fe20000000000 */
[----:B------:R-:W-:Y:S01]  /*e4a0*/  ISETP.NE.AND P2, PT, RZ, UR15, PT ;  /* 0x0000000fff007c0c */ /* 0x000fe2000bf45270 */
[----:B------:R-:W-:Y:S01]  /*e4b0*/  @!P0 IMAD.MOV R11, RZ, RZ, -R11 ;  /* 0x000000ffff0b8224 */ /* 0x000fe200078e0a0b */
[----:B------:R-:W0:Y:S01]  /*e4c0*/  LDCU.64 UR26, c[0x0][0x388] ;  /* 0x00007100ff1a77ac */ /* 0x000e220008000a00 */
[----:B----4-:R-:W-:-:S02]  /*e4d0*/  LOP3.LUT R6, RZ, UR15, RZ, 0x33, !PT ;  /* 0x0000000fff067c12 */ /* 0x010fc4000f8e33ff */
[----:B------:R-:W-:Y:S02]  /*e4e0*/  ISETP.GT.AND P0, PT, R132, 0xff, PT ;  /* 0x000000ff8400780c */ /* 0x000fe40003f04270 */
[C---:B------:R-:W-:Y:S01]  /*e4f0*/  SEL R22, R6.reuse, R22, !P2 ;  /* 0x0000001606167207 */ /* 0x040fe20005000000 */
[----:B------:R-:W4:Y:S01]  /*e500*/  S2R R132, SR_TID.X ;  /* 0x0000000000847919 */ /* 0x000f220000002100 */
[C---:B------:R-:W-:Y:S01]  /*e510*/  SEL R21, R6.reuse, R21, !P2 ;  /* 0x0000001506157207 */ /* 0x040fe20005000000 */
[----:B------:R-:W-:Y:S01]  /*e520*/  @!P3 IMAD.MOV R14, RZ, RZ, -R14 ;  /* 0x000000ffff0eb224 */ /* 0x000fe200078e0a0e */
[C---:B------:R-:W-:Y:S02]  /*e530*/  SEL R20, R6.reuse, R20, !P2 ;  /* 0x0000001406147207 */ /* 0x040fe40005000000 */
[C---:B------:R-:W-:Y:S01]  /*e540*/  SEL R19, R6.reuse, R19, !P2 ;  /* 0x0000001306137207 */ /* 0x040fe20005000000 */
[----:B------:R-:W-:Y:S01]  /*e550*/  @!P5 IMAD.MOV R12, RZ, RZ, -R12 ;  /* 0x000000ffff0cd224 */ /* 0x000fe200078e0a0c */
[C---:B------:R-:W-:Y:S01]  /*e560*/  SEL R18, R6.reuse, R18, !P2 ;  /* 0x0000001206127207 */ /* 0x040fe20005000000 */
[----:B------:R0:W-:Y:S01]  /*e570*/  STL [R1+0x1fc], R22 ;  /* 0x0001fc1601007387 */ /* 0x0001e20000100800 */
        /* <DEDUP_REMOVED lines=8> */
[----:B------:R-:W-:-:S03]  /*e600*/  SEL R13, R6, R13, !P2 ;  /* 0x0000000d060d7207 */ /* 0x000fc60005000000 */
        /* <DEDUP_REMOVED lines=9> */
[----:B------:R-:W-:-:S03]  /*e6a0*/  ISETP.LE.AND P3, PT, RZ, UR9, PT ;  /* 0x00000009ff007c0c */ /* 0x000fc6000bf63270 */
[----:B------:R0:W-:Y:S01]  /*e6b0*/  STL [R1+0x1dc], R14 ;  /* 0x0001dc0e01007387 */ /* 0x0001e20000100800 */
[----:B------:R-:W-:-:S03]  /*e6c0*/  ISETP.LE.AND P5, PT, RZ, UR10, PT ;  /* 0x0000000aff007c0c */ /* 0x000fc6000bfa3270 */
[----:B------:R0:W-:Y:S04]  /*e6d0*/  STL [R1+0x1d8], R13 ;  /* 0x0001d80d01007387 */ /* 0x0001e80000100800 */
[----:B------:R0:W-:Y:S04]  /*e6e0*/  STL [R1+0x1d4], R12 ;  /* 0x0001d40c01007387 */ /* 0x0001e80000100800 */
[----:B------:R0:W-:Y:S04]  /*e6f0*/  STL [R1+0x1d0], R11 ;  /* 0x0001d00b01007387 */ /* 0x0001e80000100800 */
[----:B------:R0:W-:Y:S04]  /*e700*/  STL [R1+0x1cc], R10 ;  /* 0x0001cc0a01007387 */ /* 0x0001e80000100800 */
[----:B------:R0:W-:Y:S01]  /*e710*/  STL [R1+0x200], R7 ;  /* 0x0002000701007387 */ /* 0x0001e20000100800 */
[----:B------:R-:W-:-:S04]  /*e720*/  @!UP1 UIADD3 UR14, UPT, UPT, -UR14, 0x100000, URZ ;  /* 0x001000000e0e9890 */ /* 0x000fc8000fffe1ff */
[----:B------:R-:W-:Y:S02]  /*e730*/  @!UP1 USHF.L.U32 UR15, UR14, 0xb, URZ ;  /* 0x0000000b0e0f9899 */ /* 0x000fe400080006ff */
[----:B------:R-:W-:Y:S01]  /*e740*/  @!UP1 USHF.L.U32 UR14, UR14, 0x1, URZ ;  /* 0x000000010e0e9899 */ /* 0x000fe200080006ff */
[----:B------:R-:W-:Y:S02]  /*e750*/  @!P3 IMAD.MOV R9, RZ, RZ, -R9 ;  /* 0x000000ffff09b224 */ /* 0x000fe400078e0a09 */
[----:B------:R-:W-:Y:S01]  /*e760*/  @!P5 IMAD.MOV R8, RZ, RZ, -R8 ;  /* 0x000000ffff08d224 */ /* 0x000fe200078e0a08 */
[----:B----4-:R-:W-:Y:S02]  /*e770*/  LOP3.LUT R132, R132, 0x7f, RZ, 0xc0, !PT ;  /* 0x0000007f84847812 */ /* 0x010fe400078ec0ff */
[C---:B--2---:R-:W-:Y:S02]  /*e780*/  SEL R147, R6.reuse, R9, !P2 ;  /* 0x0000000906937207 */ /* 0x044fe40005000000 */
[----:B------:R-:W-:Y:S01]  /*e790*/  SEL R146, R6, R8, !P2 ;  /* 0x0000000806927207 */ /* 0x000fe20005000000 */
[----:B------:R-:W-:-:S03]  /*e7a0*/  IMAD.U32 R6, RZ, RZ, UR17 ;  /* 0x00000011ff067e24 */ /* 0x000fc6000f8e00ff */
[----:B------:R2:W4:Y:S01]  /*e7b0*/  @!UP2 SYNCS.EXCH.64 URZ, [UR11+0x4008], UR14 ;  /* 0x0040080e0bffa5b2 */ /* 0x0005220008000100 */
[----:B------:R-:W-:Y:S01]  /*e7c0*/  IMAD R132, R132, R123, RZ ;  /* 0x0000007b84847224 */ /* 0x000fe200078e02ff */
[----:B0123--:R-:W-:Y:S06]  /*e7d0*/  @!P0 BRA `(.L_x_6) ;  /* 0x0000000c00d08947 */ /* 0x00ffec0003800000 */
[----:B-----5:R-:W-:Y:S01]  /*e7e0*/  PRMT R8, R30, 0x5410, R29 ;  /* 0x000054101e087816 */ /* 0x020fe2000000001d */
[----:B------:R-:W2:Y:S01]  /*e7f0*/  LDL.LU R123, [R1+0xcc] ;  /* 0x0000cc00017b7983 */ /* 0x000ea20000300800 */
[----:B------:R-:W-:Y:S02]  /*e800*/  PRMT R9, R32, 0x5410, R31 ;  /* 0x0000541020097816 */ /* 0x000fe4000000001f */
[----:B------:R-:W-:Y:S02]  /*e810*/  PRMT R30, R73, 0x5410, R75 ;  /* 0x00005410491e7816 */ /* 0x000fe4000000004b */
[----:B------:R-:W3:Y:S01]  /*e820*/  LDL.LU R75, [R1+0x4] ;  /* 0x00000400014b7983 */ /* 0x000ee20000300800 */
[----:B------:R-:W-:Y:S02]  /*e830*/  PRMT R31, R76, 0x5410, R77 ;  /* 0x000054104c1f7816 */ /* 0x000fe4000000004d */
[----:B------:R-:W-:Y:S01]  /*e840*/  PRMT R32, R78, 0x5410, R79 ;  /* 0x000054104e207816 */ /* 0x000fe2000000004f */
[----:B----4-:R-:W4:Y:S01]  /*e850*/  LDL.LU R76, [R1+0xc] ;  /* 0x00000c00014c7983 */ /* 0x010f220000300800 */
[----:B------:R-:W-:-:S02]  /*e860*/  PRMT R10, R34, 0x5410, R33 ;  /* 0x00005410220a7816 */ /* 0x000fc40000000021 */
[----:B------:R-:W-:Y:S01]  /*e870*/  PRMT R11, R36, 0x5410, R35 ;  /* 0x00005410240b7816 */ /* 0x000fe20000000023 */
[----:B------:R-:W2:Y:S01]  /*e880*/  LDL.LU R77, [R1+0x14] ;  /* 0x00001400014d7983 */ /* 0x000ea20000300800 */
[----:B------:R-:W-:Y:S02]  /*e890*/  PRMT R33, R80, 0x5410, R81 ;  /* 0x0000541050217816 */ /* 0x000fe40000000051 */
[----:B------:R-:W-:Y:S01]  /*e8a0*/  PRMT R12, R38, 0x5410, R37 ;  /* 0x00005410260c7816 */ /* 0x000fe20000000025 */
[----:B------:R-:W2:Y:S01]  /*e8b0*/  LDL.LU R78, [R1+0x1c] ;  /* 0x00001c00014e7983 */ /* 0x000ea20000300800 */
[----:B------:R-:W-:Y:S02]  /*e8c0*/  PRMT R34, R82, 0x5410, R89 ;  /* 0x0000541052227816 */ /* 0x000fe40000000059 */
[----:B------:R-:W-:Y:S01]  /*e8d0*/  PRMT R13, R40, 0x5410, R39 ;  /* 0x00005410280d7816 */ /* 0x000fe20000000027 */
[----:B------:R-:W2:Y:S01]  /*e8e0*/  LDL.LU R79, [R1+0x24] ;  /* 0x00002400014f7983 */ /* 0x000ea20000300800 */
        /* <DEDUP_REMOVED lines=20> */
[----:B------:R-:W2:Y:S01]  /*ea30*/  LDL.LU R74, [R1] ;  /* 0x00000000014a7983 */ /* 0x000ea20000300800 */
[----:B------:R-:W-:Y:S02]  /*ea40*/  PRMT R39, R97, 0x5410, R98 ;  /* 0x0000541061277816 */ /* 0x000fe40000000062 */
[----:B------:R-:W-:Y:S01]  /*ea50*/  PRMT R40, R99, 0x5410, R100 ;  /* 0x0000541063287816 */ /* 0x000fe20000000064 */
[----:B------:R-:W3:Y:S01]  /*ea60*/  LDL.LU R92, [R1+0x8c] ;  /* 0x00008c00015c7983 */ /* 0x000ee20000300800 */
[----:B------:R-:W-:Y:S02]  /*ea70*/  PRMT R41, R101, 0x5410, R102 ;  /* 0x0000541065297816 */ /* 0x000fe40000000066 */
[----:B------:R-:W-:Y:S01]  /*ea80*/  PRMT R42, R103, 0x5410, R104 ;  /* 0x00005410672a7816 */ /* 0x000fe20000000068 */
[----:B------:R-:W3:Y:S01]  /*ea90*/  LDL.LU R93, [R1+0x94] ;  /* 0x00009400015d7983 */ /* 0x000ee20000300800 */
[----:B------:R-:W-:-:S02]  /*eaa0*/  PRMT R43, R105, 0x5410, R106 ;  /* 0x00005410692b7816 */ /* 0x000fc4000000006a */
[----:B------:R-:W-:Y:S01]  /*eab0*/  PRMT R44, R107, 0x5410, R108 ;  /* 0x000054106b2c7816 */ /* 0x000fe2000000006c */
[----:B------:R-:W3:Y:S01]  /*eac0*/  LDL.LU R94, [R1+0x9c] ;  /* 0x00009c00015e7983 */ /* 0x000ee20000300800 */
        /* <DEDUP_REMOVED lines=23> */
[----:B------:R-:W4:Y:S01]  /*ec40*/  LDL.LU R102, [R1+0xc8] ;  /* 0x0000c80001667983 */ /* 0x000f220000300800 */
[----:B------:R-:W-:-:S02]  /*ec50*/  PRMT R6, R26, 0x5410, R25 ;  /* 0x000054101a067816 */ /* 0x000fc40000000019 */
[----:B------:R-:W-:Y:S01]  /*ec60*/  PRMT R67, R157, 0x5410, R158 ;  /* 0x000054109d437816 */ /* 0x000fe2000000009e */
[----:B------:R-:W4:Y:S01]  /*ec70*/  LDL.LU R103, [R1+0xb0] ;  /* 0x0000b00001677983 */ /* 0x000f220000300800 */
[----:B------:R-:W-:Y:S02]  /*ec80*/  PRMT R26, R66, 0x5410, R65 ;  /* 0x00005410421a7816 */ /* 0x000fe40000000041 */
[----:B------:R-:W-:Y:S01]  /*ec90*/  PRMT R28, R70, 0x5410, R69 ;  /* 0x00005410461c7816 */ /* 0x000fe20000000045 */
[----:B------:R-:W4:Y:S01]  /*eca0*/  LDL.LU R104, [R1+0xb8] ;  /* 0x0000b80001687983 */ /* 0x000f220000300800 */
        /* <DEDUP_REMOVED lines=18> */
[----:B------:R-:W-:-:S03]  /*edd0*/  PRMT R22, R58, 0x5410, R57 ;  /* 0x000054103a167816 */ /* 0x000fc60000000039 */
[----:B------:R-:W4:Y:S04]  /*ede0*/  LDL.LU R111, [R1+0x6c] ;  /* 0x00006c00016f7983 */ /* 0x000f280000300800 */
        /* <DEDUP_REMOVED lines=19> */
[----:B------:R-:W4:Y:S01]  /*ef20*/  LDL.LU R134, [R1+0x8] ;  /* 0x0000080001867983 */ /* 0x000f220000300800 */
[----:B------:R-:W-:-:S02]  /*ef30*/  PRMT R62, R145, 0x5410, R148 ;  /* 0x00005410913e7816 */ /* 0x000fc40000000094 */
[----:B------:R-:W-:Y:S02]  /*ef40*/  PRMT R61, R143, 0x5410, R144 ;  /* 0x000054108f3d7816 */ /* 0x000fe40000000090 */
[----:B------:R-:W-:Y:S02]  /*ef50*/  PRMT R60, R141, 0x5410, R142 ;  /* 0x000054108d3c7816 */ /* 0x000fe4000000008e */
[----:B------:R-:W-:Y:S02]  /*ef60*/  PRMT R59, R139, 0x5410, R140 ;  /* 0x000054108b3b7816 */ /* 0x000fe4000000008c */
[----:B------:R-:W-:Y:S02]  /*ef70*/  PRMT R58, R137, 0x5410, R138 ;  /* 0x00005410893a7816 */ /* 0x000fe4000000008a */
[----:B------:R-:W-:Y:S02]  /*ef80*/  PRMT R57, R135, 0x5410, R136 ;  /* 0x0000541087397816 */ /* 0x000fe40000000088 */
[----:B--2---:R-:W-:-:S02]  /*ef90*/  PRMT R74, R165, 0x5410, R74 ;  /* 0x00005410a54a7816 */ /* 0x004fc4000000004a */
[----:B------:R-:W2:Y:S01]  /*efa0*/  LDL.LU R165, [R1+0xd8] ;  /* 0x0000d80001a57983 */ /* 0x000ea20000300800 */
[----:B---3--:R-:W-:-:S03]  /*efb0*/  PRMT R98, R98, 0x5410, R101 ;  /* 0x0000541062627816 */ /* 0x008fc60000000065 */
[----:B------:R-:W2:Y:S01]  /*efc0*/  LDL.LU R101, [R1+0xd4] ;  /* 0x0000d40001657983 */ /* 0x000ea20000300800 */
[----:B----4-:R-:W-:-:S03]  /*efd0*/  PRMT R99, R99, 0x5410, R102 ;  /* 0x0000541063637816 */ /* 0x010fc60000000066 */
[----:B------:R-:W3:Y:S01]  /*efe0*/  LDL.LU R163, [R1+0xe0] ;  /* 0x0000e00001a37983 */ /* 0x000ee20000300800 */
[----:B------:R-:W-:-:S03]  /*eff0*/  PRMT R96, R96, 0x5410, R103 ;  /* 0x0000541060607816 */ /* 0x000fc60000000067 */
[----:B------:R-:W3:Y:S01]  /*f000*/  LDL.LU R102, [R1+0xdc] ;  /* 0x0000dc0001667983 */ /* 0x000ee20000300800 */
[----:B------:R-:W-:-:S03]  /*f010*/  PRMT R97, R97, 0x5410, R104 ;  /* 0x0000541061617816 */ /* 0x000fc60000000068 */
[----:B------:R-:W4:Y:S04]  /*f020*/  LDL.LU R164, [R1+0xe8] ;  /* 0x0000e80001a47983 */ /* 0x000f280000300800 */
[----:B------:R-:W4:Y:S01]  /*f030*/  LDL.LU R103, [R1+0xe4] ;  /* 0x0000e40001677983 */ /* 0x000f220000300800 */
[----:B------:R-:W-:-:S03]  /*f040*/  PRMT R94, R94, 0x5410, R105 ;  /* 0x000054105e5e7816 */ /* 0x000fc60000000069 */
[----:B------:R-:W4:Y:S01]  /*f050*/  LDL.LU R162, [R1+0xf0] ;  /* 0x0000f00001a27983 */ /* 0x000f220000300800 */
[----:B------:R-:W-:-:S03]  /*f060*/  PRMT R95, R95, 0x5410, R106 ;  /* 0x000054105f5f7816 */ /* 0x000fc6000000006a */
[----:B------:R-:W4:Y:S04]  /*f070*/  LDL.LU R104, [R1+0xec] ;  /* 0x0000ec0001687983 */ /* 0x000f280000300800 */
        /* <DEDUP_REMOVED lines=21> */
[----:B------:R-:W4:Y:S04]  /*f1d0*/  LDL.LU R153, [R1+0x130] ;  /* 0x0001300001997983 */ /* 0x000f280000300800 */
        /* <DEDUP_REMOVED lines=43> */
[----:B------:R-:W4:Y:S01]  /*f490*/  LDL.LU R128, [R1+0x1b0] ;  /* 0x0001b00001807983 */ /* 0x000f220000300800 */
[----:B------:R-:W-:-:S03]  /*f4a0*/  PRMT R75, R75, 0x5410, R134 ;  /* 0x000054104b4b7816 */ /* 0x000fc60000000086 */
[----:B------:R-:W4:Y:S01]  /*f4b0*/  LDL.LU R136, [R1+0x1b4] ;  /* 0x0001b40001887983 */ /* 0x000f220000300800 */
[----:B------:R-:W-:-:S03]  /*f4c0*/  PRMT R77, R77, 0x5410, R131 ;  /* 0x000054104d4d7816 */ /* 0x000fc60000000083 */
[----:B------:R-:W4:Y:S04]  /*f4d0*/  LDL.LU R129, [R1+0x1b8] ;  /* 0x0001b80001817983 */ /* 0x000f280000300800 */
[----:B------:R-:W4:Y:S04]  /*f4e0*/  LDL.LU R133, [R1+0x1bc] ;  /* 0x0001bc0001857983 */ /* 0x000f280000300800 */
[----:B------:R-:W4:Y:S04]  /*f4f0*/  LDL.LU R130, [R1+0x1c0] ;  /* 0x0001c00001827983 */ /* 0x000f280000300800 */
[----:B------:R-:W4:Y:S04]  /*f500*/  LDL.LU R134, [R1+0x1c4] ;  /* 0x0001c40001867983 */ /* 0x000f280000300800 */
[----:B------:R-:W4:Y:S01]  /*f510*/  LDL.LU R131, [R1+0x1c8] ;  /* 0x0001c80001837983 */ /* 0x000f220000300800 */
[----:B--2---:R-:W-:-:S02]  /*f520*/  PRMT R101, R101, 0x5410, R165 ;  /* 0x0000541065657816 */ /* 0x004fc400000000a5 */
[----:B---3--:R-:W-:Y:S02]  /*f530*/  PRMT R102, R102, 0x5410, R163 ;  /* 0x0000541066667816 */ /* 0x008fe400000000a3 */
[----:B----4-:R-:W-:Y:S02]  /*f540*/  PRMT R103, R103, 0x5410, R164 ;  /* 0x0000541067677816 */ /* 0x010fe400000000a4 */
[----:B------:R-:W-:Y:S02]  /*f550*/  PRMT R104, R104, 0x5410, R162 ;  /* 0x0000541068687816 */ /* 0x000fe400000000a2 */
[----:B------:R-:W-:Y:S02]  /*f560*/  PRMT R105, R105, 0x5410, R161 ;  /* 0x0000541069697816 */ /* 0x000fe400000000a1 */
[----:B------:R-:W-:Y:S02]  /*f570*/  PRMT R106, R106, 0x5410, R160 ;  /* 0x000054106a6a7816 */ /* 0x000fe400000000a0 */
[----:B------:R-:W-:-:S02]  /*f580*/  PRMT R107, R107, 0x5410, R159 ;  /* 0x000054106b6b7816 */ /* 0x000fc4000000009f */
[----:B------:R-:W-:Y:S02]  /*f590*/  PRMT R108, R108, 0x5410, R157 ;  /* 0x000054106c6c7816 */ /* 0x000fe4000000009d */
[----:B------:R-:W-:Y:S02]  /*f5a0*/  PRMT R109, R109, 0x5410, R158 ;  /* 0x000054106d6d7816 */ /* 0x000fe4000000009e */
        /* <DEDUP_REMOVED lines=21> */
[----:B------:R-:W-:-:S04]  /*f700*/  PRMT R131, R131, 0x5410, R134 ;  /* 0x0000541083837816 */ /* 0x000fc80000000086 */
[----:B------:R0:W-:Y:S03]  /*f710*/  STTM.x128 tmem[UR13+0x10], R4 ;  /* 0x00001004000079ed */ /* 0x0001e600083c000d */
.L_x_6:
[----:B0----5:R-:W0:Y:S01]  /*f720*/  S2R R36, SR_TID.X ;  /* 0x0000000000247919 */ /* 0x021e220000002100 */
[----:B------:R-:W-:Y:S01]  /*f730*/  IMAD.U32 R4, RZ, RZ, UR17 ;  /* 0x00000011ff047e24 */ /* 0x000fe2000f8e00ff */
[----:B------:R-:W-:Y:S01]  /*f740*/  LEA R50, P3, R132, UR24, 0x1 ;  /* 0x0000001884327c11 */ /* 0x000fe2000f8608ff */
[----:B------:R-:W1:Y:S01]  /*f750*/  LDCU UR14, c[0x0][0x3b0] ;  /* 0x00007600ff0e77ac */ /* 0x000e620008000800 */
[----:B------:R-:W2:Y:S01]  /*f760*/  LDL.LU R53, [R1+0x1fc] ;  /* 0x0001fc0001357983 */ /* 0x000ea20000300800 */
[----:B------:R-:W-:Y:S01]  /*f770*/  IMAD R4, R4, 0x80, R132 ;  /* 0x0000008004047824 */ /* 0x000fe200078e0284 */
[----:B------:R-:W3:Y:S02]  /*f780*/  LDCU UR15, c[0x0][0x3b0] ;  /* 0x00007600ff0f77ac */ /* 0x000ee40008000800 */
[----:B----4-:R-:W4:Y:S02]  /*f790*/  LDL.LU R52, [R1+0x1f8] ;  /* 0x0001f80001347983 */ /* 0x010f240000300800 */
[----:B------:R-:W-:-:S02]  /*f7a0*/  LEA R48, P4, R4, UR26, 0x1 ;  /* 0x0000001a04307c11 */ /* 0x000fc4000f8808ff */
[----:B------:R-:W3:Y:S04]  /*f7b0*/  LDL.LU R47, [R1+0x1f4] ;  /* 0x0001f400012f7983 */ /* 0x000ee80000300800 */
[----:B------:R-:W3:Y:S04]  /*f7c0*/  LDL.LU R46, [R1+0x1f0] ;  /* 0x0001f000012e7983 */ /* 0x000ee80000300800 */
[----:B------:R-:W3:Y:S04]  /*f7d0*/  LDL.LU R45, [R1+0x1ec] ;  /* 0x0001ec00012d7983 */ /* 0x000ee80000300800 */
[----:B------:R-:W3:Y:S04]  /*f7e0*/  LDL.LU R44, [R1+0x1e8] ;  /* 0x0001e800012c7983 */ /* 0x000ee80000300800 */
[----:B------:R-:W3:Y:S04]  /*f7f0*/  LDL.LU R43, [R1+0x1e4] ;  /* 0x0001e400012b7983 */ /* 0x000ee80000300800 */
[----:B------:R-:W3:Y:S01]  /*f800*/  LDL.LU R42, [R1+0x1e0] ;  /* 0x0001e000012a7983 */ /* 0x000ee20000300800 */
[----:B0-----:R-:W-:-:S03]  /*f810*/  LOP3.LUT R37, R36, 0x7f, RZ, 0xc0, !PT ;  /* 0x0000007f24257812 */ /* 0x001fc600078ec0ff */
[----:B------:R-:W3:Y:S01]  /*f820*/  LDL.LU R41, [R1+0x1dc] ;  /* 0x0001dc0001297983 */ /* 0x000ee20000300800 */
[C---:B------:R-:W-:Y:S02]  /*f830*/  LOP3.LUT R36, R37.reuse, 0x80, RZ, 0xfc, !PT ;  /* 0x0000008025247812 */ /* 0x040fe400078efcff */
[-C--:B------:R-:W-:Y:S01]  /*f840*/  ISETP.LT.AND P2, PT, R37, R3.reuse, P0 ;  /* 0x000000032500720c */ /* 0x080fe20000741270 */
[----:B------:R-:W3:Y:S01]  /*f850*/  LDL.LU R40, [R1+0x1d8] ;  /* 0x0001d80001287983 */ /* 0x000ee20000300800 */
[----:B------:R-:W-:-:S03]  /*f860*/  ISETP.LT.AND P0, PT, R36, R3, P0 ;  /* 0x000000032400720c */ /* 0x000fc60000701270 */
[----:B------:R-:W3:Y:S04]  /*f870*/  LDL.LU R39, [R1+0x1d4] ;  /* 0x0001d40001277983 */ /* 0x000ee80000300800 */
[----:B------:R-:W3:Y:S04]  /*f880*/  LDL.LU R38, [R1+0x1d0] ;  /* 0x0001d00001267983 */ /* 0x000ee80000300800 */
[----:B------:R-:W3:Y:S04]  /*f890*/  LDL.LU R37, [R1+0x1cc] ;  /* 0x0001cc0001257983 */ /* 0x000ee80000300800 */
[----:B------:R-:W3:Y:S01]  /*f8a0*/  LDL.LU R36, [R1+0x200] ;  /* 0x0002000001247983 */ /* 0x000ee20000300800 */
[----:B------:R-:W0:Y:S01]  /*f8b0*/  FENCE.VIEW.ASYNC.T ;  /* 0x00000000000073c6 */ /* 0x000e220000000200 */
[----:B------:R-:W-:-:S02]  /*f8c0*/  LEA.HI.X.SX32 R51, R132, UR25, 0x1, P3 ;  /* 0x0000001984337c11 */ /* 0x000fc400098f0eff */
[----:B------:R-:W-:Y:S02]  /*f8d0*/  LEA.HI.X.SX32 R49, R4, UR27, 0x1, P4 ;  /* 0x0000001b04317c11 */ /* 0x000fe4000a0f0eff */
        /* <DEDUP_REMOVED lines=17> */
[----:B------:R-:W-:Y:S01]  /*f9f0*/  PRMT R26, RZ, 0x7610, R26 ;  /* 0x00007610ff1a7816 */ /* 0x000fe2000000001a */
[----:B------:R-:W-:Y:S01]  /*fa00*/  IMAD R60, R147, UR36, RZ ;  /* 0x00000024933c7c24 */ /* 0x000fe2000f8e02ff */
[----:B------:R-:W-:Y:S02]  /*fa10*/  PRMT R11, RZ, 0x7610, R11 ;  /* 0x00007610ff0b7816 */ /* 0x000fe4000000000b */
[----:B------:R-:W-:Y:S02]  /*fa20*/  PRMT R10, RZ, 0x7610, R10 ;  /* 0x00007610ff0a7816 */ /* 0x000fe4000000000a */
[----:B------:R-:W-:Y:S02]  /*fa30*/  PRMT R25, RZ, 0x7610, R25 ;  /* 0x00007610ff197816 */ /* 0x000fe40000000019 */
[----:B------:R-:W-:Y:S01]  /*fa40*/  PRMT R24, RZ, 0x7610, R24 ;  /* 0x00007610ff187816 */ /* 0x000fe20000000018 */
[----:B-1----:R-:W-:Y:S01]  /*fa50*/  IMAD R56, R146, UR14, RZ ;  /* 0x0000000e92387c24 */ /* 0x002fe2000f8e02ff */
[----:B------:R-:W-:Y:S01]  /*fa60*/  PRMT R9, RZ, 0x7610, R9 ;  /* 0x00007610ff097816 */ /* 0x000fe20000000009 */
[----:B------:R-:W-:Y:S01]  /*fa70*/  IMAD.WIDE R62, R60, 0x2, R50 ;  /* 0x000000023c3e7825 */ /* 0x000fe200078e0232 */
[----:B0-----:R-:W-:Y:S01]  /*fa80*/  BAR.SYNC.DEFER_BLOCKING 0x0 ;  /* 0x0000000000007b1d */ /* 0x001fe20000010000 */
[----:B------:R-:W-:-:S02]  /*fa90*/  PRMT R8, RZ, 0x7610, R8 ;  /* 0x00007610ff087816 */ /* 0x000fc40000000008 */
[----:B------:R-:W-:Y:S01]  /*faa0*/  PRMT R23, RZ, 0x7610, R23 ;  /* 0x00007610ff177816 */ /* 0x000fe20000000017 */
[----:B------:R-:W-:Y:S01]  /*fab0*/  IMAD.WIDE R60, R60, 0x2, R48 ;  /* 0x000000023c3c7825 */ /* 0x000fe200078e0230 */
[----:B------:R-:W-:Y:S02]  /*fac0*/  PRMT R22, RZ, 0x7610, R22 ;  /* 0x00007610ff167816 */ /* 0x000fe40000000016 */
[----:B------:R-:W-:Y:S01]  /*fad0*/  PRMT R7, RZ, 0x7610, R7 ;  /* 0x00007610ff077816 */ /* 0x000fe20000000007 */
[C---:B------:R-:W-:Y:S01]  /*fae0*/  IMAD.WIDE R58, R56.reuse, 0x2, R50 ;  /* 0x00000002383a7825 */ /* 0x040fe200078e0232 */
[----:B------:R-:W-:Y:S02]  /*faf0*/  PRMT R6, RZ, 0x7610, R6 ;  /* 0x00007610ff067816 */ /* 0x000fe40000000006 */
[----:B------:R-:W-:Y:S01]  /*fb00*/  PRMT R21, RZ, 0x7610, R21 ;  /* 0x00007610ff157816 */ /* 0x000fe20000000015 */
[----:B------:R-:W-:Y:S01]  /*fb10*/  IMAD.WIDE R56, R56, 0x2, R48 ;  /* 0x0000000238387825 */ /* 0x000fe200078e0230 */
[----:B------:R-:W-:-:S02]  /*fb20*/  PRMT R20, RZ, 0x7610, R20 ;  /* 0x00007610ff147816 */ /* 0x000fc40000000014 */
[----:B------:R-:W-:Y:S02]  /*fb30*/  PRMT R5, RZ, 0x7610, R5 ;  /* 0x00007610ff057816 */ /* 0x000fe40000000005 */
[----:B------:R-:W-:Y:S01]  /*fb40*/  PRMT R4, RZ, 0x7610, R4 ;  /* 0x00007610ff047816 */ /* 0x000fe20000000004 */
[----:B------:R-:W3:Y:S04]  /*fb50*/  @P2 LDG.E.U16 R9, desc[UR22][R62.64] ;  /* 0x000000163e092981 */ /* 0x000ee8000c1e1500 */
[----:B------:R-:W3:Y:S04]  /*fb60*/  @P0 LDG.E.U16 R8, desc[UR22][R60.64] ;  /* 0x000000163c080981 */ /* 0x000ee8000c1e1500 */
[----:B------:R-:W3:Y:S04]  /*fb70*/  @P2 LDG.E.U16 R7, desc[UR22][R58.64] ;  /* 0x000000163a072981 */ /* 0x000ee8000c1e1500 */
[----:B------:R-:W3:Y:S01]  /*fb80*/  @P0 LDG.E.U16 R6, desc[UR22][R56.64] ;  /* 0x0000001638060981 */ /* 0x000ee2000c1e1500 */
[----:B--2---:R-:W-:-:S02]  /*fb90*/  IMAD R108, R53, UR4, RZ ;  /* 0x00000004356c7c24 */ /* 0x004fc4000f8e02ff */
[----:B----4-:R-:W-:Y:S02]  /*fba0*/  IMAD R104, R52, UR7, RZ ;  /* 0x0000000734687c24 */ /* 0x010fe4000f8e02ff */
[----:B------:R-:W-:-:S04]  /*fbb0*/  IMAD.WIDE R110, R108, 0x2, R50 ;  /* 0x000000026c6e7825 */ /* 0x000fc800078e0232 */
[----:B------:R-:W-:Y:S01]  /*fbc0*/  IMAD.WIDE R108, R108, 0x2, R48 ;  /* 0x000000026c6c7825 */ /* 0x000fe200078e0230 */
[----:B------:R-:W2:Y:S03]  /*fbd0*/  @P2 LDG.E.U16 R35, desc[UR22][R110.64] ;  /* 0x000000166e232981 */ /* 0x000ea6000c1e1500 */
[----:B---3--:R-:W-:Y:S01]  /*fbe0*/  IMAD R100, R47, UR16, RZ ;  /* 0x000000102f647c24 */ /* 0x008fe2000f8e02ff */
[----:B------:R-:W3:Y:S01]  /*fbf0*/  @P0 LDG.E.U16 R34, desc[UR22][R108.64] ;  /* 0x000000166c220981 */ /* 0x000ee2000c1e1500 */
[----:B------:R-:W-:-:S04]  /*fc00*/  IMAD.WIDE R106, R104, 0x2, R50 ;  /* 0x00000002686a7825 */ /* 0x000fc800078e0232 */
[----:B------:R-:W-:Y:S01]  /*fc10*/  IMAD.WIDE R104, R104, 0x2, R48 ;  /* 0x0000000268687825 */ /* 0x000fe200078e0230 */
[----:B------:R-:W4:Y:S03]  /*fc20*/  @P2 LDG.E.U16 R33, desc[UR22][R106.64] ;  /* 0x000000166a212981 */ /* 0x000f26000c1e1500 */
[----:B------:R-:W-:Y:S01]  /*fc30*/  IMAD R80, R41, UR31, RZ ;  /* 0x0000001f29507c24 */ /* 0x000fe2000f8e02ff */
[----:B------:R-:W4:Y:S01]  /*fc40*/  @P0 LDG.E.U16 R32, desc[UR22][R104.64] ;  /* 0x0000001668200981 */ /* 0x000f22000c1e1500 */
[----:B------:R-:W-:Y:S02]  /*fc50*/  IMAD R76, R40, UR32, RZ ;  /* 0x00000020284c7c24 */ /* 0x000fe4000f8e02ff */
[----:B------:R-:W-:-:S04]  /*fc60*/  IMAD.WIDE R82, R80, 0x2, R50 ;  /* 0x0000000250527825 */ /* 0x000fc800078e0232 */
[----:B------:R-:W-:Y:S01]  /*fc70*/  IMAD.WIDE R80, R80, 0x2, R48 ;  /* 0x0000000250507825 */ /* 0x000fe200078e0230 */
[----:B------:R-:W4:Y:S03]  /*fc80*/  @P2 LDG.E.U16 R19, desc[UR22][R82.64] ;  /* 0x0000001652132981 */ /* 0x000f26000c1e1500 */
[----:B------:R-:W-:Y:S01]  /*fc90*/  IMAD R72, R39, UR33, RZ ;  /* 0x0000002127487c24 */ /* 0x000fe2000f8e02ff */
[----:B------:R-:W4:Y:S01]  /*fca0*/  @P0 LDG.E.U16 R18, desc[UR22][R80.64] ;  /* 0x0000001650120981 */ /* 0x000f22000c1e1500 */
        /* <DEDUP_REMOVED lines=28> */
[C---:B------:R-:W-:Y:S01]  /*fe70*/  IMAD.WIDE R66, R64.reuse, 0x2, R50 ;  /* 0x0000000240427825 */ /* 0x040fe200078e0232 */
[----:B------:R-:W4:Y:S03]  /*fe80*/  @P0 LDG.E.U16 R26, desc[UR22][R92.64] ;  /* 0x000000165c1a0981 */ /* 0x000f26000c1e1500 */
[----:B------:R-:W-:Y:S01]  /*fe90*/  IMAD.WIDE R64, R64, 0x2, R48 ;  /* 0x0000000240407825 */ /* 0x000fe200078e0230 */
[----:B------:R-:W4:Y:S03]  /*fea0*/  @P2 LDG.E.U16 R11, desc[UR22][R66.64] ;  /* 0x00000016420b2981 */ /* 0x000f26000c1e1500 */
[----:B------:R-:W-:Y:S01]  /*feb0*/  IMAD R84, R43, UR29, RZ ;  /* 0x0000001d2b547c24 */ /* 0x000fe2000f8e02ff */
[----:B------:R-:W4:Y:S01]  /*fec0*/  @P0 LDG.E.U16 R10, desc[UR22][R64.64] ;  /* 0x00000016400a0981 */ /* 0x000f22000c1e1500 */
[----:B------:R-:W-:-:S04]  /*fed0*/  IMAD.WIDE R90, R88, 0x2, R50 ;  /* 0x00000002585a7825 */ /* 0x000fc800078e0232 */
[----:B------:R-:W-:Y:S01]  /*fee0*/  IMAD.WIDE R88, R88, 0x2, R48 ;  /* 0x0000000258587825 */ /* 0x000fe200078e0230 */
[----:B------:R-:W4:Y:S03]  /*fef0*/  @P2 LDG.E.U16 R25, desc[UR22][R90.64] ;  /* 0x000000165a192981 */ /* 0x000f26000c1e1500 */
[----:B------:R-:W-:Y:S01]  /*ff00*/  IMAD.WIDE R86, R84, 0x2, R50 ;  /* 0x0000000254567825 */ /* 0x000fe200078e0232 */
[----:B------:R-:W4:Y:S03]  /*ff10*/  @P0 LDG.E.U16 R24, desc[UR22][R88.64] ;  /* 0x0000001658180981 */ /* 0x000f26000c1e1500 */
[----:B------:R-:W-:Y:S01]  /*ff20*/  IMAD R52, R42, UR30, RZ ;  /* 0x0000001e2a347c24 */ /* 0x000fe2000f8e02ff */
[----:B------:R-:W4:Y:S01]  /*ff30*/  @P2 LDG.E.U16 R23, desc[UR22][R86.64] ;  /* 0x0000001656172981 */ /* 0x000f22000c1e1500 */
[----:B------:R-:W-:-:S04]  /*ff40*/  IMAD.WIDE R84, R84, 0x2, R48 ;  /* 0x0000000254547825 */ /* 0x000fc800078e0230 */
        /* <DEDUP_REMOVED lines=8> */
[----:B------:R-:W4:Y:S04]  /*ffd0*/  @P2 LDG.E.U16 R5, desc[UR22][R50.64] ;  /* 0x0000001632052981 */ /* 0x000f28000c1e1500 */
[----:B------:R-:W4:Y:S01]  /*ffe0*/  @P0 LDG.E.U16 R4, desc[UR22][R48.64] ;  /* 0x0000001630040981 */ /* 0x000f22000c1e1500 */
[----:B------:R-:W0:Y:S02]  /*fff0*/  S2R R37, SR_TID.X ;  /* 0x0000000000257919 */ /* 0x000e240000002100 */
[C---:B0-----:R-:W-:Y:S01]  /*10000*/  IMAD.SHL.U32 R3, R37.reuse, 0x20, RZ ;  /* 0x0000002025037824 */ /* 0x041fe200078e00ff */
[----:B------:R-:W-:Y:S01]  /*10010*/  SHF.R.U32.HI R38, RZ, 0x5, R37 ;  /* 0x00000005ff267819 */ /* 0x000fe20000011625 */
[----:B------:R-:W-:-:S02]  /*10020*/  IMAD.SHL.U32 R36, R37, 0x2, RZ ;  /* 0x0000000225247824 */ /* 0x000fc400078e00ff */
[----:B------:R-:W0:Y:S01]  /*10030*/  LDC R37, c[0x0][0x3a0] ;  /* 0x0000e800ff257b82 */ /* 0x000e220000000800 */
[----:B------:R-:W-:-:S04]  /*10040*/  LOP3.LUT R3, R3, 0x800, RZ, 0xc0, !PT ;  /* 0x0000080003037812 */ /* 0x000fc800078ec0ff */
[----:B------:R-:W-:Y:S02]  /*10050*/  LOP3.LUT R3, R3, 0x7e, R36, 0xf8, !PT ;  /* 0x0000007e03037812 */ /* 0x000fe400078ef824 */
[----:B------:R-:W-:Y:S02]  /*10060*/  ISETP.NE.U32.AND P0, PT, R38, RZ, PT ;  /* 0x000000ff2600720c */ /* 0x000fe40003f05070 */
[----:B------:R-:W-:Y:S01]  /*10070*/  LOP3.LUT R38, R3, 0x10, RZ, 0x3c, !PT ;  /* 0x0000001003267812 */ /* 0x000fe200078e3cff */
[----:B0-----:R-:W-:-:S05]  /*10080*/  VIADD R37, R37, 0xff ;  /* 0x000000ff25257836 */ /* 0x001fca0000000000 */
[----:B------:R-:W-:Y:S02]  /*10090*/  SHF.R.S32.HI R36, RZ, 0x1f, R37 ;  /* 0x0000001fff247819 */ /* 0x000fe40000011425 */
[----:B------:R-:W-:Y:S02]  /*100a0*/  ISETP.LT.OR P2, PT, R37, 0x100, P0 ;  /* 0x000001002500780c */ /* 0x000fe40000741670 */
[----:B------:R-:W-:Y:S02]  /*100b0*/  LEA.HI R36, R36, R37, RZ, 0x8 ;  /* 0x0000002524247211 */ /* 0x000fe400078f40ff */
[----:B------:R-:W-:Y:S01]  /*100c0*/  LOP3.LUT R37, R3, 0x20, RZ, 0x3c, !PT ;  /* 0x0000002003257812 */ /* 0x000fe200078e3cff */
[----:B------:R-:W-:-:S04]  /*100d0*/  UIADD3 UR4, UPT, UPT, UR11, 0x2000, URZ ;  /* 0x000020000b047890 */ /* 0x000fc8000fffe0ff */
[----:B------:R-:W-:-:S04]  /*100e0*/  USHF.R.U32.HI UR4, URZ, 0x4, UR4 ;  /* 0x00000004ff047899 */ /* 0x000fc80008011604 */
[----:B------:R-:W-:Y:S01]  /*100f0*/  USGXT.U32 UR14, UR4, 0xe ;  /* 0x0000000e040e789a */ /* 0x000fe20008000000 */
[----:B------:R-:W-:-:S03]  /*10100*/  UMOV UR25, URZ ;  /* 0x000000ff00197c82 */ /* 0x000fc60008000000 */
[----:B------:R-:W-:Y:S02]  /*10110*/  UIADD3 UR24, UP1, UPT, UR14, 0x2, URZ ;  /* 0x000000020e187890 */ /* 0x000fe4000ff3e0ff */
[----:B------:R-:W-:Y:S02]  /*10120*/  USHF.L.U32 UR18, UR17, 0x8, URZ ;  /* 0x0000000811127899 */ /* 0x000fe400080006ff */
[----:B------:R-:W-:Y:S02]  /*10130*/  USHF.L.U32 UR19, UR19, 0x8, URZ ;  /* 0x0000000813137899 */ /* 0x000fe400080006ff */
[----:B------:R-:W-:Y:S02]  /*10140*/  UIADD3.X UR25, UPT, UPT, UR25, 0x40004040, URZ, UP1, !UPT ;  /* 0x4000404019197890 */ /* 0x000fe40008ffe4ff */
[----:B------:R-:W-:Y:S01]  /*10150*/  UIADD3 UR15, UPT, UPT, UR12, 0x10, URZ ;  /* 0x000000100c0f7890 */ /* 0x000fe2000fffe0ff */
[----:B--2---:R-:W-:Y:S04]  /*10160*/  STS.U16 [R3+UR11], R35 ;  /* 0x0000002303007988 */ /* 0x004fe8000800040b */
[----:B---3--:R-:W-:Y:S04]  /*10170*/  STS.U16 [R3+UR11+0x1000], R34 ;  /* 0x0010002203007988 */ /* 0x008fe8000800040b */
[----:B----4-:R-:W-:Y:S04]  /*10180*/  STS.U16 [R3+UR11+0x400], R19 ;  /* 0x0004001303007988 */ /* 0x010fe8000800040b */
[----:B------:R-:W-:Y:S04]  /*10190*/  STS.U16 [R3+UR11+0x1400], R18 ;  /* 0x0014001203007988 */ /* 0x000fe8000800040b */
[----:B------:R-:W-:Y:S04]  /*101a0*/  STS.U16 [R38+UR11+0x80], R33 ;  /* 0x0000802126007988 */ /* 0x000fe8000800040b */
[----:B------:R-:W-:Y:S04]  /*101b0*/  STS.U16 [R38+UR11+0x1080], R32 ;  /* 0x0010802026007988 */ /* 0x000fe8000800040b */
[----:B------:R0:W-:Y:S04]  /*101c0*/  STS.U16 [R38+UR11+0x480], R17 ;  /* 0x0004801126007988 */ /* 0x0001e8000800040b */
[----:B------:R-:W-:Y:S04]  /*101d0*/  STS.U16 [R38+UR11+0x1480], R16 ;  /* 0x0014801026007988 */ /* 0x000fe8000800040b */
[----:B------:R-:W-:Y:S01]  /*101e0*/  STS.U16 [R37+UR11+0x100], R31 ;  /* 0x0001001f25007988 */ /* 0x000fe2000800040b */
[----:B0-----:R-:W-:-:S03]  /*101f0*/  LOP3.LUT R17, R3, 0x30, RZ, 0x3c, !PT ;  /* 0x0000003003117812 */ /* 0x001fc600078e3cff */
[----:B------:R-:W-:Y:S04]  /*10200*/  STS.U16 [R37+UR11+0x1100], R30 ;  /* 0x0011001e25007988 */ /* 0x000fe8000800040b */
[----:B------:R0:W-:Y:S04]  /*10210*/  STS.U16 [R37+UR11+0x500], R15 ;  /* 0x0005000f25007988 */ /* 0x0001e8000800040b */
[----:B------:R-:W-:Y:S04]  /*10220*/  STS.U16 [R37+UR11+0x1500], R14 ;  /* 0x0015000e25007988 */ /* 0x000fe8000800040b */
[----:B------:R-:W-:Y:S01]  /*10230*/  STS.U16 [R17+UR11+0x180], R29 ;  /* 0x0001801d11007988 */ /* 0x000fe2000800040b */
[----:B0-----:R-:W-:-:S03]  /*10240*/  LOP3.LUT R15, R3, 0x40, RZ, 0x3c, !PT ;  /* 0x00000040030f7812 */ /* 0x001fc600078e3cff */
[----:B------:R-:W-:Y:S04]  /*10250*/  STS.U16 [R17+UR11+0x1180], R28 ;  /* 0x0011801c11007988 */ /* 0x000fe8000800040b */
[----:B------:R0:W-:Y:S04]  /*10260*/  STS.U16 [R17+UR11+0x580], R13 ;  /* 0x0005800d11007988 */ /* 0x0001e8000800040b */
[----:B------:R-:W-:Y:S01]  /*10270*/  STS.U16 [R17+UR11+0x1580], R12 ;  /* 0x0015800c11007988 */ /* 0x000fe2000800040b */
[----:B0-----:R-:W-:-:S03]  /*10280*/  LOP3.LUT R13, R3, 0x50, RZ, 0x3c, !PT ;  /* 0x00000050030d7812 */ /* 0x001fc600078e3cff */
        /* <DEDUP_REMOVED lines=12> */
[----:B------:R-:W-:Y:S04]  /*10350*/  STS.U16 [R11+UR11+0x700], R7 ;  /* 0x000700070b007988 */ /* 0x000fe8000800040b */
[----:B------:R0:W-:Y:S04]  /*10360*/  STS.U16 [R11+UR11+0x1700], R6 ;  /* 0x001700060b007988 */ /* 0x0001e8000800040b */
[----:B------:R-:W-:Y:S04]  /*10370*/  STS.U16 [R9+UR11+0x380], R21 ;  /* 0x0003801509007988 */ /* 0x000fe8000800040b */
[----:B------:R-:W-:Y:S01]  /*10380*/  STS.U16 [R9+UR11+0x1380], R20 ;  /* 0x0013801409007988 */ /* 0x000fe2000800040b */
[----:B0-----:R-:W-:-:S03]  /*10390*/  SHF.R.S32.HI R6, RZ, 0x8, R36 ;  /* 0x00000008ff067819 */ /* 0x001fc60000011424 */
[----:B------:R0:W-:Y:S04]  /*103a0*/  STS.U16 [R9+UR11+0x780], R5 ;  /* 0x0007800509007988 */ /* 0x0001e8000800040b */
[----:B------:R1:W-:Y:S01]  /*103b0*/  STS.U16 [R9+UR11+0x1780], R4 ;  /* 0x0017800409007988 */ /* 0x0003e2000800040b */
[----:B------:R2:W-:Y:S06]  /*103c0*/  MEMBAR.ALL.CTA ;  /* 0x0000000000007992 */ /* 0x0005ec0000008000 */
[----:B--2---:R-:W2:Y:S01]  /*103d0*/  FENCE.VIEW.ASYNC.S ;  /* 0x00000000000073c6 */ /* 0x004ea20000000000 */
[----:B0-----:R-:W-:-:S05]  /*103e0*/  VIMNMX R5, PT, PT, R6, 0x1, !PT ;  /* 0x0000000106057848 */ /* 0x001fca0007fe0100 */
[----:B------:R-:W-:-:S05]  /*103f0*/  VIADD R5, R5, 0xffffffff ;  /* 0xffffffff05057836 */ /* 0x000fca0000000000 */
[----:B------:R1:W-:Y:S01]  /*10400*/  STL [R1+0xad0], R5 ;  /* 0x000ad00501007387 */ /* 0x0003e20000100800 */
[----:B--2---:R-:W-:Y:S01]  /*10410*/  BAR.SYNC.DEFER_BLOCKING 0x0 ;  /* 0x0000000000007b1d */ /* 0x004fe20000010000 */
[----:B------:R-:W-:-:S05]  /*10420*/  ISETP.NE.U32.AND P3, PT, R5, RZ, PT ;  /* 0x000000ff0500720c */ /* 0x000fca0003f65070 */
[----:B------:R-:W-:Y:S08]  /*10430*/  @P2 BRA `(.L_x_7) ;  /* 0x0000000400402947 */ /* 0x000ff00003800000 */
[----:B------:R-:W-:Y:S01]  /*10440*/  USHF.R.U32.HI UR32, URZ, 0x4, UR11 ;  /* 0x00000004ff207899 */ /* 0x000fe2000801160b */
[----:B------:R-:W-:Y:S01]  /*10450*/  UMOV UR16, URZ ;  /* 0x000000ff00107c82 */ /* 0x000fe20008000000 */
[----:B------:R-:W-:Y:S02]  /*10460*/  UIADD3 UR39, UPT, UPT, UR12, 0x18, URZ ;  /* 0x000000180c277890 */ /* 0x000fe4000fffe0ff */
[----:B------:R-:W-:Y:S02]  /*10470*/  USGXT.U32 UR32, UR32, 0xe ;  /* 0x0000000e2020789a */ /* 0x000fe40008000000 */
[----:B------:R-:W-:Y:S02]  /*10480*/  UIADD3 UR38, UPT, UPT, UR12, 0x20, URZ ;  /* 0x000000200c267890 */ /* 0x000fe4000fffe0ff */
[----:B------:R-:W-:Y:S02]  /*10490*/  UIADD3 UR26, UP1, UPT, UR32, 0x2, URZ ;  /* 0x00000002201a7890 */ /* 0x000fe4000ff3e0ff */
[----:B------:R-:W-:-:S02]  /*104a0*/  UIADD3 UR75, UPT, UPT, UR12, 0x28, URZ ;  /* 0x000000280c4b7890 */ /* 0x000fc4000fffe0ff */
[----:B------:R-:W-:Y:S01]  /*104b0*/  UIADD3.X UR27, UPT, UPT, UR16, 0x40004040, URZ, UP1, !UPT ;  /* 0x40004040101b7890 */ /* 0x000fe20008ffe4ff */
[----:B------:R-:W-:Y:S01]  /*104c0*/  UMOV UR34, 0x0 ;  /* 0x0000000000227882 */ /* 0x000fe20000000000 */
[----:B------:R-:W-:Y:S02]  /*104d0*/  UMOV UR35, 0x8040010 ;  /* 0x0804001000237882 */ /* 0x000fe40000000000 */
[----:B------:R-:W-:Y:S02]  /*104e0*/  UIADD3.64 UR30, UPT, UPT, UR26, 0x2, URZ ;  /* 0x000000021a1e7897 */ /* 0x000fe4000fffe0ff */
[----:B------:R-:W-:Y:S01]  /*104f0*/  UIADD3.64 UR16, UPT, UPT, UR26, 0x4, URZ ;  /* 0x000000041a107897 */ /* 0x000fe2000fffe0ff */
[----:B------:R-:W-:Y:S01]  /*10500*/  UMOV UR33, 0x40004040 ;  /* 0x4000404000217882 */ /* 0x000fe20000000000 */
[----:B------:R-:W-:Y:S01]  /*10510*/  UMOV UR36, 0x0 ;  /* 0x0000000000247882 */ /* 0x000fe20000000000 */
[----:B------:R-:W-:Y:S01]  /*10520*/  UMOV UR37, 0x8040010 ;  /* 0x0804001000257882 */ /* 0x000fe20000000000 */
[----:B------:R-:W-:-:S02]  /*10530*/  UIADD3 UR67, UPT, UPT, UR12, 0x30, URZ ;  /* 0x000000300c437890 */ /* 0x000fc4000fffe0ff */
[----:B------:R-:W-:Y:S01]  /*10540*/  UTCHMMA tmem[UR15], gdesc[UR32], tmem[UR12], tmem[UR34], idesc[UR35], !UPT ;  /* 0x00ff22200f0079ea */ /* 0x000fe2000f80000c */
[----:B------:R-:W-:Y:S02]  /*10550*/  UIADD3.64 UR48, UPT, UPT, UR26, 0x7e, URZ ;  /* 0x0000007e1a307897 */ /* 0x000fe4000fffe0ff */
[----:B------:R-:W-:Y:S01]  /*10560*/  UTCHMMA tmem[UR39], gdesc[UR26], tmem[UR12], tmem[UR36], idesc[UR37], UPT ;  /* 0x00ff241a270079ea */ /* 0x000fe2000b80000c */
[----:B------:R-:W-:Y:S01]  /*10570*/  UMOV UR28, 0x0 ;  /* 0x00000000001c7882 */ /* 0x000fe20000000000 */
[----:B------:R-:W-:Y:S01]  /*10580*/  UMOV UR29, 0x8040010 ;  /* 0x08040010001d7882 */ /* 0x000fe20000000000 */
[----:B------:R-:W-:Y:S02]  /*10590*/  UIADD3 UR61, UPT, UPT, UR12, 0x38, URZ ;  /* 0x000000380c3d7890 */ /* 0x000fe4000fffe0ff */
[----:B------:R0:W-:Y:S01]  /*105a0*/  UTCHMMA tmem[UR38], gdesc[UR30], tmem[UR12], tmem[UR28], idesc[UR29], UPT ;  /* 0x00ff1c1e260079ea */ /* 0x0001e2000b80000c */
[----:B------:R-:W-:Y:S02]  /*105b0*/  UIADD3.64 UR44, UPT, UPT, UR26, 0x80, URZ ;  /* 0x000000801a2c7897 */ /* 0x000fe4000fffe0ff */
[----:B------:R-:W-:-:S02]  /*105c0*/  UIADD3 UR57, UPT, UPT, UR12, 0x40, URZ ;  /* 0x000000400c397890 */ /* 0x000fc4000fffe0ff */
[----:B------:R-:W-:Y:S02]  /*105d0*/  UIADD3.64 UR42, UPT, UPT, UR26, 0x82, URZ ;  /* 0x000000821a2a7897 */ /* 0x000fe4000fffe0ff */
[----:B------:R-:W-:Y:S02]  /*105e0*/  UIADD3 UR4, UPT, UPT, UR12, 0x48, URZ ;  /* 0x000000480c047890 */ /* 0x000fe4000fffe0ff */
[----:B------:R-:W-:Y:S01]  /*105f0*/  UIADD3.64 UR40, UPT, UPT, UR26, 0x84, URZ ;  /* 0x000000841a287897 */ /* 0x000fe2000fffe0ff */
[----:B------:R-:W-:Y:S01]  /*10600*/  UMOV UR52, 0x0 ;  /* 0x0000000000347882 */ /* 0x000fe20000000000 */
[----:B------:R-:W-:Y:S01]  /*10610*/  UMOV UR53, 0x8040010 ;  /* 0x0804001000357882 */ /* 0x000fe20000000000 */
[----:B------:R-:W-:Y:S02]  /*10620*/  UIADD3 UR7, UPT, UPT, UR12, 0x50, URZ ;  /* 0x000000500c077890 */ /* 0x000fe4000fffe0ff */
[----:B------:R2:W-:Y:S01]  /*10630*/  UTCHMMA tmem[UR75], gdesc[UR16], tmem[UR12], tmem[UR52], idesc[UR53], UPT ;  /* 0x00ff34104b0079ea */ /* 0x0005e2000b80000c */
[----:B0-----:R-:W-:-:S02]  /*10640*/  UIADD3.64 UR38, UPT, UPT, UR26, 0xfe, URZ ;  /* 0x000000fe1a267897 */ /* 0x001fc4000fffe0ff */
[----:B------:R-:W-:Y:S02]  /*10650*/  UIADD3 UR20, UPT, UPT, UR12, 0x58, URZ ;  /* 0x000000580c147890 */ /* 0x000fe4000fffe0ff */
[----:B------:R-:W-:Y:S02]  /*10660*/  UIADD3.64 UR36, UPT, UPT, UR26, 0x100, URZ ;  /* 0x000001001a247897 */ /* 0x000fe4000fffe0ff */
[----:B------:R-:W-:Y:S02]  /*10670*/  UIADD3 UR46, UPT, UPT, UR12, 0x60, URZ ;  /* 0x000000600c2e7890 */ /* 0x000fe4000fffe0ff */
[----:B------:R-:W-:Y:S01]  /*10680*/  UIADD3.64 UR34, UPT, UPT, UR26, 0x102, URZ ;  /* 0x000001021a227897 */ /* 0x000fe2000fffe0ff */
[----:B------:R-:W-:Y:S01]  /*10690*/  UMOV UR54, 0x0 ;  /* 0x0000000000367882 */ /* 0x000fe20000000000 */
[----:B------:R-:W-:Y:S01]  /*106a0*/  UMOV UR55, 0x8040010 ;  /* 0x0804001000377882 */ /* 0x000fe20000000000 */
[----:B------:R-:W-:Y:S02]  /*106b0*/  UIADD3 UR47, UPT, UPT, UR12, 0x68, URZ ;  /* 0x000000680c2f7890 */ /* 0x000fe4000fffe0ff */
[----:B------:R0:W-:Y:S01]  /*106c0*/  UTCHMMA tmem[UR67], gdesc[UR48], tmem[UR12], tmem[UR54], idesc[UR55], UPT ;  /* 0x00ff3630430079ea */ /* 0x0001e2000b80000c */
[----:B--2---:R-:W-:Y:S01]  /*106d0*/  UMOV UR16, UR6 ;  /* 0x0000000600107c82 */ /* 0x004fe20008000000 */
[----:B------:R-:W-:Y:S01]  /*106e0*/  UMOV UR17, URZ ;  /* 0x000000ff00117c82 */ /* 0x000fe20008000000 */
[----:B------:R-:W-:Y:S01]  /*106f0*/  UIADD3.64 UR32, UPT, UPT, UR26, 0x104, URZ ;  /* 0x000001041a207897 */ /* 0x000fe2000fffe0ff */
[----:B------:R-:W-:Y:S01]  /*10700*/  UMOV UR62, 0x0 ;  /* 0x00000000003e7882 */ /* 0x000fe20000000000 */
[----:B------:R-:W-:Y:S01]  /*10710*/  UMOV UR63, 0x8040010 ;  /* 0x08040010003f7882 */ /* 0x000fe20000000000 */
[----:B------:R-:W-:-:S02]  /*10720*/  UIADD3 UR50, UPT, UPT, UR12, 0x70, URZ ;  /* 0x000000700c327890 */ /* 0x000fc4000fffe0ff */
[----:B------:R2:W-:Y:S01]  /*10730*/  UTCHMMA tmem[UR61], gdesc[UR44], tmem[UR12], tmem[UR62], idesc[UR63], UPT ;  /* 0x00ff3e2c3d0079ea */ /* 0x0005e2000b80000c */
[----:B------:R-:W-:Y:S01]  /*10740*/  UIADD3.64 UR30, UPT, UPT, UR26, 0x17e, URZ ;  /* 0x0000017e1a1e7897 */ /* 0x000fe2000fffe0ff */
[----:B------:R-:W-:Y:S01]  /*10750*/  UMOV UR64, 0x0 ;  /* 0x0000000000407882 */ /* 0x000fe20000000000 */
[----:B------:R-:W-:Y:S01]  /*10760*/  UMOV UR65, 0x8040010 ;  /* 0x0804001000417882 */ /* 0x000fe20000000000 */
[----:B------:R-:W-:Y:S02]  /*10770*/  UIADD3 UR51, UPT, UPT, UR12, 0x78, URZ ;  /* 0x000000780c337890 */ /* 0x000fe4000fffe0ff */
[----:B------:R2:W-:Y:S01]  /*10780*/  UTCHMMA tmem[UR57], gdesc[UR42], tmem[UR12], tmem[UR64], idesc[UR65], UPT ;  /* 0x00ff402a390079ea */ /* 0x0005e2000b80000c */
[----:B------:R-:W-:Y:S01]  /*10790*/  UMOV UR66, UR16 ;  /* 0x0000001000427c82 */ /* 0x000fe20008000000 */
[----:B------:R-:W-:Y:S01]  /*107a0*/  UIADD3.64 UR28, UPT, UPT, UR26, 0x180, URZ ;  /* 0x000001801a1c7897 */ /* 0x000fe2000fffe0ff */
[----:B------:R2:W-:Y:S01]  /*107b0*/  UTCHMMA tmem[UR4], gdesc[UR40], tmem[UR12], tmem[UR52], idesc[UR53], UPT ;  /* 0x00ff3428040079ea */ /* 0x0005e2000b80000c */
[----:B------:R-:W-:-:S02]  /*107c0*/  UIADD3 UR56, UPT, UPT, UR12, 0x80, URZ ;  /* 0x000000800c387890 */ /* 0x000fc4000fffe0ff */
[----:B------:R2:W-:Y:S01]  /*107d0*/  UTCHMMA tmem[UR7], gdesc[UR38], tmem[UR12], tmem[UR62], idesc[UR63], UPT ;  /* 0x00ff3e26070079ea */ /* 0x0005e2000b80000c */
[----:B------:R-:W-:Y:S02]  /*107e0*/  UIADD3.64 UR16, UPT, UPT, UR26, 0x182, URZ ;  /* 0x000001821a107897 */ /* 0x000fe4000fffe0ff */
[----:B------:R-:W-:Y:S02]  /*107f0*/  UIADD3 UR60, UPT, UPT, UR12, 0x88, URZ ;  /* 0x000000880c3c7890 */ /* 0x000fe4000fffe0ff */
[----:B------:R-:W-:Y:S01]  /*10800*/  UIADD3.64 UR26, UPT, UPT, UR26, 0x184, URZ ;  /* 0x000001841a1a7897 */ /* 0x000fe2000fffe0ff */
[----:B0-----:R-:W-:Y:S01]  /*10810*/  UMOV UR48, 0x0 ;  /* 0x0000000000307882 */ /* 0x001fe20000000000 */
[----:B------:R-:W-:Y:S01]  /*10820*/  UMOV UR49, 0x8040010 ;  /* 0x0804001000317882 */ /* 0x000fe20000000000 */
[----:B------:R-:W-:Y:S01]  /*10830*/  UMOV UR76, 0x0 ;  /* 0x00000000004c7882 */ /* 0x000fe20000000000 */
[----:B------:R2:W-:Y:S01]  /*10840*/  UTCHMMA tmem[UR20], gdesc[UR36], tmem[UR12], tmem[UR48], idesc[UR49], UPT ;  /* 0x00ff3024140079ea */ /* 0x0005e2000b80000c */
[----:B------:R-:W-:Y:S01]  /*10850*/  UMOV UR77, 0x8040010 ;  /* 0x08040010004d7882 */ /* 0x000fe20000000000 */
[----:B------:R2:W-:Y:S01]  /*10860*/  UTCHMMA tmem[UR46], gdesc[UR34], tmem[UR12], tmem[UR54], idesc[UR55], UPT ;  /* 0x00ff36222e0079ea */ /* 0x0005e2000b80000c */
[----:B------:R-:W-:Y:S01]  /*10870*/  UMOV UR70, 0x0 ;  /* 0x0000000000467882 */ /* 0x000fe20000000000 */
        /* <DEDUP_REMOVED lines=8> */
[----:B------:R2:W-:Y:S01]  /*10900*/  UTCHMMA tmem[UR56], gdesc[UR16], tmem[UR12], tmem[UR68], idesc[UR69], UPT ;  /* 0x00ff4410380079ea */ /* 0x0005e2000b80000c */
[----:B------:R2:W-:Y:S01]  /*10910*/  UTCHMMA tmem[UR60], gdesc[UR26], tmem[UR12], tmem[UR58], idesc[UR59], UPT ;  /* 0x00ff3a1a3c0079ea */ /* 0x0005e2000b80000c */
[----:B------:R2:W-:Y:S01]  /*10920*/  UTCBAR [UR66], URZ ;  /* 0x000000ff420073e9 */ /* 0x0005e200080000ff */
[----:B------:R-:W-:Y:S01]  /*10930*/  NOP ;  /* 0x0000000000007918 */ /* 0x000fe20000000000 */
.L_x_7:
[----:B--2---:R-:W-:Y:S01]  /*10940*/  UMOV UR7, URZ ;  /* 0x000000ff00077c82 */ /* 0x004fe20008000000 */
[----:B------:R-:W-:Y:S01]  /*10950*/  IMAD.MOV.U32 R132, RZ, RZ, RZ ;  /* 0x000000ffff847224 */ /* 0x000fe200078e00ff */
[----:B------:R-:W-:Y:S06]  /*10960*/  @!P3 BRA `(.L_x_8) ;  /* 0x0000010c0070b947 */ /* 0x000fec0003800000 */
[----:B------:R-:W-:Y:S02]  /*10970*/  USHF.R.S32.HI UR4, URZ, 0x1f, UR19 ;  /* 0x0000001fff047899 */ /* 0x000fe40008011413 */
[----:B------:R-:W-:Y:S02]  /*10980*/  USHF.R.S32.HI UR20, URZ, 0x1f, UR18 ;  /* 0x0000001fff147899 */ /* 0x000fe40008011412 */
[----:B------:R-:W-:Y:S02]  /*10990*/  USHF.L.U32 UR16, UR18, 0x1, URZ ;  /* 0x0000000112107899 */ /* 0x000fe400080006ff */
[----:B------:R-:W-:Y:S02]  /*109a0*/  USHF.L.U32 UR17, UR19, 0x1, URZ ;  /* 0x0000000113117899 */ /* 0x000fe400080006ff */
[----:B------:R-:W-:Y:S02]  /*109b0*/  USHF.L.U64.HI UR18, UR18, 0x1, UR20 ;  /* 0x0000000112127899 */ /* 0x000fe40008010214 */
[----:B------:R-:W-:-:S02]  /*109c0*/  USHF.L.U64.HI UR19, UR19, 0x1, UR4 ;  /* 0x0000000113137899 */ /* 0x000fc40008010204 */
[----:B------:R-:W-:Y:S02]  /*109d0*/  UIADD3.64 UR26, UPT, UPT, UR24, 0x2, URZ ;  /* 0x00000002181a7897 */ /* 0x000fe4000fffe0ff */
[----:B------:R-:W-:Y:S02]  /*109e0*/  UIADD3.64 UR28, UPT, UPT, UR24, 0x4, URZ ;  /* 0x00000004181c7897 */ /* 0x000fe4000fffe0ff */
[----:B------:R-:W-:Y:S02]  /*109f0*/  UIADD3.64 UR30, UPT, UPT, UR24, 0x7e, URZ ;  /* 0x0000007e181e7897 */ /* 0x000fe4000fffe0ff */
[----:B------:R-:W-:Y:S02]  /*10a00*/  UIADD3.64 UR32, UPT, UPT, UR24, 0x80, URZ ;  /* 0x0000008018207897 */ /* 0x000fe4000fffe0ff */
[----:B------:R-:W-:Y:S02]  /*10a10*/  UIADD3.64 UR34, UPT, UPT, UR24, 0x82, URZ ;  /* 0x0000008218227897 */ /* 0x000fe4000fffe0ff */
[----:B------:R-:W-:-:S02]  /*10a20*/  UIADD3.64 UR36, UPT, UPT, UR24, 0x84, URZ ;  /* 0x0000008418247897 */ /* 0x000fc4000fffe0ff */
[----:B------:R-:W-:Y:S02]  /*10a30*/  UIADD3.64 UR38, UPT, UPT, UR24, 0xfe, URZ ;  /* 0x000000fe18267897 */ /* 0x000fe4000fffe0ff */
[----:B------:R-:W-:Y:S02]  /*10a40*/  UIADD3.64 UR40, UPT, UPT, UR24, 0x100, URZ ;  /* 0x0000010018287897 */ /* 0x000fe4000fffe0ff */
[----:B------:R-:W-:Y:S02]  /*10a50*/  UIADD3.64 UR42, UPT, UPT, UR24, 0x102, URZ ;  /* 0x00000102182a7897 */ /* 0x000fe4000fffe0ff */
[----:B------:R-:W-:Y:S02]  /*10a60*/  UIADD3.64 UR44, UPT, UPT, UR24, 0x104, URZ ;  /* 0x00000104182c7897 */ /* 0x000fe4000fffe0ff */
[----:B------:R-:W-:Y:S02]  /*10a70*/  UIADD3.64 UR46, UPT, UPT, UR24, 0x17e, URZ ;  /* 0x0000017e182e7897 */ /* 0x000fe4000fffe0ff */
[----:B------:R-:W-:-:S02]  /*10a80*/  UIADD3.64 UR48, UPT, UPT, UR24, 0x180, URZ ;  /* 0x0000018018307897 */ /* 0x000fc4000fffe0ff */
[----:B------:R-:W-:Y:S02]  /*10a90*/  UIADD3.64 UR50, UPT, UPT, UR24, 0x182, URZ ;  /* 0x0000018218327897 */ /* 0x000fe4000fffe0ff */
[----:B------:R-:W-:Y:S01]  /*10aa0*/  UIADD3.64 UR52, UPT, UPT, UR24, 0x184, URZ ;  /* 0x0000018418347897 */ /* 0x000fe2000fffe0ff */
[----:B------:R-:W-:Y:S01]  /*10ab0*/  UMOV UR20, 0x1 ;  /* 0x0000000100147882 */ /* 0x000fe20000000000 */
[----:B------:R-:W-:-:S10]  /*10ac0*/  UMOV UR4, URZ ;  /* 0x000000ff00047c82 */ /* 0x000fd40008000000 */
.L_x_11:
[----:B0-----:R0:W-:Y:S01]  /*10ad0*/  STL [R1+0xdb8], R26 ;  /* 0x000db81a01007387 */ /* 0x0011e20000100800 */
[----:B------:R-:W2:Y:S03]  /*10ae0*/  LDC R112, c[0x0][0x3a0] ;  /* 0x0000e800ff707b82 */ /* 0x000ea60000000800 */
[----:B0-----:R-:W3:Y:S04]  /*10af0*/  LDL.LU R26, [R1+0x2fc] ;  /* 0x0002fc00011a7983 */ /* 0x001ee80000300800 */
[----:B------:R-:W-:Y:S04]  /*10b00*/  STL [R1+0xd10], R165 ;  /* 0x000d10a501007387 */ /* 0x000fe80000100800 */
        /* <DEDUP_REMOVED lines=19> */
[----:B------:R0:W-:Y:S04]  /*10c40*/  STL [R1+0xda4], R164 ;  /* 0x000da4a401007387 */ /* 0x0001e80000100800 */
[----:B0-----:R-:W4:Y:S04]  /*10c50*/  LDL.LU R164, [R1+0x2ec] ;  /* 0x0002ec0001a47983 */ /* 0x001f280000300800 */
        /* <DEDUP_REMOVED lines=9> */
[----:B0-----:R-:W3:Y:S04]  /*10cf0*/  LDL.LU R163, [R1+0x2f4] ;  /* 0x0002f40001a37983 */ /* 0x001ee80000300800 */
[----:B------:R-:W-:Y:S04]  /*10d00*/  STL [R1+0xcd4], R162 ;  /* 0x000cd4a201007387 */ /* 0x000fe80000100800 */
[----:B------:R-:W-:Y:S04]  /*10d10*/  STL [R1+0xce0], R162 ;  /* 0x000ce0a201007387 */ /* 0x000fe80000100800 */
[----:B------:R0:W-:Y:S04]  /*10d20*/  STL [R1+0xce8], R162 ;  /* 0x000ce8a201007387 */ /* 0x0001e80000100800 */
        /* <DEDUP_REMOVED lines=29> */
[----:B------:R0:W-:Y:S04]  /*10f00*/  STL [R1+0xd08], R159 ;  /* 0x000d089f01007387 */ /* 0x0001e80000100800 */
[----:B0-----:R-:W4:Y:S01]  /*10f10*/  LDL.LU R159, [R1+0x2dc] ;  /* 0x0002dc00019f7983 */ /* 0x001f220000300800 */
[----:B------:R-:W-:Y:S01]  /*10f20*/  VIADD R132, R132, 0x1 ;  /* 0x0000000184847836 */ /* 0x000fe20000000000 */
[----:B------:R-:W-:-:S02]  /*10f30*/  IADD3 R2, P2, PT, R2, UR17, RZ ;  /* 0x0000001102027c10 */ /* 0x000fc4000ff5e0ff */
[----:B------:R-:W-:Y:S01]  /*10f40*/  STL [R1+0xcc4], R158 ;  /* 0x000cc49e01007387 */ /* 0x000fe20000100800 */
[----:B--2---:R-:W-:Y:S01]  /*10f50*/  IMAD R112, R132, -0x100, R112 ;  /* 0xffffff0084707824 */ /* 0x004fe200078e0270 */
[----:B------:R-:W-:Y:S02]  /*10f60*/  IADD3.X R0, PT, PT, R0, UR19, RZ, P2, !PT ;  /* 0x0000001300007c10 */ /* 0x000fe400097fe4ff */
[----:B------:R-:W-:Y:S01]  /*10f70*/  STL [R1+0xcc0], R157 ;  /* 0x000cc09d01007387 */ /* 0x000fe20000100800 */
[----:B------:R-:W-:Y:S02]  /*10f80*/  PRMT R113, RZ, 0x7610, R113 ;  /* 0x00007610ff717816 */ /* 0x000fe40000000071 */
[C---:B------:R-:W-:Y:S01]  /*10f90*/  ISETP.GT.AND P3, PT, R112.reuse, RZ, PT ;  /* 0x000000ff7000720c */ /* 0x040fe20003f64270 */
[----:B------:R-:W-:Y:S01]  /*10fa0*/  STL [R1+0xcbc], R156 ;  /* 0x000cbc9c01007387 */ /* 0x000fe20000100800 */
[C---:B------:R-:W-:Y:S02]  /*10fb0*/  ISETP.GT.AND P4, PT, R112.reuse, 0x1, PT ;  /* 0x000000017000780c */ /* 0x040fe40003f84270 */
[----:B------:R-:W-:Y:S01]  /*10fc0*/  ISETP.GT.AND P2, PT, R112, 0x2, PT ;  /* 0x000000027000780c */ /* 0x000fe20003f44270 */
[----:B------:R-:W-:Y:S04]  /*10fd0*/  STL [R1+0xcb8], R155 ;  /* 0x000cb89b01007387 */ /* 0x000fe80000100800 */
[----:B------:R-:W-:Y:S04]  /*10fe0*/  STL [R1+0xcb4], R154 ;  /* 0x000cb49a01007387 */ /* 0x000fe80000100800 */
[----:B------:R-:W-:Y:S01]  /*10ff0*/  STL [R1+0xcb0], R153 ;  /* 0x000cb09901007387 */ /* 0x000fe20000100800 */
[----:B-1----:R-:W-:-:S02]  /*11000*/  @P3 IMAD.MOV.U32 R4, RZ, RZ, R2 ;  /* 0x000000ffff043224 */ /* 0x002fc400078e0002 */
[----:B------:R-:W-:Y:S01]  /*11010*/  @P3 IMAD.MOV.U32 R5, RZ, RZ, R0 ;  /* 0x000000ffff053224 */ /* 0x000fe200078e0000 */
        /* <DEDUP_REMOVED lines=33> */
[----:B------:R-:W-:Y:S01]  /*11230*/  STL [R1+0xc28], R130 ;  /* 0x000c288201007387 */ /* 0x000fe20000100800 */
[----:B---3--:R-:W-:-:S03]  /*11240*/  IADD3 R162, P5, PT, R162, UR17, RZ ;  /* 0x00000011a2a27c10 */ /* 0x008fc6000ffbe0ff */
        /* <DEDUP_REMOVED lines=35> */
[----:B----4-:R-:W-:-:S03]  /*11480*/  IADD3 R159, P6, PT, R159, UR17, RZ ;  /* 0x000000119f9f7c10 */ /* 0x010fc6000ffde0ff */
        /* <DEDUP_REMOVED lines=33> */
[----:B------:R0:W5:Y:S04]  /*116a0*/  @P3 LDG.E.U16 R113, desc[UR22][R4.64] ;  /* 0x0000001604713981 */ /* 0x000168000c1e1500 */
[----:B------:R-:W2:Y:S01]  /*116b0*/  LDL.LU R5, [R1+0x2d8] ;  /* 0x0002d80001057983 */ /* 0x000ea20000300800 */
[----:B------:R-:W-:Y:S01]  /*116c0*/  PRMT R114, RZ, 0x7610, R114 ;  /* 0x00007610ff727816 */ /* 0x000fe20000000072 */
[----:B0-----:R-:W-:Y:S01]  /*116d0*/  @P4 IMAD.MOV.U32 R4, RZ, RZ, R159 ;  /* 0x000000ffff044224 */ /* 0x001fe200078e009f */
[----:B------:R-:W-:Y:S01]  /*116e0*/  ISETP.GT.AND P3, PT, R112, 0x3, PT ;  /* 0x000000037000780c */ /* 0x000fe20003f64270 */
[----:B------:R-:W-:Y:S01]  /*116f0*/  STL [R1+0x2dc], R159 ;  /* 0x0002dc9f01007387 */ /* 0x000fe20000100800 */
[----:B------:R-:W-:-:S02]  /*11700*/  IADD3.X R160, PT, PT, R160, UR19, RZ, P5, !PT ;  /* 0x00000013a0a07c10 */ /* 0x000fc4000affe4ff */
[----:B------:R-:W-:Y:S01]  /*11710*/  IADD3 R164, P5, PT, R164, UR17, RZ ;  /* 0x00000011a4a47c10 */ /* 0x000fe2000ffbe0ff */
[----:B------:R-:W-:Y:S01]  /*11720*/  STL [R1+0x2e4], R162 ;  /* 0x0002e4a201007387 */ /* 0x000fe20000100800 */
[----:B------:R-:W-:Y:S02]  /*11730*/  PRMT R46, RZ, 0x7610, R46 ;  /* 0x00007610ff2e7816 */ /* 0x000fe4000000002e */
[----:B------:R-:W-:Y:S02]  /*11740*/  IADD3.X R161, PT, PT, R161, UR19, RZ, P5, !PT ;  /* 0x00000013a1a17c10 */ /* 0x000fe4000affe4ff */
[----:B------:R-:W-:Y:S02]  /*11750*/  PRMT R47, RZ, 0x7610, R47 ;  /* 0x00007610ff2f7816 */ /* 0x000fe4000000002f */
[----:B------:R-:W-:Y:S02]  /*11760*/  IADD3 R26, P5, PT, R26, UR17, RZ ;  /* 0x000000111a1a7c10 */ /* 0x000fe4000ffbe0ff */
[----:B--2---:R-:W-:-:S05]  /*11770*/  IADD3.X R5, PT, PT, R5, UR19, RZ, P6, !PT ;  /* 0x0000001305057c10 */ /* 0x004fca000b7fe4ff */
[----:B------:R0:W-:Y:S04]  /*11780*/  STL [R1+0x2d8], R5 ;  /* 0x0002d80501007387 */ /* 0x0001e80000100800 */
[----:B------:R1:W5:Y:S01]  /*11790*/  @P4 LDG.E.U16 R114, desc[UR22][R4.64] ;  /* 0x0000001604724981 */ /* 0x000362000c1e1500 */
[----:B------:R-:W-:-:S03]  /*117a0*/  IADD3 R163, P6, PT, R163, UR17, RZ ;  /* 0x00000011a3a37c10 */ /* 0x000fc6000ffde0ff */
[----:B------:R-:W-:Y:S01]  /*117b0*/  STL [R1+0x2e0], R160 ;  /* 0x0002e0a001007387 */ /* 0x000fe20000100800 */
[----:B-1----:R-:W-:Y:S02]  /*117c0*/  @P2 IMAD.MOV.U32 R4, RZ, RZ, R162 ;  /* 0x000000ffff042224 */ /* 0x002fe400078e00a2 */
[----:B0-----:R-:W-:Y:S01]  /*117d0*/  @P2 IMAD.MOV.U32 R5, RZ, RZ, R160 ;  /* 0x000000ffff052224 */ /* 0x001fe200078e00a0 */
[----:B------:R-:W2:Y:S04]  /*117e0*/  LDL.LU R162, [R1+0x2f8] ;  /* 0x0002f80001a27983 */ /* 0x000ea80000300800 */
[----:B------:R-:W3:Y:S04]  /*117f0*/  LDL.LU R159, [R1+0x304] ;  /* 0x00030400019f7983 */ /* 0x000ee80000300800 */
[----:B------:R-:W-:Y:S04]  /*11800*/  STL [R1+0x2ec], R164 ;  /* 0x0002eca401007387 */ /* 0x000fe80000100800 */
[----:B------:R0:W5:Y:S04]  /*11810*/  @P2 LDG.E.U16 R46, desc[UR22][R4.64] ;  /* 0x00000016042e2981 */ /* 0x000168000c1e1500 */
[----:B------:R1:W-:Y:S01]  /*11820*/  STL [R1+0x2e8], R161 ;  /* 0x0002e8a101007387 */ /* 0x0003e20000100800 */
[----:B0-----:R-:W-:-:S02]  /*11830*/  @P3 IMAD.MOV.U32 R4, RZ, RZ, R164 ;  /* 0x000000ffff043224 */ /* 0x001fc400078e00a4 */
[----:B------:R-:W-:Y:S02]  /*11840*/  @P3 IMAD.MOV.U32 R5, RZ, RZ, R161 ;  /* 0x000000ffff053224 */ /* 0x000fe400078e00a1 */
[----:B-1----:R-:W4:Y:S04]  /*11850*/  LDL.LU R161, [R1+0x300] ;  /* 0x0003000001a17983 */ /* 0x002f280000300800 */
[----:B------:R-:W-:Y:S04]  /*11860*/  STL [R1+0x2f4], R163 ;  /* 0x0002f4a301007387 */ /* 0x000fe80000100800 */
[----:B------:R-:W4:Y:S04]  /*11870*/  LDL.LU R164, [R1+0x30c] ;  /* 0x00030c0001a47983 */ /* 0x000f280000300800 */
[----:B------:R-:W-:Y:S04]  /*11880*/  STL [R1+0x2fc], R26 ;  /* 0x0002fc1a01007387 */ /* 0x000fe80000100800 */
[----:B------:R-:W4:Y:S04]  /*11890*/  LDL.LU R160, [R1+0x314] ;  /* 0x0003140001a07983 */ /* 0x000f280000300800 */
[----:B------:R0:W5:Y:S04]  /*118a0*/  @P3 LDG.E.U16 R47, desc[UR22][R4.64] ;  /* 0x00000016042f3981 */ /* 0x000168000c1e1500 */
[----:B------:R-:W4:Y:S01]  /*118b0*/  LDL.LU R5, [R1+0x2f0] ;  /* 0x0002f00001057983 */ /* 0x000f220000300800 */
[----:B------:R-:W-:-:S02]  /*118c0*/  ISETP.GT.AND P4, PT, R112, 0x4, PT ;  /* 0x000000047000780c */ /* 0x000fc40003f84270 */
[C---:B------:R-:W-:Y:S02]  /*118d0*/  ISETP.GT.AND P2, PT, R112.reuse, 0x5, PT ;  /* 0x000000057000780c */ /* 0x040fe40003f44270 */
[----:B------:R-:W-:Y:S02]  /*118e0*/  PRMT R6, RZ, 0x7610, R6 ;  /* 0x00007610ff067816 */ /* 0x000fe40000000006 */
[----:B------:R-:W-:Y:S02]  /*118f0*/  ISETP.GT.AND P3, PT, R112, 0x6, PT ;  /* 0x000000067000780c */ /* 0x000fe40003f64270 */
[----:B------:R-:W-:-:S05]  /*11900*/  PRMT R45, RZ, 0x7610, R45 ;  /* 0x00007610ff2d7816 */ /* 0x000fca000000002d */
[----:B0-----:R-:W-:Y:S01]  /*11910*/  @P4 IMAD.MOV.U32 R4, RZ, RZ, R163 ;  /* 0x000000ffff044224 */ /* 0x001fe200078e00a3 */
[----:B------:R-:W-:Y:S02]  /*11920*/  PRMT R7, RZ, 0x7610, R7 ;  /* 0x00007610ff077816 */ /* 0x000fe40000000007 */
[----:B--2---:R-:W-:Y:S02]  /*11930*/  IADD3.X R162, PT, PT, R162, UR19, RZ, P5, !PT ;  /* 0x00000013a2a27c10 */ /* 0x004fe4000affe4ff */
[----:B---3--:R-:W-:-:S04]  /*11940*/  IADD3 R159, P5, PT, R159, UR17, RZ ;  /* 0x000000119f9f7c10 */ /* 0x008fc8000ffbe0ff */
[----:B----4-:R-:W-:Y:S02]  /*11950*/  IADD3.X R161, PT, PT, R161, UR19, RZ, P5, !PT ;  /* 0x00000013a1a17c10 */ /* 0x010fe4000affe4ff */
[----:B------:R-:W-:Y:S02]  /*11960*/  IADD3 R160, P5, PT, R160, UR17, RZ ;  /* 0x00000011a0a07c10 */ /* 0x000fe4000ffbe0ff */
[----:B------:R-:W-:-:S05]  /*11970*/  IADD3.X R5, PT, PT, R5, UR19, RZ, P6, !PT ;  /* 0x0000001305057c10 */ /* 0x000fca000b7fe4ff */
[----:B------:R0:W-:Y:S04]  /*11980*/  STL [R1+0x2f0], R5 ;  /* 0x0002f00501007387 */ /* 0x0001e80000100800 */
[----:B------:R1:W5:Y:S01]  /*11990*/  @P4 LDG.E.U16 R6, desc[UR22][R4.64] ;  /* 0x0000001604064981 */ /* 0x000362000c1e1500 */
[----:B------:R-:W-:-:S03]  /*119a0*/  IADD3 R164, P6, PT, R164, UR17, RZ ;  /* 0x00000011a4a47c10 */ /* 0x000fc6000ffde0ff */
[----:B------:R2:W-:Y:S01]  /*119b0*/  STL [R1+0x2f8], R162 ;  /* 0x0002f8a201007387 */ /* 0x0005e20000100800 */
[----:B-1----:R-:W-:Y:S02]  /*119c0*/  @P2 IMAD.MOV.U32 R4, RZ, RZ, R26 ;  /* 0x000000ffff042224 */ /* 0x002fe400078e001a */
[----:B0-----:R-:W-:Y:S02]  /*119d0*/  @P2 IMAD.MOV.U32 R5, RZ, RZ, R162 ;  /* 0x000000ffff052224 */ /* 0x001fe400078e00a2 */
[----:B--2---:R-:W2:Y:S04]  /*119e0*/  LDL.LU R162, [R1+0x310] ;  /* 0x0003100001a27983 */ /* 0x004ea80000300800 */
        /* <DEDUP_REMOVED lines=321> */
[----:B------:R0:W-:Y:S04]  /*12e00*/  STL [R1+0x3f4], R26 ;  /* 0x0003f41a01007387 */ /* 0x0001e80000100800 */
[----:B------:R1:W5:Y:S04]  /*12e10*/  @P2 LDG.E.U16 R30, desc[UR22][R4.64] ;  /* 0x00000016041e2981 */ /* 0x000368000c1e1500 */
[----:B------:R4:W-:Y:S04]  /*12e20*/  STL [R1+0x3f0], R161 ;  /* 0x0003f0a101007387 */ /* 0x0009e80000100800 */
[----:B------:R-:W3:Y:S01]  /*12e30*/  LDL.LU R163, [R1+0x408] ;  /* 0x0004080001a37983 */ /* 0x000ee20000300800 */
[----:B-1----:R-:W-:-:S02]  /*12e40*/  @P3 IMAD.MOV.U32 R4, RZ, RZ, R26 ;  /* 0x000000ffff043224 */ /* 0x002fc400078e001a */
[----:B------:R-:W-:Y:S01]  /*12e50*/  @P3 IMAD.MOV.U32 R5, RZ, RZ, R161 ;  /* 0x000000ffff053224 */ /* 0x000fe200078e00a1 */
[----:B------:R-:W-:Y:S04]  /*12e60*/  STL [R1+0x3fc], R164 ;  /* 0x0003fca401007387 */ /* 0x000fe80000100800 */
[----:B0-----:R-:W3:Y:S04]  /*12e70*/  LDL.LU R26, [R1+0x414] ;  /* 0x00041400011a7983 */ /* 0x001ee80000300800 */
[----:B------:R-:W-:Y:S04]  /*12e80*/  STL [R1+0x404], R159 ;  /* 0x0004049f01007387 */ /* 0x000fe80000100800 */
[----:B----4-:R-:W4:Y:S04]  /*12e90*/  LDL.LU R161, [R1+0x41c] ;  /* 0x00041c0001a17983 */ /* 0x010f280000300800 */
        /* <DEDUP_REMOVED lines=11> */
[----:B------:R-:W-:Y:S02]  /*12f50*/  IADD3.X R163, PT, PT, R163, UR19, RZ, P5, !PT ;  /* 0x00000013a3a37c10 */ /* 0x000fe4000affe4ff */
[----:B----4-:R-:W-:Y:S02]  /*12f60*/  IADD3 R161, P5, PT, R161, UR17, RZ ;  /* 0x00000011a1a17c10 */ /* 0x010fe4000ffbe0ff */
        /* <DEDUP_REMOVED lines=9> */
[----:B------:R0:W5:Y:S04]  /*13000*/  @P2 LDG.E.U16 R23, desc[UR22][R4.64] ;  /* 0x0000001604172981 */ /* 0x000168000c1e1500 */
[----:B------:R-:W-:Y:S04]  /*13010*/  STL [R1+0x40c], R160 ;  /* 0x00040ca001007387 */ /* 0x000fe80000100800 */
[----:B------:R1:W-:Y:S01]  /*13020*/  STL [R1+0x408], R163 ;  /* 0x000408a301007387 */ /* 0x0003e20000100800 */
[----:B0-----:R-:W-:-:S02]  /*13030*/  @P3 IMAD.MOV.U32 R4, RZ, RZ, R160 ;  /* 0x000000ffff043224 */ /* 0x001fc400078e00a0 */
[----:B------:R-:W-:-:S05]  /*13040*/  @P3 IMAD.MOV.U32 R5, RZ, RZ, R163 ;  /* 0x000000ffff053224 */ /* 0x000fca00078e00a3 */
[----:B------:R0:W5:Y:S04]  /*13050*/  @P3 LDG.E.U16 R28, desc[UR22][R4.64] ;  /* 0x00000016041c3981 */ /* 0x000168000c1e1500 */
[----:B-1----:R-:W4:Y:S04]  /*13060*/  LDL.LU R163, [R1+0x420] ;  /* 0x0004200001a37983 */ /* 0x002f280000300800 */
[----:B------:R1:W-:Y:S01]  /*13070*/  STL [R1+0x414], R26 ;  /* 0x0004141a01007387 */ /* 0x0003e20000100800 */
[----:B0-----:R-:W-:-:S03]  /*13080*/  IMAD.MOV.U32 R5, RZ, RZ, R26 ;  /* 0x000000ffff057224 */ /* 0x001fc600078e001a */
[----:B------:R-:W4:Y:S04]  /*13090*/  LDL.LU R160, [R1+0x42c] ;  /* 0x00042c0001a07983 */ /* 0x000f280000300800 */
[----:B------:R-:W-:Y:S04]  /*130a0*/  STL [R1+0x41c], R161 ;  /* 0x00041ca101007387 */ /* 0x000fe80000100800 */
[----:B------:R-:W4:Y:S04]  /*130b0*/  LDL.LU R164, [R1+0x434] ;  /* 0x0004340001a47983 */ /* 0x000f280000300800 */
[----:B-1----:R-:W4:Y:S04]  /*130c0*/  LDL.LU R26, [R1+0xdb8] ;  /* 0x000db800011a7983 */ /* 0x002f280000300800 */
[----:B------:R-:W4:Y:S01]  /*130d0*/  LDL.LU R4, [R1+0x410] ;  /* 0x0004100001047983 */ /* 0x000f220000300800 */
[----:B------:R-:W-:-:S02]  /*130e0*/  ISETP.GT.AND P4, PT, R112, 0x28, PT ;  /* 0x000000287000780c */ /* 0x000fc40003f84270 */
[C---:B------:R-:W-:Y:S02]  /*130f0*/  ISETP.GT.AND P2, PT, R112.reuse, 0x29, PT ;  /* 0x000000297000780c */ /* 0x040fe40003f44270 */
[----:B------:R-:W-:Y:S02]  /*13100*/  PRMT R24, RZ, 0x7610, R24 ;  /* 0x00007610ff187816 */ /* 0x000fe40000000018 */
[----:B------:R-:W-:Y:S02]  /*13110*/  ISETP.GT.AND P3, PT, R112, 0x2a, PT ;  /* 0x0000002a7000780c */ /* 0x000fe40003f64270 */
[----:B------:R-:W-:Y:S02]  /*13120*/  PRMT R27, RZ, 0x7610, R27 ;  /* 0x00007610ff1b7816 */ /* 0x000fe4000000001b */
[----:B------:R-:W-:Y:S02]  /*13130*/  PRMT R25, RZ, 0x7610, R25 ;  /* 0x00007610ff197816 */ /* 0x000fe40000000019 */
[----:B--2---:R-:W-:-:S02]  /*13140*/  IADD3.X R162, PT, PT, R162, UR19, RZ, P5, !PT ;  /* 0x00000013a2a27c10 */ /* 0x004fc4000affe4ff */
[----:B---3--:R-:W-:-:S04]  /*13150*/  IADD3 R159, P5, PT, R159, UR17, RZ ;  /* 0x000000119f9f7c10 */ /* 0x008fc8000ffbe0ff */
[----:B----4-:R-:W-:Y:S02]  /*13160*/  IADD3.X R163, PT, PT, R163, UR19, RZ, P5, !PT ;  /* 0x00000013a3a37c10 */ /* 0x010fe4000affe4ff */
[----:B------:R-:W-:-:S04]  /*13170*/  IADD3.X R4, PT, PT, R4, UR19, RZ, P6, !PT ;  /* 0x0000001304047c10 */ /* 0x000fc8000b7fe4ff */
[-C--:B------:R-:W-:Y:S01]  /*13180*/  @P4 LOP3.LUT R5, R5, R4.reuse, RZ, 0x3c, !PT ;  /* 0x0000000405054212 */ /* 0x080fe200078e3cff */
[----:B------:R0:W-:Y:S03]  /*13190*/  STL [R1+0x410], R4 ;  /* 0x0004100401007387 */ /* 0x0001e60000100800 */
[----:B0-----:R-:W-:-:S04]  /*131a0*/  @P4 LOP3.LUT R4, R5, R4, RZ, 0x3c, !PT ;  /* 0x0000000405044212 */ /* 0x001fc800078e3cff */
[----:B------:R-:W-:-:S05]  /*131b0*/  @P4 LOP3.LUT R5, R5, R4, RZ, 0x3c, !PT ;  /* 0x0000000405054212 */ /* 0x000fca00078e3cff */
[----:B------:R0:W5:Y:S01]  /*131c0*/  @P4 LDG.E.U16 R24, desc[UR22][R4.64] ;  /* 0x0000001604184981 */ /* 0x000162000c1e1500 */
[----:B------:R-:W-:-:S03]  /*131d0*/  IADD3 R160, P6, PT, R160, UR17, RZ ;  /* 0x00000011a0a07c10 */ /* 0x000fc6000ffde0ff */
[----:B------:R1:W-:Y:S01]  /*131e0*/  STL [R1+0x418], R162 ;  /* 0x000418a201007387 */ /* 0x0003e20000100800 */
[----:B0-----:R-:W-:Y:S02]  /*131f0*/  @P2 IMAD.MOV.U32 R4, RZ, RZ, R161 ;  /* 0x000000ffff042224 */ /* 0x001fe400078e00a1 */
[----:B------:R-:W-:Y:S01]  /*13200*/  @P2 IMAD.MOV.U32 R5, RZ, RZ, R162 ;  /* 0x000000ffff052224 */ /* 0x000fe200078e00a2 */
[----:B------:R-:W2:Y:S01]  /*13210*/  LDL.LU R161, [R1+0x430] ;  /* 0x0004300001a17983 */ /* 0x000ea20000300800 */
[----:B------:R-:W-:-:S03]  /*13220*/  IADD3 R164, P5, PT, R164, UR17, RZ ;  /* 0x00000011a4a47c10 */ /* 0x000fc6000ffbe0ff */
[----:B------:R0:W5:Y:S04]  /*13230*/  @P2 LDG.E.U16 R27, desc[UR22][R4.64] ;  /* 0x00000016041b2981 */ /* 0x000168000c1e1500 */
[----:B-1----:R-:W3:Y:S04]  /*13240*/  LDL.LU R162, [R1+0x43c] ;  /* 0x00043c0001a27983 */ /* 0x002ee80000300800 */
[----:B------:R1:W-:Y:S01]  /*13250*/  STL [R1+0x424], R159 ;  /* 0x0004249f01007387 */ /* 0x0003e20000100800 */
[----:B0-----:R-:W-:Y:S02]  /*13260*/  @P3 IMAD.MOV.U32 R4, RZ, RZ, R159 ;  /* 0x000000ffff043224 */ /* 0x001fe400078e009f */
[----:B------:R-:W-:Y:S01]  /*13270*/  @P3 IMAD.MOV.U32 R5, RZ, RZ, R163 ;  /* 0x000000ffff053224 */ /* 0x000fe200078e00a3 */
[----:B------:R0:W-:Y:S04]  /*13280*/  STL [R1+0x420], R163 ;  /* 0x000420a301007387 */ /* 0x0001e80000100800 */
[----:B------:R4:W5:Y:S04]  /*13290*/  @P3 LDG.E.U16 R25, desc[UR22][R4.64] ;  /* 0x0000001604193981 */ /* 0x000968000c1e1500 */
[----:B-1----:R-:W3:Y:S04]  /*132a0*/  LDL.LU R159, [R1+0x444] ;  /* 0x00044400019f7983 */ /* 0x002ee80000300800 */
[----:B------:R1:W-:Y:S01]  /*132b0*/  STL [R1+0x42c], R160 ;  /* 0x00042ca001007387 */ /* 0x0003e20000100800 */
[----:B----4-:R-:W-:-:S03]  /*132c0*/  IMAD.MOV.U32 R5, RZ, RZ, R160 ;  /* 0x000000ffff057224 */ /* 0x010fc600078e00a0 */
[----:B0-----:R-:W4:Y:S04]  /*132d0*/  LDL.LU R163, [R1+0x44c] ;  /* 0x00044c0001a37983 */ /* 0x001f280000300800 */
[----:B------:R-:W-:Y:S04]  /*132e0*/  STL [R1+0x434], R164 ;  /* 0x000434a401007387 */ /* 0x000fe80000100800 */
[----:B-1----:R-:W3:Y:S04]  /*132f0*/  LDL.LU R160, [R1+0xdb4] ;  /* 0x000db40001a07983 */ /* 0x002ee80000300800 */
[----:B------:R-:W3:Y:S01]  /*13300*/  LDL.LU R4, [R1+0x428] ;  /* 0x0004280001047983 */ /* 0x000ee20000300800 */
[----:B------:R-:W-:-:S02]  /*13310*/  ISETP.GT.AND P4, PT, R112, 0x2b, PT ;  /* 0x0000002b7000780c */ /* 0x000fc40003f84270 */
[----:B------:R-:W-:Y:S02]  /*13320*/  ISETP.GT.AND P2, PT, R112, 0x2c, PT ;  /* 0x0000002c7000780c */ /* 0x000fe40003f44270 */
[----:B------:R-:W-:Y:S02]  /*13330*/  PRMT R26, RZ, 0x7610, R26 ;  /* 0x00007610ff1a7816 */ /* 0x000fe4000000001a */
[----:B------:R-:W-:Y:S02]  /*13340*/  PRMT R165, RZ, 0x7610, R165 ;  /* 0x00007610ffa57816 */ /* 0x000fe400000000a5 */
[----:B--2---:R-:W-:Y:S02]  /*13350*/  IADD3.X R161, PT, PT, R161, UR19, RZ, P5, !PT ;  /* 0x00000013a1a17c10 */ /* 0x004fe4000affe4ff */
[----:B---3--:R-:W-:-:S04]  /*13360*/  IADD3.X R4, PT, PT, R4, UR19, RZ, P6, !PT ;  /* 0x0000001304047c10 */ /* 0x008fc8000b7fe4ff */
[-C--:B------:R-:W-:Y:S01]  /*13370*/  @P4 LOP3.LUT R5, R5, R4.reuse, RZ, 0x3c, !PT ;  /* 0x0000000405054212 */ /* 0x080fe200078e3cff */
[----:B------:R0:W-:Y:S03]  /*13380*/  STL [R1+0x428], R4 ;  /* 0x0004280401007387 */ /* 0x0001e60000100800 */
[----:B0-----:R-:W-:-:S04]  /*13390*/  @P4 LOP3.LUT R4, R5, R4, RZ, 0x3c, !PT ;  /* 0x0000000405044212 */ /* 0x001fc800078e3cff */
[----:B------:R-:W-:-:S05]  /*133a0*/  @P4 LOP3.LUT R5, R5, R4, RZ, 0x3c, !PT ;  /* 0x0000000405054212 */ /* 0x000fca00078e3cff */
[----:B------:R0:W5:Y:S02]  /*133b0*/  @P4 LDG.E.U16 R26, desc[UR22][R4.64] ;  /* 0x00000016041a4981 */ /* 0x000164000c1e1500 */
[----:B0-----:R-:W-:Y:S02]  /*133c0*/  IMAD.MOV.U32 R5, RZ, RZ, R161 ;  /* 0x000000ffff057224 */ /* 0x001fe400078e00a1 */
[----:B------:R-:W-:-:S05]  /*133d0*/  @P2 IMAD.MOV.U32 R4, RZ, RZ, R164 ;  /* 0x000000ffff042224 */ /* 0x000fca00078e00a4 */
[----:B------:R-:W2:Y:S01]  /*133e0*/  @P2 LDG.E.U16 R165, desc[UR22][R4.64] ;  /* 0x0000001604a52981 */ /* 0x000ea2000c1e1500 */
[----:B------:R-:W-:-:S03]  /*133f0*/  IADD3 R162, P5, PT, R162, UR17, RZ ;  /* 0x00000011a2a27c10 */ /* 0x000fc6000ffbe0ff */
[----:B------:R0:W-:Y:S04]  /*13400*/  STL [R1+0x430], R161 ;  /* 0x000430a101007387 */ /* 0x0001e80000100800 */
[----:B0-----:R-:W3:Y:S04]  /*13410*/  LDL.LU R161, [R1+0xdb0] ;  /* 0x000db00001a17983 */ /* 0x001ee80000300800 */
[----:B------:R-:W3:Y:S04]  /*13420*/  LDL.LU R164, [R1+0x448] ;  /* 0x0004480001a47983 */ /* 0x000ee80000300800 */
[----:B--2---:R0:W-:Y:S04]  /*13430*/  STL [R1+0x108], R165 ;  /* 0x000108a501007387 */ /* 0x0041e80000100800 */
[----:B0-----:R-:W2:Y:S04]  /*13440*/  LDL.LU R165, [R1+0xdac] ;  /* 0x000dac0001a57983 */ /* 0x001ea80000300800 */
[----:B------:R0:W-:Y:S04]  /*13450*/  STL [R1+0x43c], R162 ;  /* 0x00043ca201007387 */ /* 0x0001e80000100800 */
[----:B------:R-:W2:Y:S01]  /*13460*/  LDL.LU R4, [R1+0x438] ;  /* 0x0004380001047983 */ /* 0x000ea20000300800 */
[----:B------:R-:W-:Y:S01]  /*13470*/  ISETP.GT.AND P3, PT, R112, 0x2d, PT ;  /* 0x0000002d7000780c */ /* 0x000fe20003f64270 */
[----:B------:R-:W-:-:S02]  /*13480*/  IMAD.MOV.U32 R5, RZ, RZ, R162 ;  /* 0x000000ffff057224 */ /* 0x000fc400078e00a2 */
[----:B0-----:R-:W4:Y:S01]  /*13490*/  LDL.LU R162, [R1+0x454] ;  /* 0x0004540001a27983 */ /* 0x001f220000300800 */
[----:B---3--:R-:W-:Y:S02]  /*134a0*/  PRMT R161, RZ, 0x7610, R161 ;  /* 0x00007610ffa17816 */ /* 0x008fe400000000a1 */
[----:B------:R-:W-:Y:S02]  /*134b0*/  IADD3 R159, P6, PT, R159, UR17, RZ ;  /* 0x000000119f9f7c10 */ /* 0x000fe4000ffde0ff */
[----:B--2---:R-:W-:-:S05]  /*134c0*/  IADD3.X R4, PT, PT, R4, UR19, RZ, P5, !PT ;  /* 0x0000001304047c10 */ /* 0x004fca000affe4ff */
[-C--:B------:R-:W-:Y:S01]  /*134d0*/  @P3 LOP3.LUT R5, R5, R4.reuse, RZ, 0x3c, !PT ;  /* 0x0000000405053212 */ /* 0x080fe200078e3cff */
[----:B------:R0:W-:Y:S03]  /*134e0*/  STL [R1+0x438], R4 ;  /* 0x0004380401007387 */ /* 0x0001e60000100800 */
[----:B0-----:R-:W-:-:S04]  /*134f0*/  @P3 LOP3.LUT R4, R5, R4, RZ, 0x3c, !PT ;  /* 0x0000000405043212 */ /* 0x001fc800078e3cff */
[----:B------:R-:W-:Y:S01]  /*13500*/  @P3 LOP3.LUT R5, R5, R4, RZ, 0x3c, !PT ;  /* 0x0000000405053212 */ /* 0x000fe200078e3cff */
[----:B------:R0:W-:Y:S04]  /*13510*/  STL [R1+0x444], R159 ;  /* 0x0004449f01007387 */ /* 0x0001e80000100800 */
[----:B------:R1:W2:Y:S04]  /*13520*/  @P3 LDG.E.U16 R161, desc[UR22][R4.64] ;  /* 0x0000001604a13981 */ /* 0x0002a8000c1e1500 */
[----:B------:R-:W3:Y:S01]  /*13530*/  LDL.LU R4, [R1+0x440] ;  /* 0x0004400001047983 */ /* 0x000ee20000300800 */
[C---:B------:R-:W-:Y:S01]  /*13540*/  ISETP.GT.AND P4, PT, R112.reuse, 0x2e, PT ;  /* 0x0000002e7000780c */ /* 0x040fe20003f84270 */
[----:B-1----:R-:W-:Y:S01]  /*13550*/  IMAD.MOV.U32 R5, RZ, RZ, R159 ;  /* 0x000000ffff057224 */ /* 0x002fe200078e009f */
[----:B----4-:R-:W-:Y:S01]  /*13560*/  IADD3 R163, P5, PT, R163, UR17, RZ ;  /* 0x00000011a3a37c10 */ /* 0x010fe2000ffbe0ff */
[----:B0-----:R-:W4:Y:S01]  /*13570*/  LDL.LU R159, [R1+0x45c] ;  /* 0x00045c00019f7983 */ /* 0x001f220000300800 */
[----:B------:R-:W-:-:S03]  /*13580*/  ISETP.GT.AND P2, PT, R112, 0x2f, PT ;  /* 0x0000002f7000780c */ /* 0x000fc60003f44270 */
[----:B------:R-:W-:Y:S01]  /*13590*/  STL [R1+0x44c], R163 ;  /* 0x00044ca301007387 */ /* 0x000fe20000100800 */
[----:B------:R-:W-:Y:S02]  /*135a0*/  PRMT R160, RZ, 0x7610, R160 ;  /* 0x00007610ffa07816 */ /* 0x000fe400000000a0 */
[----:B------:R-:W-:Y:S02]  /*135b0*/  IADD3.X R164, PT, PT, R164, UR19, RZ, P5, !PT ;  /* 0x00000013a4a47c10 */ /* 0x000fe4000affe4ff */
[----:B------:R-:W-:Y:S01]  /*135c0*/  PRMT R165, RZ, 0x7610, R165 ;  /* 0x00007610ffa57816 */ /* 0x000fe200000000a5 */
[----:B--2---:R0:W-:Y:S01]  /*135d0*/  STL [R1+0x104], R161 ;  /* 0x000104a101007387 */ /* 0x0041e20000100800 */
[----:B---3--:R-:W-:-:S03]  /*135e0*/  IADD3.X R4, PT, PT, R4, UR19, RZ, P6, !PT ;  /* 0x0000001304047c10 */ /* 0x008fc6000b7fe4ff */
[----:B0-----:R-:W2:Y:S01]  /*135f0*/  LDL.LU R161, [R1+0x464] ;  /* 0x0004640001a17983 */ /* 0x001ea20000300800 */
[----:B------:R-:W-:-:S03]  /*13600*/  @P4 LOP3.LUT R5, R5, R4, RZ, 0x3c, !PT ;  /* 0x0000000405054212 */ /* 0x000fc600078e3cff */
[----:B------:R0:W-:Y:S02]  /*13610*/  STL [R1+0x440], R4 ;  /* 0x0004400401007387 */ /* 0x0001e40000100800 */
[----:B0-----:R-:W-:-:S04]  /*13620*/  @P4 LOP3.LUT R4, R5, R4, RZ, 0x3c, !PT ;  /* 0x0000000405044212 */ /* 0x001fc800078e3cff */
[----:B------:R-:W-:-:S05]  /*13630*/  @P4 LOP3.LUT R5, R5, R4, RZ, 0x3c, !PT ;  /* 0x0000000405054212 */ /* 0x000fca00078e3cff */
[----:B------:R0:W3:Y:S02]  /*13640*/  @P4 LDG.E.U16 R160, desc[UR22][R4.64] ;  /* 0x0000001604a04981 */ /* 0x0000e4000c1e1500 */
[----:B0-----:R-:W-:Y:S02]  /*13650*/  IMAD.MOV.U32 R5, RZ, RZ, R164 ;  /* 0x000000ffff057224 */ /* 0x001fe400078e00a4 */
[----:B------:R-:W-:-:S05]  /*13660*/  @P2 IMAD.MOV.U32 R4, RZ, RZ, R163 ;  /* 0x000000ffff042224 */ /* 0x000fca00078e00a3 */
[----:B------:R-:W2:Y:S01]  /*13670*/  @P2 LDG.E.U16 R165, desc[UR22][R4.64] ;  /* 0x0000001604a52981 */ /* 0x000ea2000c1e1500 */
[----:B------:R-:W-:-:S03]  /*13680*/  IADD3 R162, P5, PT, R162, UR17, RZ ;  /* 0x00000011a2a27c10 */ /* 0x000fc6000ffbe0ff */
[----:B------:R-:W-:Y:S04]  /*13690*/  STL [R1+0x448], R164 ;  /* 0x000448a401007387 */ /* 0x000fe80000100800 */
[----:B---3--:R0:W-:Y:S04]  /*136a0*/  STL [R1+0xfc], R160 ;  /* 0x0000fca001007387 */ /* 0x0081e80000100800 */
[----:B0-----:R-:W3:Y:S04]  /*136b0*/  LDL.LU R160, [R1+0xda8] ;  /* 0x000da80001a07983 */ /* 0x001ee80000300800 */
[----:B------:R-:W3:Y:S04]  /*136c0*/  LDL.LU R164, [R1+0xda4] ;  /* 0x000da40001a47983 */ /* 0x000ee80000300800 */
[----:B------:R-:W3:Y:S04]  /*136d0*/  LDL.LU R163, [R1+0x460] ;  /* 0x0004600001a37983 */ /* 0x000ee80000300800 */
[----:B--2---:R0:W-:Y:S04]  /*136e0*/  STL [R1+0xf8], R165 ;  /* 0x0000f8a501007387 */ /* 0x0041e80000100800 */
[----:B0-----:R-:W2:Y:S04]  /*136f0*/  LDL.LU R165, [R1+0xda0] ;  /* 0x000da00001a57983 */ /* 0x001ea80000300800 */
[----:B------:R0:W-:Y:S04]  /*13700*/  STL [R1+0x454], R162 ;  /* 0x000454a201007387 */ /* 0x0001e80000100800 */
[----:B------:R-:W2:Y:S01]  /*13710*/  LDL.LU R4, [R1+0x450] ;  /* 0x0004500001047983 */ /* 0x000ea20000300800 */
[----:B------:R-:W-:Y:S01]  /*13720*/  ISETP.GT.AND P3, PT, R112, 0x30, PT ;  /* 0x000000307000780c */ /* 0x000fe20003f64270 */
[----:B------:R-:W-:-:S02]  /*13730*/  IMAD.MOV.U32 R5, RZ, RZ, R162 ;  /* 0x000000ffff057224 */ /* 0x000fc400078e00a2 */
[----:B0-----:R-:W2:Y:S01]  /*13740*/  LDL.LU R162, [R1+0x46c] ;  /* 0x00046c0001a27983 */ /* 0x001ea20000300800 */
[----:B----4-:R-:W-:Y:S02]  /*13750*/  IADD3 R159, P6, PT, R159, UR17, RZ ;  /* 0x000000119f9f7c10 */ /* 0x010fe4000ffde0ff */
[----:B---3--:R-:W-:Y:S02]  /*13760*/  PRMT R164, RZ, 0x7610, R164 ;  /* 0x00007610ffa47816 */ /* 0x008fe400000000a4 */
        /* <DEDUP_REMOVED lines=10> */
[----:B------:R-:W-:Y:S01]  /*13810*/  IADD3 R161, P5, PT, R161, UR17, RZ ;  /* 0x00000011a1a17c10 */ /* 0x000fe2000ffbe0ff */
        /* <DEDUP_REMOVED lines=40> */
[----:B------:R-:W-:Y:S01]  /*13aa0*/  ISETP.GT.AND P4, PT, R112, 0x34, PT ;  /* 0x000000347000780c */ /* 0x000fe20003f84270 */
        /* <DEDUP_REMOVED lines=332> */
[----:B0-----:R-:W3:Y:S01]  /*14f70*/  LDL.LU R162, [R1+0x544] ;  /* 0x0005440001a27983 */ /* 0x001ee20000300800 */
[----:B----4-:R-:W-:Y:S02]  /*14f80*/  IADD3 R159, P6, PT, R159, UR17, RZ ;  /* 0x000000119f9f7c10 */ /* 0x010fe4000ffde0ff */
[----:B--2---:R-:W-:-:S07]  /*14f90*/  IADD3.X R4, PT, PT, R4, UR19, RZ, P5, !PT ;  /* 0x0000001304047c10 */ /* 0x004fce000affe4ff */
[-C--:B------:R-:W-:Y:S01]  /*14fa0*/  @P3 LOP3.LUT R5, R5, R4.reuse, RZ, 0x3c, !PT ;  /* 0x0000000405053212 */ /* 0x080fe200078e3cff */
[----:B------:R0:W-:Y:S01]  /*14fb0*/  STL [R1+0x528], R4 ;  /* 0x0005280401007387 */ /* 0x0001e20000100800 */
[----:B------:R-:W-:Y:S02]  /*14fc0*/  PRMT R165, RZ, 0x7610, R165 ;  /* 0x00007610ffa57816 */ /* 0x000fe400000000a5 */
[----:B0-----:R-:W-:-:S04]  /*14fd0*/  @P3 LOP3.LUT R4, R5, R4, RZ, 0x3c, !PT ;  /* 0x0000000405043212 */ /* 0x001fc800078e3cff */
[----:B------:R-:W-:Y:S01]  /*14fe0*/  @P3 LOP3.LUT R5, R5, R4, RZ, 0x3c, !PT ;  /* 0x0000000405053212 */ /* 0x000fe200078e3cff */
[----:B------:R0:W-:Y:S04]  /*14ff0*/  STL [R1+0x534], R159 ;  /* 0x0005349f01007387 */ /* 0x0001e80000100800 */
[----:B------:R1:W2:Y:S04]  /*15000*/  @P3 LDG.E.U16 R165, desc[UR22][R4.64] ;  /* 0x0000001604a53981 */ /* 0x0002a8000c1e1500 */
[----:B------:R-:W4:Y:S01]  /*15010*/  LDL.LU R4, [R1+0x530] ;  /* 0x0005300001047983 */ /* 0x000f220000300800 */
[C---:B------:R-:W-:Y:S01]  /*15020*/  ISETP.GT.AND P4, PT, R112.reuse, 0x4c, PT ;  /* 0x0000004c7000780c */ /* 0x040fe20003f84270 */
[----:B-1----:R-:W-:Y:S01]  /*15030*/  IMAD.MOV.U32 R5, RZ, RZ, R159 ;  /* 0x000000ffff057224 */ /* 0x002fe200078e009f */
[----:B------:R-:W-:Y:S01]  /*15040*/  IADD3 R161, P5, PT, R161, UR17, RZ ;  /* 0x00000011a1a17c10 */ /* 0x000fe2000ffbe0ff */
[----:B0-----:R-:W4:Y:S01]  /*15050*/  LDL.LU R159, [R1+0x54c] ;  /* 0x00054c00019f7983 */ /* 0x001f220000300800 */
[----:B------:R-:W-:-:S03]  /*15060*/  ISETP.GT.AND P2, PT, R112, 0x4d, PT ;  /* 0x0000004d7000780c */ /* 0x000fc60003f44270 */
[----:B------:R-:W-:Y:S01]  /*15070*/  STL [R1+0x53c], R161 ;  /* 0x00053ca101007387 */ /* 0x000fe20000100800 */
[----:B---3--:R-:W-:Y:S02]  /*15080*/  PRMT R160, RZ, 0x7610, R160 ;  /* 0x00007610ffa07816 */ /* 0x008fe400000000a0 */
[----:B------:R-:W-:Y:S02]  /*15090*/  IADD3.X R163, PT, PT, R163, UR19, RZ, P5, !PT ;  /* 0x00000013a3a37c10 */ /* 0x000fe4000affe4ff */
[----:B------:R-:W-:Y:S01]  /*150a0*/  PRMT R164, RZ, 0x7610, R164 ;  /* 0x00007610ffa47816 */ /* 0x000fe200000000a4 */
[----:B--2---:R0:W-:Y:S01]  /*150b0*/  STL [R1+0x44], R165 ;  /* 0x000044a501007387 */ /* 0x0041e20000100800 */
[----:B----4-:R-:W-:-:S03]  /*150c0*/  IADD3.X R4, PT, PT, R4, UR19, RZ, P6, !PT ;  /* 0x0000001304047c10 */ /* 0x010fc6000b7fe4ff */
        /* <DEDUP_REMOVED lines=8> */
[----:B------:R-:W4:Y:S01]  /*15150*/  @P2 LDG.E.U16 R164, desc[UR22][R4.64] ;  /* 0x0000001604a42981 */ /* 0x000f22000c1e1500 */
[----:B------:R-:W-:-:S03]  /*15160*/  IADD3 R162, P5, PT, R162, UR17, RZ ;  /* 0x00000011a2a27c10 */ /* 0x000fc6000ffbe0ff */
[----:B------:R-:W-:Y:S04]  /*15170*/  STL [R1+0x538], R163 ;  /* 0x000538a301007387 */ /* 0x000fe80000100800 */
[----:B---3--:R0:W-:Y:S04]  /*15180*/  STL [R1+0x40], R160 ;  /* 0x000040a001007387 */ /* 0x0081e80000100800 */
[----:B0-----:R-:W3:Y:S04]  /*15190*/  LDL.LU R160, [R1+0xd30] ;  /* 0x000d300001a07983 */ /* 0x001ee80000300800 */
[----:B------:R-:W2:Y:S04]  /*151a0*/  LDL.LU R163, [R1+0xd2c] ;  /* 0x000d2c0001a37983 */ /* 0x000ea80000300800 */
[----:B------:R-:W2:Y:S04]  /*151b0*/  LDL.LU R161, [R1+0x550] ;  /* 0x0005500001a17983 */ /* 0x000ea80000300800 */
[----:B----4-:R0:W-:Y:S04]  /*151c0*/  STL [R1+0x34], R164 ;  /* 0x000034a401007387 */ /* 0x0101e80000100800 */
[----:B0-----:R-:W4:Y:S04]  /*151d0*/  LDL.LU R164, [R1+0xd28] ;  /* 0x000d280001a47983 */ /* 0x001f280000300800 */
[----:B------:R0:W-:Y:S04]  /*151e0*/  STL [R1+0x544], R162 ;  /* 0x000544a201007387 */ /* 0x0001e80000100800 */
[----:B------:R-:W2:Y:S01]  /*151f0*/  LDL.LU R4, [R1+0x540] ;  /* 0x0005400001047983 */ /* 0x000ea20000300800 */
[----:B------:R-:W-:Y:S01]  /*15200*/  ISETP.GT.AND P3, PT, R112, 0x4e, PT ;  /* 0x0000004e7000780c */ /* 0x000fe20003f64270 */
[----:B------:R-:W-:-:S02]  /*15210*/  IMAD.MOV.U32 R5, RZ, RZ, R162 ;  /* 0x000000ffff057224 */ /* 0x000fc400078e00a2 */
[----:B0-----:R-:W3:Y:S01]  /*15220*/  LDL.LU R162, [R1+0x55c] ;  /* 0x00055c0001a27983 */ /* 0x001ee20000300800 */
[----:B------:R-:W-:Y:S02]  /*15230*/  IADD3 R159, P6, PT, R159, UR17, RZ ;  /* 0x000000119f9f7c10 */ /* 0x000fe4000ffde0ff */
[----:B--2---:R-:W-:-:S07]  /*15240*/  IADD3.X R4, PT, PT, R4, UR19, RZ, P5, !PT ;  /* 0x0000001304047c10 */ /* 0x004fce000affe4ff */
[-C--:B------:R-:W-:Y:S01]  /*15250*/  @P3 LOP3.LUT R5, R5, R4.reuse, RZ, 0x3c, !PT ;  /* 0x0000000405053212 */ /* 0x080fe200078e3cff */
[----:B------:R0:W-:Y:S01]  /*15260*/  STL [R1+0x540], R4 ;  /* 0x0005400401007387 */ /* 0x0001e20000100800 */
[----:B----4-:R-:W-:Y:S02]  /*15270*/  PRMT R164, RZ, 0x7610, R164 ;  /* 0x00007610ffa47816 */ /* 0x010fe400000000a4 */
        /* <DEDUP_REMOVED lines=48> */
[----:B------:R-:W-:Y:S01]  /*15580*/  ISETP.GT.AND P4, PT, R112, 0x52, PT ;  /* 0x000000527000780c */ /* 0x000fe20003f84270 */
[----:B-1----:R-:W-:Y:S01]  /*15590*/  IMAD.MOV.U32 R5, RZ, RZ, R159 ;  /* 0x000000ffff057224 */ /* 0x002fe200078e009f */
[----:B------:R-:W-:Y:S01]  /*155a0*/  IADD3 R164, P5, PT, R164, UR17, RZ ;  /* 0x00000011a4a47c10 */ /* 0x000fe2000ffbe0ff */
[----:B0-----:R-:W3:Y:S04]  /*155b0*/  LDL.LU R159, [R1+0x57c] ;  /* 0x00057c00019f7983 */ /* 0x001ee80000300800 */
[----:B------:R-:W-:Y:S01]  /*155c0*/  STL [R1+0x56c], R164 ;  /* 0x00056ca401007387 */ /* 0x000fe20000100800 */
[----:B------:R-:W-:-:S03]  /*155d0*/  PRMT R161, RZ, 0x7610, R161 ;  /* 0x00007610ffa17816 */ /* 0x000fc600000000a1 */
[----:B--2---:R0:W-:Y:S01]  /*155e0*/  STL [R1+0x20], R163 ;  /* 0x000020a301007387 */ /* 0x0041e20000100800 */
[----:B----4-:R-:W-:-:S03]  /*155f0*/  IADD3.X R4, PT, PT, R4, UR19, RZ, P6, !PT ;  /* 0x0000001304047c10 */ /* 0x010fc6000b7fe4ff */
[----:B0-----:R-:W2:Y:S01]  /*15600*/  LDL.LU R163, [R1+0x584] ;  /* 0x0005840001a37983 */ /* 0x001ea20000300800 */
[----:B------:R-:W-:-:S03]  /*15610*/  @P4 LOP3.LUT R5, R5, R4, RZ, 0x3c, !PT ;  /* 0x0000000405054212 */ /* 0x000fc600078e3cff */
[----:B------:R0:W-:Y:S02]  /*15620*/  STL [R1+0x560], R4 ;  /* 0x0005600401007387 */ /* 0x0001e40000100800 */
[----:B0-----:R-:W-:-:S04]  /*15630*/  @P4 LOP3.LUT R4, R5, R4, RZ, 0x3c, !PT ;  /* 0x0000000405044212 */ /* 0x001fc800078e3cff */
[----:B------:R-:W-:-:S05]  /*15640*/  @P4 LOP3.LUT R5, R5, R4, RZ, 0x3c, !PT ;  /* 0x0000000405054212 */ /* 0x000fca00078e3cff */
[----:B------:R0:W4:Y:S01]  /*15650*/  @P4 LDG.E.U16 R161, desc[UR22][R4.64] ;  /* 0x0000001604a14981 */ /* 0x000122000c1e1500 */
[----:B------:R-:W-:Y:S02]  /*15660*/  ISETP.GT.AND P2, PT, R112, 0x53, PT ;  /* 0x000000537000780c */ /* 0x000fe40003f44270 */
[----:B------:R-:W-:Y:S02]  /*15670*/  IADD3.X R165, PT, PT, R165, UR19, RZ, P5, !PT ;  /* 0x00000013a5a57c10 */ /* 0x000fe4000affe4ff */
[----:B------:R-:W-:-:S03]  /*15680*/  PRMT R49, RZ, 0x7610, R49 ;  /* 0x00007610ff317816 */ /* 0x000fc60000000031 */
[----:B------:R-:W-:Y:S01]  /*15690*/  STL [R1+0x568], R165 ;  /* 0x000568a501007387 */ /* 0x000fe20000100800 */
[----:B0-----:R-:W-:-:S05]  /*156a0*/  IMAD.MOV.U32 R5, RZ, RZ, R165 ;  /* 0x000000ffff057224 */ /* 0x001fca00078e00a5 */
[----:B------:R-:W-:-:S05]  /*156b0*/  @P2 IMAD.MOV.U32 R4, RZ, RZ, R164 ;  /* 0x000000ffff042224 */ /* 0x000fca00078e00a4 */
[----:B------:R-:W2:Y:S04]  /*156c0*/  @P2 LDG.E.U16 R49, desc[UR22][R4.64] ;  /* 0x0000001604312981 */ /* 0x000ea8000c1e1500 */
[----:B----4-:R0:W-:Y:S04]  /*156d0*/  STL [R1+0x18], R161 ;  /* 0x000018a101007387 */ /* 0x0101e80000100800 */
[----:B0-----:R-:W4:Y:S04]  /*156e0*/  LDL.LU R161, [R1+0xd18] ;  /* 0x000d180001a17983 */ /* 0x001f280000300800 */
[----:B------:R-:W4:Y:S04]  /*156f0*/  LDL.LU R165, [R1+0xd14] ;  /* 0x000d140001a57983 */ /* 0x000f280000300800 */
[----:B------:R-:W4:Y:S01]  /*15700*/  LDL.LU R5, [R1+0x570] ;  /* 0x0005700001057983 */ /* 0x000f220000300800 */
[----:B------:R-:W-:-:S02]  /*15710*/  ISETP.GT.AND P3, PT, R112, 0x54, PT ;  /* 0x000000547000780c */ /* 0x000fc40003f64270 */
[----:B---3--:R-:W-:Y:S01]  /*15720*/  IADD3 R162, P5, PT, R162, UR17, RZ ;  /* 0x00000011a2a27c10 */ /* 0x008fe2000ffbe0ff */
[----:B------:R-:W3:Y:S01]  /*15730*/  LDL.LU R164, [R1+0x580] ;  /* 0x0005800001a47983 */ /* 0x000ee20000300800 */
[----:B------:R-:W-:-:S03]  /*15740*/  IADD3 R159, P6, PT, R159, UR17, RZ ;  /* 0x000000119f9f7c10 */ /* 0x000fc6000ffde0ff */
[----:B------:R-:W-:Y:S04]  /*15750*/  STL [R1+0x574], R162 ;  /* 0x000574a201007387 */ /* 0x000fe80000100800 */
[----:B--2---:R0:W-:Y:S02]  /*15760*/  STL [R1+0x14], R49 ;  /* 0x0000143101007387 */ /* 0x0041e40000100800 */
[----:B------:R-:W-:Y:S02]  /*15770*/  @P3 IMAD.MOV.U32 R4, RZ, RZ, R162 ;  /* 0x000000ffff043224 */ /* 0x000fe400078e00a2 */
[----:B0-----:R-:W2:Y:S01]  /*15780*/  LDL.LU R49, [R1+0x58c] ;  /* 0x00058c0001317983 */ /* 0x001ea20000300800 */
[----:B----4-:R-:W-:Y:S02]  /*15790*/  PRMT R161, RZ, 0x7610, R161 ;  /* 0x00007610ffa17816 */ /* 0x010fe400000000a1 */
[----:B------:R-:W-:-:S05]  /*157a0*/  IADD3.X R5, PT, PT, R5, UR19, RZ, P5, !PT ;  /* 0x0000001305057c10 */ /* 0x000fca000affe4ff */
[----:B------:R0:W-:Y:S04]  /*157b0*/  STL [R1+0x570], R5 ;  /* 0x0005700501007387 */ /* 0x0001e80000100800 */
[----:B------:R0:W4:Y:S04]  /*157c0*/  @P3 LDG.E.U16 R161, desc[UR22][R4.64] ;  /* 0x0000001604a13981 */ /* 0x000128000c1e1500 */
[----:B------:R1:W-:Y:S04]  /*157d0*/  STL [R1+0x57c], R159 ;  /* 0x00057c9f01007387 */ /* 0x0003e80000100800 */
[----:B------:R-:W2:Y:S01]  /*157e0*/  LDL.LU R4, [R1+0x578] ;  /* 0x0005780001047983 */ /* 0x000ea20000300800 */
[----:B------:R-:W-:Y:S01]  /*157f0*/  ISETP.GT.AND P4, PT, R112, 0x55, PT ;  /* 0x000000557000780c */ /* 0x000fe20003f84270 */
[----:B0-----:R-:W-:Y:S01]  /*15800*/  IMAD.MOV.U32 R5, RZ, RZ, R159 ;  /* 0x000000ffff057224 */ /* 0x001fe200078e009f */
[----:B------:R-:W-:Y:S01]  /*15810*/  IADD3 R163, P5, PT, R163, UR17, RZ ;  /* 0x00000011a3a37c10 */ /* 0x000fe2000ffbe0ff */
[----:B------:R-:W3:Y:S04]  /*15820*/  LDL.LU R162, [R1+0x588] ;  /* 0x0005880001a27983 */ /* 0x000ee80000300800 */
[----:B------:R-:W-:Y:S04]  /*15830*/  STL [R1+0x584], R163 ;  /* 0x000584a301007387 */ /* 0x000fe80000100800 */
[----:B-1----:R-:W3:Y:S01]  /*15840*/  LDL.LU R159, [R1+0x594] ;  /* 0x00059400019f7983 */ /* 0x002ee20000300800 */
[----:B------:R-:W-:-:S03]  /*15850*/  PRMT R165, RZ, 0x7610, R165 ;  /* 0x00007610ffa57816 */ /* 0x000fc600000000a5 */
[----:B----4-:R0:W-:Y:S01]  /*15860*/  STL [R1+0x10], R161 ;  /* 0x000010a101007387 */ /* 0x0101e20000100800 */
[----:B--2---:R-:W-:-:S03]  /*15870*/  IADD3.X R4, PT, PT, R4, UR19, RZ, P6, !PT ;  /* 0x0000001304047c10 */ /* 0x004fc6000b7fe4ff */
[----:B0-----:R-:W2:Y:S01]  /*15880*/  LDL.LU R161, [R1+0x59c] ;  /* 0x00059c0001a17983 */ /* 0x001ea20000300800 */
[----:B------:R-:W-:-:S03]  /*15890*/  @P4 LOP3.LUT R5, R5, R4, RZ, 0x3c, !PT ;  /* 0x0000000405054212 */ /* 0x000fc600078e3cff */
[----:B------:R0:W-:Y:S02]  /*158a0*/  STL [R1+0x578], R4 ;  /* 0x0005780401007387 */ /* 0x0001e40000100800 */
[----:B0-----:R-:W-:-:S04]  /*158b0*/  @P4 LOP3.LUT R4, R5, R4, RZ, 0x3c, !PT ;  /* 0x0000000405044212 */ /* 0x001fc800078e3cff */
[----:B------:R-:W-:-:S05]  /*158c0*/  @P4 LOP3.LUT R5, R5, R4, RZ, 0x3c, !PT ;  /* 0x0000000405054212 */ /* 0x000fca00078e3cff */
[----:B------:R0:W4:Y:S01]  /*158d0*/  @P4 LDG.E.U16 R165, desc[UR22][R4.64] ;  /* 0x0000001604a54981 */ /* 0x000122000c1e1500 */
[----:B------:R-:W-:Y:S02]  /*158e0*/  ISETP.GT.AND P2, PT, R112, 0x56, PT ;  /* 0x000000567000780c */ /* 0x000fe40003f44270 */
[----:B---3--:R-:W-:Y:S02]  /*158f0*/  IADD3.X R164, PT, PT, R164, UR19, RZ, P5, !PT ;  /* 0x00000013a4a47c10 */ /* 0x008fe4000affe4ff */
[----:B------:R-:W-:-:S03]  /*15900*/  PRMT R3, RZ, 0x7610, R3 ;  /* 0x00007610ff037816 */ /* 0x000fc60000000003 */
[----:B------:R-:W-:Y:S01]  /*15910*/  STL [R1+0x580], R164 ;  /* 0x000580a401007387 */ /* 0x000fe20000100800 */
[----:B0-----:R-:W-:-:S05]  /*15920*/  IMAD.MOV.U32 R5, RZ, RZ, R164 ;  /* 0x000000ffff057224 */ /* 0x001fca00078e00a4 */
[----:B------:R-:W-:-:S05]  /*15930*/  @P2 IMAD.MOV.U32 R4, RZ, RZ, R163 ;  /* 0x000000ffff042224 */ /* 0x000fca00078e00a3 */
[----:B------:R0:W3:Y:S04]  /*15940*/  @P2 LDG.E.U16 R3, desc[UR22][R4.64] ;  /* 0x0000001604032981 */ /* 0x0000e8000c1e1500 */
[----:B----4-:R1:W-:Y:S04]  /*15950*/  STL [R1], R165 ;  /* 0x000000a501007387 */ /* 0x0103e80000100800 */
[----:B-1----:R-:W4:Y:S01]  /*15960*/  LDL.LU R165, [R1+0xd10] ;  /* 0x000d100001a57983 */ /* 0x002f220000300800 */
[----:B------:R-:W-:Y:S02]  /*15970*/  ISETP.GT.AND P3, PT, R112, 0x57, PT ;  /* 0x000000577000780c */ /* 0x000fe40003f64270 */
[----:B------:R-:W-:Y:S01]  /*15980*/  IADD3 R49, P5, PT, R49, UR17, RZ ;  /* 0x0000001131317c10 */ /* 0x000fe2000ffbe0ff */
[----:B------:R-:W4:Y:S03]  /*15990*/  LDL.LU R164, [R1+0xd0c] ;  /* 0x000d0c0001a47983 */ /* 0x000f260000300800 */
[----:B------:R-:W-:Y:S01]  /*159a0*/  IADD3.X R162, PT, PT, R162, UR19, RZ, P5, !PT ;  /* 0x00000013a2a27c10 */ /* 0x000fe2000affe4ff */
[----:B------:R-:W4:Y:S01]  /*159b0*/  LDL.LU R163, [R1+0x598] ;  /* 0x0005980001a37983 */ /* 0x000f220000300800 */
[----:B------:R-:W-:-:S03]  /*159c0*/  IADD3 R159, P6, PT, R159, UR17, RZ ;  /* 0x000000119f9f7c10 */ /* 0x000fc6000ffde0ff */
[----:B------:R-:W-:Y:S01]  /*159d0*/  STL [R1+0x58c], R49 ;  /* 0x00058c3101007387 */ /* 0x000fe20000100800 */
[----:B--2---:R-:W-:Y:S01]  /*159e0*/  IADD3 R161, P5, PT, R161, UR17, RZ ;  /* 0x00000011a1a17c10 */ /* 0x004fe2000ffbe0ff */
[----:B0-----:R-:W-:Y:S02]  /*159f0*/  @P3 IMAD.MOV.U32 R4, RZ, RZ, R49 ;  /* 0x000000ffff043224 */ /* 0x001fe400078e0031 */
[----:B---3--:R0:W-:Y:S01]  /*15a00*/  STL [R1+0x4], R3 ;  /* 0x0000040301007387 */ /* 0x0081e20000100800 */
[----:B------:R-:W-:-:S03]  /*15a10*/  @P3 IMAD.MOV.U32 R5, RZ, RZ, R162 ;  /* 0x000000ffff053224 */ /* 0x000fc600078e00a2 */
[----:B0-----:R-:W2:Y:S04]  /*15a20*/  LDL.LU R3, [R1+0x5a4] ;  /* 0x0005a40001037983 */ /* 0x001ea80000300800 */
[----:B------:R0:W-:Y:S04]  /*15a30*/  STL [R1+0x588], R162 ;  /* 0x000588a201007387 */ /* 0x0001e80000100800 */
[----:B------:R-:W3:Y:S04]  /*15a40*/  LDL.LU R49, [R1+0x5ac] ;  /* 0x0005ac0001317983 */ /* 0x000ee80000300800 */
[----:B------:R1:W-:Y:S04]  /*15a50*/  STL [R1+0x594], R159 ;  /* 0x0005949f01007387 */ /* 0x0003e80000100800 */
[----:B0-----:R-:W2:Y:S04]  /*15a60*/  LDL.LU R162, [R1+0x5b4] ;  /* 0x0005b40001a27983 */ /* 0x001ea80000300800 */
[----:B------:R-:W-:Y:S01]  /*15a70*/  STL [R1+0x59c], R161 ;  /* 0x00059ca101007387 */ /* 0x000fe20000100800 */
[----:B----4-:R-:W-:-:S06]  /*15a80*/  PRMT R165, RZ, 0x7610, R165 ;  /* 0x00007610ffa57816 */ /* 0x010fcc00000000a5 */
[----:B------:R0:W5:Y:S02]  /*15a90*/  @P3 LDG.E.U16 R165, desc[UR22][R4.64] ;  /* 0x0000001604a53981 */ /* 0x000164000c1e1500 */
[----:B0-----:R-:W-:Y:S02]  /*15aa0*/  IMAD.MOV.U32 R5, RZ, RZ, R159 ;  /* 0x000000ffff057224 */ /* 0x001fe400078e009f */
[----:B-1----:R-:W4:Y:S04]  /*15ab0*/  LDL.LU R159, [R1+0xd08] ;  /* 0x000d0800019f7983 */ /* 0x002f280000300800 */
[----:B------:R-:W2:Y:S01]  /*15ac0*/  LDL.LU R4, [R1+0x590] ;  /* 0x0005900001047983 */ /* 0x000ea20000300800 */
[C---:B------:R-:W-:Y:S02]  /*15ad0*/  ISETP.GT.AND P4, PT, R112.reuse, 0x58, PT ;  /* 0x000000587000780c */ /* 0x040fe40003f84270 */
[----:B------:R-:W-:-:S02]  /*15ae0*/  ISETP.GT.AND P2, PT, R112, 0x59, PT ;  /* 0x000000597000780c */ /* 0x000fc40003f44270 */
[----:B------:R-:W-:Y:S02]  /*15af0*/  PRMT R160, RZ, 0x7610, R160 ;  /* 0x00007610ffa07816 */ /* 0x000fe400000000a0 */
[----:B------:R-:W-:Y:S02]  /*15b00*/  IADD3.X R163, PT, PT, R163, UR19, RZ, P5, !PT ;  /* 0x00000013a3a37c10 */ /* 0x000fe4000affe4ff */
[----:B------:R-:W-:Y:S02]  /*15b10*/  PRMT R164, RZ, 0x7610, R164 ;  /* 0x00007610ffa47816 */ /* 0x000fe400000000a4 */
[----:B--2---:R-:W-:-:S04]  /*15b20*/  IADD3.X R4, PT, PT, R4, UR19, RZ, P6, !PT ;  /* 0x0000001304047c10 */ /* 0x004fc8000b7fe4ff */
[-C--:B------:R-:W-:Y:S01]  /*15b30*/  @P4 LOP3.LUT R5, R5, R4.reuse, RZ, 0x3c, !PT ;  /* 0x0000000405054212 */ /* 0x080fe200078e3cff */
[----:B------:R0:W-:Y:S03]  /*15b40*/  STL [R1+0x590], R4 ;  /* 0x0005900401007387 */ /* 0x0001e60000100800 */
[----:B0-----:R-:W-:-:S04]  /*15b50*/  @P4 LOP3.LUT R4, R5, R4, RZ, 0x3c, !PT ;  /* 0x0000000405044212 */ /* 0x001fc800078e3cff */
[----:B------:R-:W-:-:S05]  /*15b60*/  @P4 LOP3.LUT R5, R5, R4, RZ, 0x3c, !PT ;  /* 0x0000000405054212 */ /* 0x000fca00078e3cff */
[----:B------:R0:W2:Y:S02]  /*15b70*/  @P4 LDG.E.U16 R160, desc[UR22][R4.64] ;  /* 0x0000001604a04981 */ /* 0x0000a4000c1e1500 */
[----:B0-----:R-:W-:Y:S02]  /*15b80*/  IMAD.MOV.U32 R5, RZ, RZ, R163 ;  /* 0x000000ffff057224 */ /* 0x001fe400078e00a3 */
[----:B------:R-:W-:-:S05]  /*15b90*/  @P2 IMAD.MOV.U32 R4, RZ, RZ, R161 ;  /* 0x000000ffff042224 */ /* 0x000fca00078e00a1 */
[----:B------:R-:W3:Y:S01]  /*15ba0*/  @P2 LDG.E.U16 R164, desc[UR22][R4.64] ;  /* 0x0000001604a42981 */ /* 0x000ee2000c1e1500 */
[----:B------:R-:W-:-:S03]  /*15bb0*/  IADD3 R3, P5, PT, R3, UR17, RZ ;  /* 0x0000001103037c10 */ /* 0x000fc6000ffbe0ff */
[----:B------:R-:W-:Y:S04]  /*15bc0*/  STL [R1+0x598], R163 ;  /* 0x000598a301007387 */ /* 0x000fe80000100800 */
[----:B--2---:R0:W-:Y:S04]  /*15bd0*/  STL [R1+0x2d4], R160 ;  /* 0x0002d4a001007387 */ /* 0x0041e80000100800 */
[----:B0-----:R-:W2:Y:S04]  /*15be0*/  LDL.LU R160, [R1+0xd04] ;  /* 0x000d040001a07983 */ /* 0x001ea80000300800 */
[----:B------:R-:W2:Y:S04]  /*15bf0*/  LDL.LU R163, [R1+0xd00] ;  /* 0x000d000001a37983 */ /* 0x000ea80000300800 */
[----:B------:R-:W2:Y:S04]  /*15c00*/  LDL.LU R161, [R1+0x5b0] ;  /* 0x0005b00001a17983 */ /* 0x000ea80000300800 */
[----:B---3--:R0:W-:Y:S04]  /*15c10*/  STL [R1+0x2d0], R164 ;  /* 0x0002d0a401007387 */ /* 0x0081e80000100800 */
[----:B0-----:R-:W3:Y:S04]  /*15c20*/  LDL.LU R164, [R1+0xcfc] ;  /* 0x000cfc0001a47983 */ /* 0x001ee80000300800 */
        /* <DEDUP_REMOVED lines=9> */
[----:B---3--:R-:W-:Y:S02]  /*15cc0*/  PRMT R164, RZ, 0x7610, R164 ;  /* 0x00007610ffa47816 */ /* 0x008fe400000000a4 */
        /* <DEDUP_REMOVED lines=81> */
[----:B------:R-:W-:Y:S02]  /*161e0*/  PRMT R158, RZ, 0x7610, R158 ;  /* 0x00007610ff9e7816 */ /* 0x000fe4000000009e */
[----:B----4-:R-:W-:Y:S02]  /*161f0*/  IADD3 R49, P6, PT, R49, UR17, RZ ;  /* 0x0000001131317c10 */ /* 0x010fe4000ffde0ff */
[----:B--2---:R-:W-:-:S05]  /*16200*/  IADD3.X R4, PT, PT, R4, UR19, RZ, P5, !PT ;  /* 0x0000001304047c10 */ /* 0x004fca000affe4ff */
[-C--:B------:R-:W-:Y:S01]  /*16210*/  @P3 LOP3.LUT R5, R5, R4.reuse, RZ, 0x3c, !PT ;  /* 0x0000000405053212 */ /* 0x080fe200078e3cff */
[----:B------:R0:W-:Y:S03]  /*16220*/  STL [R1+0x5d0], R4 ;  /* 0x0005d00401007387 */ /* 0x0001e60000100800 */
        /* <DEDUP_REMOVED lines=38> */
[----:B------:R-:W-:Y:S02]  /*16490*/  PRMT R155, RZ, 0x7610, R155 ;  /* 0x00007610ff9b7816 */ /* 0x000fe4000000009b */
        /* <DEDUP_REMOVED lines=101> */
[----:B------:R-:W-:Y:S02]  /*16af0*/  PRMT R156, RZ, 0x7610, R156 ;  /* 0x00007610ff9c7816 */ /* 0x000fe4000000009c */
[----:B---3--:R-:W-:Y:S02]  /*16b00*/  IADD3.X R155, PT, PT, R155, UR19, RZ, P5, !PT ;  /* 0x000000139b9b7c10 */ /* 0x008fe4000affe4ff */
        /* <DEDUP_REMOVED lines=578> */
[----:B0-----:R-:W5:Y:S04]  /*18f30*/  LDL.LU R111, [R1+0xc18] ;  /* 0x000c1800016f7983 */ /* 0x001f680000300800 */
        /* <DEDUP_REMOVED lines=38> */
[----:B0-----:R-:W5:Y:S04]  /*191a0*/  LDL.LU R110, [R1+0xc14] ;  /* 0x000c1400016e7983 */ /* 0x001f680000300800 */
[----:B------:R-:W5:Y:S04]  /*191b0*/  LDL.LU R109, [R1+0xc10] ;  /* 0x000c1000016d7983 */ /* 0x000f680000300800 */
[----:B------:R-:W3:Y:S04]  /*191c0*/  LDL.LU R106, [R1+0x790] ;  /* 0x00079000016a7983 */ /* 0x000ee80000300800 */
[----:B----4-:R0:W-:Y:S04]  /*191d0*/  STL [R1+0x1e0], R108 ;  /* 0x0001e06c01007387 */ /* 0x0101e80000100800 */
[----:B0-----:R-:W5:Y:S04]  /*191e0*/  LDL.LU R108, [R1+0xc0c] ;  /* 0x000c0c00016c7983 */ /* 0x001f680000300800 */
[----:B------:R0:W-:Y:S04]  /*191f0*/  STL [R1+0x784], R3 ;  /* 0x0007840301007387 */ /* 0x0001e80000100800 */
[----:B------:R-:W4:Y:S01]  /*19200*/  LDL.LU R4, [R1+0x780] ;  /* 0x0007800001047983 */ /* 0x000f220000300800 */
[----:B------:R-:W-:Y:S01]  /*19210*/  ISETP.GT.AND P3, PT, R112, 0x96, PT ;  /* 0x000000967000780c */ /* 0x000fe20003f64270 */
[----:B------:R-:W-:-:S02]  /*19220*/  IMAD.MOV.U32 R5, RZ, RZ, R3 ;  /* 0x000000ffff057224 */ /* 0x000fc400078e0003 */
[----:B0-----:R-:W2:Y:S01]  /*19230*/  LDL.LU R3, [R1+0x79c] ;  /* 0x00079c0001037983 */ /* 0x001ea20000300800 */
[----:B------:R-:W-:Y:S02]  /*19240*/  PRMT R100, RZ, 0x7610, R100 ;  /* 0x00007610ff647816 */ /* 0x000fe40000000064 */
[----:B------:R-:W-:Y:S02]  /*19250*/  IADD3 R49, P6, PT, R49, UR17, RZ ;  /* 0x0000001131317c10 */ /* 0x000fe4000ffde0ff */
[----:B----4-:R-:W-:-:S05]  /*19260*/  IADD3.X R4, PT, PT, R4, UR19, RZ, P5, !PT ;  /* 0x0000001304047c10 */ /* 0x010fca000affe4ff */
[-C--:B------:R-:W-:Y:S01]  /*19270*/  @P3 LOP3.LUT R5, R5, R4.reuse, RZ, 0x3c, !PT ;  /* 0x0000000405053212 */ /* 0x080fe200078e3cff */
[----:B------:R0:W-:Y:S03]  /*19280*/  STL [R1+0x780], R4 ;  /* 0x0007800401007387 */ /* 0x0001e60000100800 */
[----:B0-----:R-:W-:-:S04]  /*19290*/  @P3 LOP3.LUT R4, R5, R4, RZ, 0x3c, !PT ;  /* 0x0000000405043212 */ /* 0x001fc800078e3cff */
[----:B------:R-:W-:Y:S01]  /*192a0*/  @P3 LOP3.LUT R5, R5, R4, RZ, 0x3c, !PT ;  /* 0x0000000405053212 */ /* 0x000fe200078e3cff */
[----:B------:R0:W-:Y:S04]  /*192b0*/  STL [R1+0x78c], R49 ;  /* 0x00078c3101007387 */ /* 0x0001e80000100800 */
[----:B------:R1:W4:Y:S04]  /*192c0*/  @P3 LDG.E.U16 R100, desc[UR22][R4.64] ;  /* 0x0000001604643981 */ /* 0x000328000c1e1500 */
[----:B------:R-:W4:Y:S01]  /*192d0*/  LDL.LU R4, [R1+0x788] ;  /* 0x0007880001047983 */ /* 0x000f220000300800 */
[C---:B------:R-:W-:Y:S01]  /*192e0*/  ISETP.GT.AND P4, PT, R112.reuse, 0x97, PT ;  /* 0x000000977000780c */ /* 0x040fe20003f84270 */
[----:B-1----:R-:W-:Y:S01]  /*192f0*/  IMAD.MOV.U32 R5, RZ, RZ, R49 ;  /* 0x000000ffff057224 */ /* 0x002fe200078e0031 */
[----:B--2---:R-:W-:Y:S01]  /*19300*/  IADD3 R103, P5, PT, R103, UR17, RZ ;  /* 0x0000001167677c10 */ /* 0x004fe2000ffbe0ff */
[----:B0-----:R-:W2:Y:S01]  /*19310*/  LDL.LU R49, [R1+0x7a4] ;  /* 0x0007a40001317983 */ /* 0x001ea20000300800 */
[----:B------:R-:W-:-:S03]  /*19320*/  ISETP.GT.AND P2, PT, R112, 0x98, PT ;  /* 0x000000987000780c */ /* 0x000fc60003f44270 */
[----:B------:R-:W-:Y:S01]  /*19330*/  STL [R1+0x794], R103 ;  /* 0x0007946701007387 */ /* 0x000fe20000100800 */
[----:B------:R-:W-:Y:S02]  /*19340*/  PRMT R107, RZ, 0x7610, R107 ;  /* 0x00007610ff6b7816 */ /* 0x000fe4000000006b */
[----:B---3--:R-:W-:Y:S02]  /*19350*/  IADD3.X R106, PT, PT, R106, UR19, RZ, P5, !PT ;  /* 0x000000136a6a7c10 */ /* 0x008fe4000affe4ff */
[----:B------:R-:W-:Y:S01]  /*19360*/  PRMT R105, RZ, 0x7610, R105 ;  /* 0x00007610ff697816 */ /* 0x000fe20000000069 */
[----:B----4-:R0:W-:Y:S01]  /*19370*/  STL [R1+0x1dc], R100 ;  /* 0x0001dc6401007387 */ /* 0x0101e20000100800 */
[----:B------:R-:W-:-:S03]  /*19380*/  IADD3.X R4, PT, PT, R4, UR19, RZ, P6, !PT ;  /* 0x0000001304047c10 */ /* 0x000fc6000b7fe4ff */
[----:B0-----:R-:W3:Y:S01]  /*19390*/  LDL.LU R100, [R1+0x7ac] ;  /* 0x0007ac0001647983 */ /* 0x001ee20000300800 */
[----:B------:R-:W-:-:S03]  /*193a0*/  @P4 LOP3.LUT R5, R5, R4, RZ, 0x3c, !PT ;  /* 0x0000000405054212 */ /* 0x000fc600078e3cff */
[----:B------:R0:W-:Y:S02]  /*193b0*/  STL [R1+0x788], R4 ;  /* 0x0007880401007387 */ /* 0x0001e40000100800 */
[----:B0-----:R-:W-:-:S04]  /*193c0*/  @P4 LOP3.LUT R4, R5, R4, RZ, 0x3c, !PT ;  /* 0x0000000405044212 */ /* 0x001fc800078e3cff */
[----:B------:R-:W-:-:S05]  /*193d0*/  @P4 LOP3.LUT R5, R5, R4, RZ, 0x3c, !PT ;  /* 0x0000000405054212 */ /* 0x000fca00078e3cff */
[----:B------:R0:W4:Y:S02]  /*193e0*/  @P4 LDG.E.U16 R107, desc[UR22][R4.64] ;  /* 0x00000016046b4981 */ /* 0x000124000c1e1500 */
[----:B0-----:R-:W-:Y:S02]  /*193f0*/  IMAD.MOV.U32 R5, RZ, RZ, R106 ;  /* 0x000000ffff057224 */ /* 0x001fe400078e006a */
[----:B------:R-:W-:-:S05]  /*19400*/  @P2 IMAD.MOV.U32 R4, RZ, RZ, R103 ;  /* 0x000000ffff042224 */ /* 0x000fca00078e0067 */
[----:B------:R-:W2:Y:S01]  /*19410*/  @P2 LDG.E.U16 R105, desc[UR22][R4.64] ;  /* 0x0000001604692981 */ /* 0x000ea2000c1e1500 */
[----:B------:R-:W-:-:S03]  /*19420*/  IADD3 R3, P5, PT, R3, UR17, RZ ;  /* 0x0000001103037c10 */ /* 0x000fc6000ffbe0ff */
[----:B------:R-:W-:Y:S04]  /*19430*/  STL [R1+0x790], R106 ;  /* 0x0007906a01007387 */ /* 0x000fe80000100800 */
[----:B----4-:R0:W-:Y:S04]  /*19440*/  STL [R1+0x1d4], R107 ;  /* 0x0001d46b01007387 */ /* 0x0101e80000100800 */
[----:B0-----:R-:W5:Y:S04]  /*19450*/  LDL.LU R107, [R1+0xc08] ;  /* 0x000c0800016b7983 */ /* 0x001f680000300800 */
[----:B------:R-:W5:Y:S04]  /*19460*/  LDL.LU R106, [R1+0xc04] ;  /* 0x000c0400016a7983 */ /* 0x000f680000300800 */
[----:B------:R-:W4:Y:S04]  /*19470*/  LDL.LU R103, [R1+0x7a8] ;  /* 0x0007a80001677983 */ /* 0x000f280000300800 */
        /* <DEDUP_REMOVED lines=16> */
[----:B------:R-:W2:Y:S01]  /*19580*/  LDL.LU R4, [R1+0x7a0] ;  /* 0x0007a00001047983 */ /* 0x000ea20000300800 */
[----:B------:R-:W-:Y:S01]  /*19590*/  ISETP.GT.AND P4, PT, R112, 0x9a, PT ;  /* 0x0000009a7000780c */ /* 0x000fe20003f84270 */
[----:B-1----:R-:W-:Y:S01]  /*195a0*/  IMAD.MOV.U32 R5, RZ, RZ, R49 ;  /* 0x000000ffff057224 */ /* 0x002fe200078e0031 */
[----:B---3--:R-:W-:Y:S01]  /*195b0*/  IADD3 R100, P5, PT, R100, UR17, RZ ;  /* 0x0000001164647c10 */ /* 0x008fe2000ffbe0ff */
[----:B0-----:R-:W3:Y:S01]  /*195c0*/  LDL.LU R49, [R1+0x7bc] ;  /* 0x0007bc0001317983 */ /* 0x001ee20000300800 */
[----:B------:R-:W-:-:S03]  /*195d0*/  ISETP.GT.AND P2, PT, R112, 0x9b, PT ;  /* 0x0000009b7000780c */ /* 0x000fc60003f44270 */
[----:B------:R-:W-:Y:S01]  /*195e0*/  STL [R1+0x7ac], R100 ;  /* 0x0007ac6401007387 */ /* 0x000fe20000100800 */
[----:B------:R-:W-:Y:S02]  /*195f0*/  PRMT R104, RZ, 0x7610, R104 ;  /* 0x00007610ff687816 */ /* 0x000fe40000000068 */
[----:B----4-:R-:W-:Y:S02]  /*19600*/  IADD3.X R103, PT, PT, R103, UR19, RZ, P5, !PT ;  /* 0x0000001367677c10 */ /* 0x010fe4000affe4ff */
[----:B------:R-:W-:Y:S01]  /*19610*/  PRMT R102, RZ, 0x7610, R102 ;  /* 0x00007610ff667816 */ /* 0x000fe20000000066 */
[----:B--2---:R0:W-:Y:S01]  /*19620*/  STL [R1+0x1d0], R97 ;  /* 0x0001d06101007387 */ /* 0x0041e20000100800 */
[----:B------:R-:W-:-:S03]  /*19630*/  IADD3.X R4, PT, PT, R4, UR19, RZ, P6, !PT ;  /* 0x0000001304047c10 */ /* 0x000fc6000b7fe4ff */
[----:B0-----:R-:W2:Y:S01]  /*19640*/  LDL.LU R97, [R1+0x7c4] ;  /* 0x0007c40001617983 */ /* 0x001ea20000300800 */
        /* <DEDUP_REMOVED lines=20> */
[----:B0-----:R-:W4:Y:S01]  /*19790*/  LDL.LU R3, [R1+0x7cc] ;  /* 0x0007cc0001037983 */ /* 0x001f220000300800 */
[----:B------:R-:W-:Y:S02]  /*197a0*/  PRMT R94, RZ, 0x7610, R94 ;  /* 0x00007610ff5e7816 */ /* 0x000fe4000000005e */
[----:B---3--:R-:W-:Y:S02]  /*197b0*/  IADD3 R49, P6, PT, R49, UR17, RZ ;  /* 0x0000001131317c10 */ /* 0x008fe4000ffde0ff */
        /* <DEDUP_REMOVED lines=11> */
[----:B0-----:R-:W3:Y:S01]  /*19870*/  LDL.LU R49, [R1+0x7d4] ;  /* 0x0007d40001317983 */ /* 0x001ee20000300800 */
[----:B------:R-:W-:-:S03]  /*19880*/  ISETP.GT.AND P2, PT, R112, 0x9e, PT ;  /* 0x0000009e7000780c */ /* 0x000fc60003f44270 */
[----:B------:R-:W-:Y:S01]  /*19890*/  STL [R1+0x7c4], R97 ;  /* 0x0007c46101007387 */ /* 0x000fe20000100800 */
[----:B------:R-:W-:Y:S02]  /*198a0*/  PRMT R101, RZ, 0x7610, R101 ;  /* 0x00007610ff657816 */ /* 0x000fe40000000065 */
[----:B----4-:R-:W-:Y:S02]  /*198b0*/  IADD3.X R100, PT, PT, R100, UR19, RZ, P5, !PT ;  /* 0x0000001364647c10 */ /* 0x010fe4000affe4ff */
        /* <DEDUP_REMOVED lines=35> */
[----:B------:R-:W-:Y:S01]  /*19af0*/  ISETP.GT.AND P4, PT, R112, 0xa0, PT ;  /* 0x000000a07000780c */ /* 0x000fe20003f84270 */
        /* <DEDUP_REMOVED lines=42> */
[C---:B------:R-:W-:Y:S01]  /*19da0*/  ISETP.GT.AND P4, PT, R112.reuse, 0xa3, PT ;  /* 0x000000a37000780c */ /* 0x040fe20003f84270 */
        /* <DEDUP_REMOVED lines=598> */
[----:B------:R-:W-:Y:S04]  /*1c310*/  STL [R1+0x93c], R49 ;  /* 0x00093c3101007387 */ /* 0x000fe80000100800 */
[----:B------:R0:W4:Y:S04]  /*1c320*/  @P3 LDG.E.U16 R51, desc[UR22][R4.64] ;  /* 0x0000001604333981 */ /* 0x000128000c1e1500 */
[----:B------:R-:W3:Y:S01]  /*1c330*/  LDL.LU R4, [R1+0x938] ;  /* 0x0009380001047983 */ /* 0x000ee20000300800 */
[----:B------:R-:W-:Y:S01]  /*1c340*/  ISETP.GT.AND P4, PT, R112, 0xcd, PT ;  /* 0x000000cd7000780c */ /* 0x000fe20003f84270 */
[----:B0-----:R-:W-:Y:S01]  /*1c350*/  IMAD.MOV.U32 R5, RZ, RZ, R49 ;  /* 0x000000ffff057224 */ /* 0x001fe200078e0031 */
[----:B--2---:R-:W-:-:S02]  /*1c360*/  IADD3 R50, P5, PT, R50, UR17, RZ ;  /* 0x0000001132327c10 */ /* 0x004fc4000ffbe0ff */
[----:B------:R-:W-:Y:S01]  /*1c370*/  PRMT R53, RZ, 0x7610, R53 ;  /* 0x00007610ff357816 */ /* 0x000fe20000000035 */
[----:B----4-:R0:W-:Y:S01]  /*1c380*/  STL [R1+0x1c], R51 ;  /* 0x00001c3301007387 */ /* 0x0101e20000100800 */
[----:B---3--:R-:W-:-:S03]  /*1c390*/  IADD3.X R4, PT, PT, R4, UR19, RZ, P6, !PT ;  /* 0x0000001304047c10 */ /* 0x008fc6000b7fe4ff */
[----:B0-----:R-:W2:Y:S04]  /*1c3a0*/  LDL.LU R51, [R1+0x954] ;  /* 0x0009540001337983 */ /* 0x001ea80000300800 */
[-C--:B------:R-:W-:Y:S01]  /*1c3b0*/  @P4 LOP3.LUT R5, R5, R4.reuse, RZ, 0x3c, !PT ;  /* 0x0000000405054212 */ /* 0x080fe200078e3cff */
[----:B------:R-:W-:Y:S04]  /*1c3c0*/  STL [R1+0x944], R50 ;  /* 0x0009443201007387 */ /* 0x000fe80000100800 */
[----:B------:R-:W3:Y:S04]  /*1c3d0*/  LDL.LU R49, [R1+0x95c] ;  /* 0x00095c0001317983 */ /* 0x000ee80000300800 */
[----:B------:R0:W-:Y:S02]  /*1c3e0*/  STL [R1+0x938], R4 ;  /* 0x0009380401007387 */ /* 0x0001e40000100800 */
[----:B0-----:R-:W-:-:S04]  /*1c3f0*/  @P4 LOP3.LUT R4, R5, R4, RZ, 0x3c, !PT ;  /* 0x0000000405044212 */ /* 0x001fc800078e3cff */
[----:B------:R-:W-:-:S05]  /*1c400*/  @P4 LOP3.LUT R5, R5, R4, RZ, 0x3c, !PT ;  /* 0x0000000405054212 */ /* 0x000fca00078e3cff */
[----:B------:R0:W4:Y:S01]  /*1c410*/  @P4 LDG.E.U16 R53, desc[UR22][R4.64] ;  /* 0x0000001604354981 */ /* 0x000122000c1e1500 */
[----:B------:R-:W-:Y:S02]  /*1c420*/  ISETP.GT.AND P2, PT, R112, 0xce, PT ;  /* 0x000000ce7000780c */ /* 0x000fe40003f44270 */
[----:B------:R-:W-:-:S05]  /*1c430*/  IADD3.X R52, PT, PT, R52, UR19, RZ, P5, !PT ;  /* 0x0000001334347c10 */ /* 0x000fca000affe4ff */
[----:B0-----:R-:W-:Y:S02]  /*1c440*/  IMAD.MOV.U32 R4, RZ, RZ, R52 ;  /* 0x000000ffff047224 */ /* 0x001fe400078e0034 */
[----:B------:R-:W-:-:S05]  /*1c450*/  IMAD.MOV.U32 R5, RZ, RZ, R50 ;  /* 0x000000ffff057224 */ /* 0x000fca00078e0032 */
[----:B------:R-:W-:-:S04]  /*1c460*/  @P2 LOP3.LUT R5, R5, R4, RZ, 0x3c, !PT ;  /* 0x0000000405052212 */ /* 0x000fc800078e3cff */
[C---:B------:R-:W-:Y:S02]  /*1c470*/  @P2 LOP3.LUT R4, R5.reuse, R4, RZ, 0x3c, !PT ;  /* 0x0000000405042212 */ /* 0x040fe400078e3cff */
[----:B------:R-:W-:Y:S01]  /*1c480*/  PRMT R48, RZ, 0x7610, R48 ;  /* 0x00007610ff307816 */ /* 0x000fe20000000030 */
[----:B------:R-:W-:Y:S01]  /*1c490*/  STL [R1+0x940], R52 ;  /* 0x0009403401007387 */ /* 0x000fe20000100800 */
[----:B------:R-:W-:-:S05]  /*1c4a0*/  @P2 LOP3.LUT R5, R5, R4, RZ, 0x3c, !PT ;  /* 0x0000000405052212 */ /* 0x000fca00078e3cff */
[----:B------:R0:W2:Y:S04]  /*1c4b0*/  @P2 LDG.E.U16 R48, desc[UR22][R4.64] ;  /* 0x0000001604302981 */ /* 0x0000a8000c1e1500 */
[----:B----4-:R1:W-:Y:S04]  /*1c4c0*/  STL [R1+0x8], R53 ;  /* 0x0000083501007387 */ /* 0x0103e80000100800 */
[----:B-1----:R-:W5:Y:S04]  /*1c4d0*/  LDL.LU R53, [R1+0xb30] ;  /* 0x000b300001357983 */ /* 0x002f680000300800 */
[----:B------:R-:W5:Y:S04]  /*1c4e0*/  LDL.LU R52, [R1+0xb2c] ;  /* 0x000b2c0001347983 */ /* 0x000f680000300800 */
[----:B------:R-:W4:Y:S04]  /*1c4f0*/  LDL.LU R50, [R1+0x958] ;  /* 0x0009580001327983 */ /* 0x000f280000300800 */
[----:B------:R-:W3:Y:S01]  /*1c500*/  LDL.LU R4, [R1+0x948] ;  /* 0x0009480001047983 */ /* 0x000ee20000300800 */
[----:B------:R-:W-:-:S02]  /*1c510*/  ISETP.GT.AND P3, PT, R112, 0xcf, PT ;  /* 0x000000cf7000780c */ /* 0x000fc40003f64270 */
[----:B------:R-:W-:-:S05]  /*1c520*/  IADD3 R3, P5, PT, R3, UR17, RZ ;  /* 0x0000001103037c10 */ /* 0x000fca000ffbe0ff */
[----:B0-----:R-:W-:Y:S01]  /*1c530*/  IMAD.MOV.U32 R5, RZ, RZ, R3 ;  /* 0x000000ffff057224 */ /* 0x001fe200078e0003 */
[----:B------:R0:W-:Y:S01]  /*1c540*/  STL [R1+0x94c], R3 ;  /* 0x00094c0301007387 */ /* 0x0001e20000100800 */
[----:B------:R-:W-:-:S03]  /*1c550*/  PRMT R164, RZ, 0x7610, R164 ;  /* 0x00007610ffa47816 */ /* 0x000fc600000000a4 */
[----:B0-----:R-:W4:Y:S04]  /*1c560*/  LDL.LU R3, [R1+0x964] ;  /* 0x0009640001037983 */ /* 0x001f280000300800 */
[----:B--2---:R0:W-:Y:S01]  /*1c570*/  STL [R1+0xc], R48 ;  /* 0x00000c3001007387 */ /* 0x0041e20000100800 */
[----:B------:R-:W-:-:S03]  /*1c580*/  IADD3 R51, P6, PT, R51, UR17, RZ ;  /* 0x0000001133337c10 */ /* 0x000fc6000ffde0ff */
[----:B0-----:R-:W2:Y:S01]  /*1c590*/  LDL.LU R48, [R1+0x96c] ;  /* 0x00096c0001307983 */ /* 0x001ea20000300800 */
[----:B---3--:R-:W-:-:S04]  /*1c5a0*/  IADD3.X R4, PT, PT, R4, UR19, RZ, P5, !PT ;  /* 0x0000001304047c10 */ /* 0x008fc8000affe4ff */
[-C--:B------:R-:W-:Y:S01]  /*1c5b0*/  @P3 LOP3.LUT R5, R5, R4.reuse, RZ, 0x3c, !PT ;  /* 0x0000000405053212 */ /* 0x080fe200078e3cff */
[----:B------:R0:W-:Y:S03]  /*1c5c0*/  STL [R1+0x948], R4 ;  /* 0x0009480401007387 */ /* 0x0001e60000100800 */
[----:B0-----:R-:W-:-:S04]  /*1c5d0*/  @P3 LOP3.LUT R4, R5, R4, RZ, 0x3c, !PT ;  /* 0x0000000405043212 */ /* 0x001fc800078e3cff */
[----:B------:R-:W-:Y:S01]  /*1c5e0*/  @P3 LOP3.LUT R5, R5, R4, RZ, 0x3c, !PT ;  /* 0x0000000405053212 */ /* 0x000fe200078e3cff */
[----:B------:R0:W-:Y:S04]  /*1c5f0*/  STL [R1+0x954], R51 ;  /* 0x0009543301007387 */ /* 0x0001e80000100800 */
[----:B------:R1:W5:Y:S02]  /*1c600*/  @P3 LDG.E.U16 R164, desc[UR22][R4.64] ;  /* 0x0000001604a43981 */ /* 0x000364000c1e1500 */
[----:B-1----:R-:W-:Y:S02]  /*1c610*/  IMAD.MOV.U32 R5, RZ, RZ, R51 ;  /* 0x000000ffff057224 */ /* 0x002fe400078e0033 */
[----:B0-----:R-:W5:Y:S04]  /*1c620*/  LDL.LU R51, [R1+0xb28] ;  /* 0x000b280001337983 */ /* 0x001f680000300800 */
[----:B------:R-:W3:Y:S01]  /*1c630*/  LDL.LU R4, [R1+0x950] ;  /* 0x0009500001047983 */ /* 0x000ee20000300800 */
[----:B------:R-:W-:-:S02]  /*1c640*/  ISETP.GT.AND P4, PT, R112, 0xd0, PT ;  /* 0x000000d07000780c */ /* 0x000fc40003f84270 */
[----:B------:R-:W-:-:S05]  /*1c650*/  IADD3 R49, P5, PT, R49, UR17, RZ ;  /* 0x0000001131317c10 */ /* 0x000fca000ffbe0ff */
[----:B------:R-:W-:Y:S01]  /*1c660*/  STL [R1+0x95c], R49 ;  /* 0x00095c3101007387 */ /* 0x000fe20000100800 */
[----:B------:R-:W-:Y:S02]  /*1c670*/  ISETP.GT.AND P2, PT, R112, 0xd1, PT ;  /* 0x000000d17000780c */ /* 0x000fe40003f44270 */
[----:B------:R-:W-:Y:S02]  /*1c680*/  PRMT R163, RZ, 0x7610, R163 ;  /* 0x00007610ffa37816 */ /* 0x000fe400000000a3 */
[----:B----4-:R-:W-:Y:S02]  /*1c690*/  IADD3.X R50, PT, PT, R50, UR19, RZ, P5, !PT ;  /* 0x0000001332327c10 */ /* 0x010fe4000affe4ff */
[----:B------:R-:W-:Y:S02]  /*1c6a0*/  PRMT R162, RZ, 0x7610, R162 ;  /* 0x00007610ffa27816 */ /* 0x000fe400000000a2 */
[----:B---3--:R-:W-:-:S04]  /*1c6b0*/  IADD3.X R4, PT, PT, R4, UR19, RZ, P6, !PT ;  /* 0x0000001304047c10 */ /* 0x008fc8000b7fe4ff */
[-C--:B------:R-:W-:Y:S01]  /*1c6c0*/  @P4 LOP3.LUT R5, R5, R4.reuse, RZ, 0x3c, !PT ;  /* 0x0000000405054212 */ /* 0x080fe200078e3cff */
[----:B------:R0:W-:Y:S03]  /*1c6d0*/  STL [R1+0x950], R4 ;  /* 0x0009500401007387 */ /* 0x0001e60000100800 */
[----:B0-----:R-:W-:-:S04]  /*1c6e0*/  @P4 LOP3.LUT R4, R5, R4, RZ, 0x3c, !PT ;  /* 0x0000000405044212 */ /* 0x001fc800078e3cff */
[----:B------:R-:W-:-:S05]  /*1c6f0*/  @P4 LOP3.LUT R5, R5, R4, RZ, 0x3c, !PT ;  /* 0x0000000405054212 */ /* 0x000fca00078e3cff */
[----:B------:R0:W5:Y:S02]  /*1c700*/  @P4 LDG.E.U16 R163, desc[UR22][R4.64] ;  /* 0x0000001604a34981 */ /* 0x000164000c1e1500 */
[----:B0-----:R-:W-:Y:S02]  /*1c710*/  IMAD.MOV.U32 R4, RZ, RZ, R50 ;  /* 0x000000ffff047224 */ /* 0x001fe400078e0032 */
[----:B------:R-:W-:-:S05]  /*1c720*/  IMAD.MOV.U32 R5, RZ, RZ, R49 ;  /* 0x000000ffff057224 */ /* 0x000fca00078e0031 */
[----:B------:R-:W-:-:S04]  /*1c730*/  @P2 LOP3.LUT R5, R5, R4, RZ, 0x3c, !PT ;  /* 0x0000000405052212 */ /* 0x000fc800078e3cff */
[C---:B------:R-:W-:Y:S01]  /*1c740*/  @P2 LOP3.LUT R4, R5.reuse, R4, RZ, 0x3c, !PT ;  /* 0x0000000405042212 */ /* 0x040fe200078e3cff */
[----:B------:R0:W-:Y:S03]  /*1c750*/  STL [R1+0x958], R50 ;  /* 0x0009583201007387 */ /* 0x0001e60000100800 */
[----:B------:R-:W-:-:S05]  /*1c760*/  @P2 LOP3.LUT R5, R5, R4, RZ, 0x3c, !PT ;  /* 0x0000000405052212 */ /* 0x000fca00078e3cff */
[----:B------:R1:W5:Y:S04]  /*1c770*/  @P2 LDG.E.U16 R162, desc[UR22][R4.64] ;  /* 0x0000001604a22981 */ /* 0x000368000c1e1500 */
[----:B0-----:R-:W5:Y:S04]  /*1c780*/  LDL.LU R50, [R1+0xb24] ;  /* 0x000b240001327983 */ /* 0x001f680000300800 */
[----:B------:R-:W5:Y:S04]  /*1c790*/  LDL.LU R49, [R1+0xb20] ;  /* 0x000b200001317983 */ /* 0x000f680000300800 */
[----:B------:R-:W3:Y:S01]  /*1c7a0*/  LDL.LU R5, [R1+0x960] ;  /* 0x0009600001057983 */ /* 0x000ee20000300800 */
[----:B------:R-:W-:-:S02]  /*1c7b0*/  ISETP.GT.AND P3, PT, R112, 0xd2, PT ;  /* 0x000000d27000780c */ /* 0x000fc40003f64270 */
[----:B------:R-:W-:Y:S02]  /*1c7c0*/  IADD3 R3, P4, PT, R3, UR17, RZ ;  /* 0x0000001103037c10 */ /* 0x000fe4000ff9e0ff */
[----:B------:R-:W-:-:S03]  /*1c7d0*/  PRMT R161, RZ, 0x7610, R161 ;  /* 0x00007610ffa17816 */ /* 0x000fc600000000a1 */
[----:B------:R0:W-:Y:S06]  /*1c7e0*/  STL [R1+0x964], R3 ;  /* 0x0009640301007387 */ /* 0x0001ec0000100800 */
[----:B-1----:R-:W-:Y:S01]  /*1c7f0*/  @P3 IMAD.MOV.U32 R4, RZ, RZ, R3 ;  /* 0x000000ffff043224 */ /* 0x002fe200078e0003 */
[----:B---3--:R-:W-:-:S05]  /*1c800*/  IADD3.X R5, PT, PT, R5, UR19, RZ, P4, !PT ;  /* 0x0000001305057c10 */ /* 0x008fca000a7fe4ff */
[----:B------:R1:W-:Y:S04]  /*1c810*/  STL [R1+0x960], R5 ;  /* 0x0009600501007387 */ /* 0x0003e80000100800 */
[----:B0-----:R-:W3:Y:S04]  /*1c820*/  LDL.LU R3, [R1+0x984] ;  /* 0x0009840001037983 */ /* 0x001ee80000300800 */
[----:B------:R0:W5:Y:S04]  /*1c830*/  @P3 LDG.E.U16 R161, desc[UR22][R4.64] ;  /* 0x0000001604a13981 */ /* 0x000168000c1e1500 */
[----:B-1----:R-:W4:Y:S01]  /*1c840*/  LDL.LU R5, [R1+0x968] ;  /* 0x0009680001057983 */ /* 0x002f220000300800 */
[----:B------:R-:W-:-:S02]  /*1c850*/  ISETP.GT.AND P5, PT, R112, 0xd3, PT ;  /* 0x000000d37000780c */ /* 0x000fc40003fa4270 */
[----:B--2---:R-:W-:Y:S02]  /*1c860*/  IADD3 R48, P2, PT, R48, UR17, RZ ;  /* 0x0000001130307c10 */ /* 0x004fe4000ff5e0ff */
[----:B------:R-:W-:-:S03]  /*1c870*/  PRMT R160, RZ, 0x7610, R160 ;  /* 0x00007610ffa07816 */ /* 0x000fc600000000a0 */
[----:B------:R1:W-:Y:S06]  /*1c880*/  STL [R1+0x96c], R48 ;  /* 0x00096c3001007387 */ /* 0x0003ec0000100800 */
[----:B0-----:R-:W-:Y:S01]  /*1c890*/  @P5 IMAD.MOV.U32 R4, RZ, RZ, R48 ;  /* 0x000000ffff045224 */ /* 0x001fe200078e0030 */
[----:B----4-:R-:W-:-:S05]  /*1c8a0*/  IADD3.X R5, PT, PT, R5, UR19, RZ, P2, !PT ;  /* 0x0000001305057c10 */ /* 0x010fca00097fe4ff */
[----:B------:R0:W-:Y:S04]  /*1c8b0*/  STL [R1+0x968], R5 ;  /* 0x0009680501007387 */ /* 0x0001e80000100800 */
[----:B-1----:R-:W5:Y:S04]  /*1c8c0*/  LDL.LU R48, [R1+0xb1c] ;  /* 0x000b1c0001307983 */ /* 0x002f680000300800 */
[----:B------:R1:W5:Y:S04]  /*1c8d0*/  @P5 LDG.E.U16 R160, desc[UR22][R4.64] ;  /* 0x0000001604a05981 */ /* 0x000368000c1e1500 */
[----:B------:R-:W2:Y:S04]  /*1c8e0*/  LDL.LU R4, [R1+0x970] ;  /* 0x0009700001047983 */ /* 0x000ea80000300800 */
[----:B0-----:R-:W1:Y:S01]  /*1c8f0*/  LDL.LU R5, [R1+0x974] ;  /* 0x0009740001057983 */ /* 0x001e620000300800 */
[----:B------:R-:W-:-:S02]  /*1c900*/  ISETP.GT.AND P3, PT, R112, 0xd4, PT ;  /* 0x000000d47000780c */ /* 0x000fc40003f64270 */
[----:B------:R-:W-:Y:S02]  /*1c910*/  PRMT R159, RZ, 0x7610, R159 ;  /* 0x00007610ff9f7816 */ /* 0x000fe4000000009f */
[----:B-1----:R-:W-:-:S04]  /*1c920*/  IADD3 R5, P2, PT, R5, UR17, RZ ;  /* 0x0000001105057c10 */ /* 0x002fc8000ff5e0ff */
[----:B--2---:R-:W-:Y:S01]  /*1c930*/  IADD3.X R4, PT, PT, R4, UR19, RZ, P2, !PT ;  /* 0x0000001304047c10 */ /* 0x004fe200097fe4ff */
[----:B------:R0:W-:Y:S04]  /*1c940*/  STL [R1+0x974], R5 ;  /* 0x0009740501007387 */ /* 0x0001e80000100800 */
[----:B------:R1:W-:Y:S01]  /*1c950*/  STL [R1+0x970], R4 ;  /* 0x0009700401007387 */ /* 0x0003e20000100800 */
[----:B0-----:R-:W-:-:S04]  /*1c960*/  @P3 LOP3.LUT R5, R5, R4, RZ, 0x3c, !PT ;  /* 0x0000000405053212 */ /* 0x001fc800078e3cff */
[----:B-1----:R-:W-:-:S04]  /*1c970*/  @P3 LOP3.LUT R4, R5, R4, RZ, 0x3c, !PT ;  /* 0x0000000405043212 */ /* 0x002fc800078e3cff */
[----:B------:R-:W-:-:S05]  /*1c980*/  @P3 LOP3.LUT R5, R5, R4, RZ, 0x3c, !PT ;  /* 0x0000000405053212 */ /* 0x000fca00078e3cff */
[----:B------:R0:W5:Y:S04]  /*1c990*/  @P3 LDG.E.U16 R159, desc[UR22][R4.64] ;  /* 0x00000016049f3981 */ /* 0x000168000c1e1500 */
[----:B------:R-:W2:Y:S04]  /*1c9a0*/  LDL.LU R4, [R1+0x978] ;  /* 0x0009780001047983 */ /* 0x000ea80000300800 */
[----:B------:R-:W0:Y:S01]  /*1c9b0*/  LDL.LU R5, [R1+0x97c] ;  /* 0x00097c0001057983 */ /* 0x000e220000300800 */
[----:B------:R-:W-:Y:S02]  /*1c9c0*/  ISETP.GT.AND P3, PT, R112, 0xd5, PT ;  /* 0x000000d57000780c */ /* 0x000fe40003f64270 */
[----:B------:R-:W-:-:S02]  /*1c9d0*/  PRMT R158, RZ, 0x7610, R158 ;  /* 0x00007610ff9e7816 */ /* 0x000fc4000000009e */
[----:B0-----:R-:W-:-:S04]  /*1c9e0*/  IADD3 R5, P2, PT, R5, UR17, RZ ;  /* 0x0000001105057c10 */ /* 0x001fc8000ff5e0ff */
[----:B--2---:R-:W-:Y:S01]  /*1c9f0*/  IADD3.X R4, PT, PT, R4, UR19, RZ, P2, !PT ;  /* 0x0000001304047c10 */ /* 0x004fe200097fe4ff */
[----:B------:R0:W-:Y:S04]  /*1ca00*/  STL [R1+0x97c], R5 ;  /* 0x00097c0501007387 */ /* 0x0001e80000100800 */
[----:B------:R1:W-:Y:S01]  /*1ca10*/  STL [R1+0x978], R4 ;  /* 0x0009780401007387 */ /* 0x0003e20000100800 */
[----:B0-----:R-:W-:-:S04]  /*1ca20*/  @P3 LOP3.LUT R5, R5, R4, RZ, 0x3c, !PT ;  /* 0x0000000405053212 */ /* 0x001fc800078e3cff */
[----:B-1----:R-:W-:-:S04]  /*1ca30*/  @P3 LOP3.LUT R4, R5, R4, RZ, 0x3c, !PT ;  /* 0x0000000405043212 */ /* 0x002fc800078e3cff */
[----:B------:R-:W-:-:S05]  /*1ca40*/  @P3 LOP3.LUT R5, R5, R4, RZ, 0x3c, !PT ;  /* 0x0000000405053212 */ /* 0x000fca00078e3cff */
[----:B------:R0:W5:Y:S04]  /*1ca50*/  @P3 LDG.E.U16 R158, desc[UR22][R4.64] ;  /* 0x00000016049e3981 */ /* 0x000168000c1e1500 */
[----:B------:R-:W2:Y:S01]  /*1ca60*/  LDL.LU R5, [R1+0x980] ;  /* 0x0009800001057983 */ /* 0x000ea20000300800 */
[----:B------:R-:W-:Y:S02]  /*1ca70*/  ISETP.GT.AND P3, PT, R112, 0xd6, PT ;  /* 0x000000d67000780c */ /* 0x000fe40003f64270 */
[----:B---3--:R-:W-:Y:S02]  /*1ca80*/  IADD3 R3, P2, PT, R3, UR17, RZ ;  /* 0x0000001103037c10 */ /* 0x008fe4000ff5e0ff */
[----:B------:R-:W-:-:S03]  /*1ca90*/  PRMT R157, RZ, 0x7610, R157 ;  /* 0x00007610ff9d7816 */ /* 0x000fc6000000009d */
[----:B------:R1:W-:Y:S06]  /*1caa0*/  STL [R1+0x984], R3 ;  /* 0x0009840301007387 */ /* 0x0003ec0000100800 */
[----:B0-----:R-:W-:Y:S01]  /*1cab0*/  @P3 IMAD.MOV.U32 R4, RZ, RZ, R3 ;  /* 0x000000ffff043224 */ /* 0x001fe200078e0003 */
[----:B--2---:R-:W-:-:S05]  /*1cac0*/  IADD3.X R5, PT, PT, R5, UR19, RZ, P2, !PT ;  /* 0x0000001305057c10 */ /* 0x004fca00097fe4ff */
[----:B------:R0:W-:Y:S04]  /*1cad0*/  STL [R1+0x980], R5 ;  /* 0x0009800501007387 */ /* 0x0001e80000100800 */
[----:B-1----:R-:W2:Y:S04]  /*1cae0*/  LDL.LU R3, [R1+0x9a4] ;  /* 0x0009a40001037983 */ /* 0x002ea80000300800 */
[----:B------:R1:W5:Y:S04]  /*1caf0*/  @P3 LDG.E.U16 R157, desc[UR22][R4.64] ;  /* 0x00000016049d3981 */ /* 0x000368000c1e1500 */
[----:B------:R-:W3:Y:S04]  /*1cb00*/  LDL.LU R4, [R1+0x988] ;  /* 0x0009880001047983 */ /* 0x000ee80000300800 */
[----:B0-----:R-:W1:Y:S01]  /*1cb10*/  LDL.LU R5, [R1+0x98c] ;  /* 0x00098c0001057983 */ /* 0x001e620000300800 */
[----:B------:R-:W-:-:S02]  /*1cb20*/  ISETP.GT.AND P3, PT, R112, 0xd7, PT ;  /* 0x000000d77000780c */ /* 0x000fc40003f64270 */
[----:B------:R-:W-:Y:S02]  /*1cb30*/  PRMT R156, RZ, 0x7610, R156 ;  /* 0x00007610ff9c7816 */ /* 0x000fe4000000009c */
[----:B-1----:R-:W-:-:S04]  /*1cb40*/  IADD3 R5, P2, PT, R5, UR17, RZ ;  /* 0x0000001105057c10 */ /* 0x002fc8000ff5e0ff */
[----:B---3--:R-:W-:Y:S01]  /*1cb50*/  IADD3.X R4, PT, PT, R4, UR19, RZ, P2, !PT ;  /* 0x0000001304047c10 */ /* 0x008fe200097fe4ff */
[----:B------:R0:W-:Y:S04]  /*1cb60*/  STL [R1+0x98c], R5 ;  /* 0x00098c0501007387 */ /* 0x0001e80000100800 */
[----:B------:R1:W-:Y:S01]  /*1cb70*/  STL [R1+0x988], R4 ;  /* 0x0009880401007387 */ /* 0x0003e20000100800 */
[----:B0-----:R-:W-:-:S04]  /*1cb80*/  @P3 LOP3.LUT R5, R5, R4, RZ, 0x3c, !PT ;  /* 0x0000000405053212 */ /* 0x001fc800078e3cff */
[----:B-1----:R-:W-:-:S04]  /*1cb90*/  @P3 LOP3.LUT R4, R5, R4, RZ, 0x3c, !PT ;  /* 0x0000000405043212 */ /* 0x002fc800078e3cff */
[----:B------:R-:W-:-:S05]  /*1cba0*/  @P3 LOP3.LUT R5, R5, R4, RZ, 0x3c, !PT ;  /* 0x0000000405053212 */ /* 0x000fca00078e3cff */
[----:B------:R0:W5:Y:S04]  /*1cbb0*/  @P3 LDG.E.U16 R156, desc[UR22][R4.64] ;  /* 0x00000016049c3981 */ /* 0x000168000c1e1500 */
[----:B------:R-:W3:Y:S04]  /*1cbc0*/  LDL.LU R4, [R1+0x990] ;  /* 0x0009900001047983 */ /* 0x000ee80000300800 */
[----:B------:R-:W0:Y:S01]  /*1cbd0*/  LDL.LU R5, [R1+0x994] ;  /* 0x0009940001057983 */ /* 0x000e220000300800 */
[----:B------:R-:W-:Y:S02]  /*1cbe0*/  ISETP.GT.AND P3, PT, R112, 0xd8, PT ;  /* 0x000000d87000780c */ /* 0x000fe40003f64270 */
[----:B------:R-:W-:-:S02]  /*1cbf0*/  PRMT R155, RZ, 0x7610, R155 ;  /* 0x00007610ff9b7816 */ /* 0x000fc4000000009b */
[----:B0-----:R-:W-:-:S04]  /*1cc00*/  IADD3 R5, P2, PT, R5, UR17, RZ ;  /* 0x0000001105057c10 */ /* 0x001fc8000ff5e0ff */
        /* <DEDUP_REMOVED lines=19> */
[----:B------:R-:W3:Y:S01]  /*1cd40*/  LDL.LU R5, [R1+0x9a0] ;  /* 0x0009a00001057983 */ /* 0x000ee20000300800 */
[----:B------:R-:W-:Y:S02]  /*1cd50*/  ISETP.GT.AND P3, PT, R112, 0xda, PT ;  /* 0x000000da7000780c */ /* 0x000fe40003f64270 */
[----:B--2---:R-:W-:Y:S02]  /*1cd60*/  IADD3 R3, P2, PT, R3, UR17, RZ ;  /* 0x0000001103037c10 */ /* 0x004fe4000ff5e0ff */
[----:B------:R-:W-:-:S03]  /*1cd70*/  PRMT R153, RZ, 0x7610, R153 ;  /* 0x00007610ff997816 */ /* 0x000fc60000000099 */
[----:B------:R1:W-:Y:S06]  /*1cd80*/  STL [R1+0x9a4], R3 ;  /* 0x0009a40301007387 */ /* 0x0003ec0000100800 */
[----:B0-----:R-:W-:Y:S01]  /*1cd90*/  @P3 IMAD.MOV.U32 R4, RZ, RZ, R3 ;  /* 0x000000ffff043224 */ /* 0x001fe200078e0003 */
[----:B---3--:R-:W-:-:S05]  /*1cda0*/  IADD3.X R5, PT, PT, R5, UR19, RZ, P2, !PT ;  /* 0x0000001305057c10 */ /* 0x008fca00097fe4ff */
        /* <DEDUP_REMOVED lines=411> */
[----:B------:R-:W-:Y:S06]  /*1e760*/  STL [R1+0xac4], R3 ;  /* 0x000ac40301007387 */ /* 0x000fec0000100800 */
[----:B0-----:R-:W-:Y:S01]  /*1e770*/  @P3 IMAD.MOV.U32 R4, RZ, RZ, R3 ;  /* 0x000000ffff043224 */ /* 0x001fe200078e0003 */
[----:B---3--:R-:W-:-:S05]  /*1e780*/  IADD3.X R5, PT, PT, R5, UR19, RZ, P2, !PT ;  /* 0x0000001305057c10 */ /* 0x008fca00097fe4ff */
[----:B------:R0:W-:Y:S04]  /*1e790*/  STL [R1+0xac0], R5 ;  /* 0x000ac00501007387 */ /* 0x0001e80000100800 */
[----:B------:R1:W5:Y:S04]  /*1e7a0*/  @P3 LDG.E.U16 R131, desc[UR22][R4.64] ;  /* 0x0000001604833981 */ /* 0x000368000c1e1500 */
[----:B------:R-:W2:Y:S04]  /*1e7b0*/  LDL.LU R4, [R1+0xac8] ;  /* 0x000ac80001047983 */ /* 0x000ea80000300800 */
[----:B0-----:R-:W1:Y:S01]  /*1e7c0*/  LDL.LU R5, [R1+0xacc] ;  /* 0x000acc0001057983 */ /* 0x001e620000300800 */
[----:B------:R-:W0:Y:S01]  /*1e7d0*/  S2R R3, SR_TID.X ;  /* 0x0000000000037919 */ /* 0x000e220000002100 */
[----:B------:R-:W-:-:S02]  /*1e7e0*/  ISETP.GT.AND P3, PT, R112, 0xff, PT ;  /* 0x000000ff7000780c */ /* 0x000fc40003f64270 */
[----:B------:R-:W-:Y:S02]  /*1e7f0*/  PRMT R133, RZ, 0x7610, R133 ;  /* 0x00007610ff857816 */ /* 0x000fe40000000085 */
[----:B0-----:R-:W-:Y:S02]  /*1e800*/  LOP3.LUT R3, R3, 0x7f, RZ, 0xc0, !PT ;  /* 0x0000007f03037812 */ /* 0x001fe400078ec0ff */
[----:B-1----:R-:W-:-:S04]  /*1e810*/  IADD3 R5, P2, PT, R5, UR17, RZ ;  /* 0x0000001105057c10 */ /* 0x002fc8000ff5e0ff */
[----:B--2---:R-:W-:Y:S01]  /*1e820*/  IADD3.X R4, PT, PT, R4, UR19, RZ, P2, !PT ;  /* 0x0000001304047c10 */ /* 0x004fe200097fe4ff */
[----:B------:R0:W-:Y:S04]  /*1e830*/  STL [R1+0xacc], R5 ;  /* 0x000acc0501007387 */ /* 0x0001e80000100800 */
[----:B------:R1:W-:Y:S01]  /*1e840*/  STL [R1+0xac8], R4 ;  /* 0x000ac80401007387 */ /* 0x0003e20000100800 */
[----:B0-----:R-:W-:-:S04]  /*1e850*/  @P3 LOP3.LUT R5, R5, R4, RZ, 0x3c, !PT ;  /* 0x0000000405053212 */ /* 0x001fc800078e3cff */
[----:B-1----:R-:W-:-:S04]  /*1e860*/  @P3 LOP3.LUT R4, R5, R4, RZ, 0x3c, !PT ;  /* 0x0000000405043212 */ /* 0x002fc800078e3cff */
[----:B------:R-:W-:-:S05]  /*1e870*/  @P3 LOP3.LUT R5, R5, R4, RZ, 0x3c, !PT ;  /* 0x0000000405053212 */ /* 0x000fca00078e3cff */
[----:B------:R0:W5:Y:S01]  /*1e880*/  @P3 LDG.E.U16 R133, desc[UR22][R4.64] ;  /* 0x0000001604853981 */ /* 0x000162000c1e1500 */
[C---:B------:R-:W-:Y:S02]  /*1e890*/  ISETP.GE.AND P3, PT, R3.reuse, R112, PT ;  /* 0x000000700300720c */ /* 0x040fe40003f66270 */
[----:B0-----:R-:W-:Y:S02]  /*1e8a0*/  LOP3.LUT R5, R3, 0x80, RZ, 0xfc, !PT ;  /* 0x0000008003057812 */ /* 0x001fe400078efcff */
[----:B------:R0:W5:Y:S01]  /*1e8b0*/  LDL.LU R3, [R1+0xb18] ;  /* 0x000b180001037983 */ /* 0x0001620000300800 */
[----:B------:R-:W-:-:S06]  /*1e8c0*/  USHF.L.U32 UR7, UR7, 0x1f, URZ ;  /* 0x0000001f07077899 */ /* 0x000fcc00080006ff */
[----:B------:R-:W-:-:S04]  /*1e8d0*/  IMAD.U32 R4, RZ, RZ, UR7 ;  /* 0x00000007ff047e24 */ /* 0x000fc8000f8e00ff */
[----:B------:R-:W1:Y:S01]  /*1e8e0*/  SYNCS.PHASECHK.TRANS64.TRYWAIT P4, [UR6], R4 ;  /* 0x00000004ff0075a7 */ /* 0x000e620008081106 */
[----:B------:R-:W-:Y:S01]  /*1e8f0*/  ISETP.GE.AND P2, PT, R5, R112, PT ;  /* 0x000000700500720c */ /* 0x000fe20003f46270 */
[----:B01----:R-:W-:-:S12]  /*1e900*/  @!P4 BRA `(.L_x_9) ;  /* 0x000000380098c947 */ /* 0x003fd80003800000 */
.L_x_17:
[----:B------:R-:W2:Y:S04]  /*1e910*/  LDL.LU R112, [R1+0xd8] ;  /* 0x0000d80001707983 */ /* 0x000ea80000300800 */
[----:B-----5:R0:W-:Y:S04]  /*1e920*/  STL [R1+0xb48], R137 ;  /* 0x000b488901007387 */ /* 0x0201e80000100800 */
[----:B0-----:R-:W2:Y:S04]  /*1e930*/  LDL.LU R137, [R1+0xcc] ;  /* 0x0000cc0001897983 */ /* 0x001ea80000300800 */
[----:B------:R0:W-:Y:S04]  /*1e940*/  STL [R1+0xb44], R128 ;  /* 0x000b448001007387 */ /* 0x0001e80000100800 */
[----:B0-----:R-:W3:Y:S04]  /*1e950*/  LDL.LU R128, [R1+0xe8] ;  /* 0x0000e80001807983 */ /* 0x001ee80000300800 */
[----:B------:R0:W-:Y:S04]  /*1e960*/  STL [R1+0xb40], R136 ;  /* 0x000b408801007387 */ /* 0x0001e80000100800 */
[----:B0-----:R-:W3:Y:S04]  /*1e970*/  LDL.LU R136, [R1+0xdc] ;  /* 0x0000dc0001887983 */ /* 0x001ee80000300800 */
[----:B------:R0:W-:Y:S04]  /*1e980*/  STL [R1+0xb3c], R129 ;  /* 0x000b3c8101007387 */ /* 0x0001e80000100800 */
[----:B0-----:R-:W4:Y:S04]  /*1e990*/  LDL.LU R129, [R1+0xec] ;  /* 0x0000ec0001817983 */ /* 0x001f280000300800 */
        /* <DEDUP_REMOVED lines=9> */
[----:B0-----:R-:W4:Y:S01]  /*1ea30*/  LDL.LU R133, [R1+0x104] ;  /* 0x0001040001857983 */ /* 0x001f220000300800 */
[----:B------:R-:W-:-:S02]  /*1ea40*/  PRMT R21, R21, 0x5410, R30 ;  /* 0x0000541015157816 */ /* 0x000fc4000000001e */
[----:B------:R-:W-:Y:S01]  /*1ea50*/  PRMT R20, R20, 0x5410, R31 ;  /* 0x0000541014147816 */ /* 0x000fe2000000001f */
[----:B------:R-:W-:Y:S01]  /*1ea60*/  STL [R1+0xb24], R3 ;  /* 0x000b240301007387 */ /* 0x000fe20000100800 */
[----:B------:R-:W-:Y:S02]  /*1ea70*/  PRMT R22, R22, 0x5410, R29 ;  /* 0x0000541016167816 */ /* 0x000fe4000000001d */
[----:B------:R-:W-:Y:S01]  /*1ea80*/  PRMT R19, R19, 0x5410, R32 ;  /* 0x0000541013137816 */ /* 0x000fe20000000020 */
[----:B------:R0:W-:Y:S01]  /*1ea90*/  STL [R1+0xb20], R132 ;  /* 0x000b208401007387 */ /* 0x0001e20000100800 */
[----:B------:R-:W-:Y:S02]  /*1eaa0*/  PRMT R23, R23, 0x5410, R28 ;  /* 0x0000541017177816 */ /* 0x000fe4000000001c */
[----:B------:R-:W-:Y:S01]  /*1eab0*/  PRMT R18, R18, 0x5410, R33 ;  /* 0x0000541012127816 */ /* 0x000fe20000000021 */
[----:B------:R1:W-:Y:S01]  /*1eac0*/  STL [R1+0xb1c], R2 ;  /* 0x000b1c0201007387 */ /* 0x0003e20000100800 */
[----:B------:R-:W-:-:S02]  /*1ead0*/  PRMT R24, R24, 0x5410, R27 ;  /* 0x0000541018187816 */ /* 0x000fc4000000001b */
[----:B------:R-:W-:Y:S01]  /*1eae0*/  PRMT R17, R17, 0x5410, R34 ;  /* 0x0000541011117816 */ /* 0x000fe20000000022 */
[----:B------:R0:W-:Y:S01]  /*1eaf0*/  STL [R1+0xb18], R0 ;  /* 0x000b180001007387 */ /* 0x0001e20000100800 */
        /* <DEDUP_REMOVED lines=14> */
[----:B--2---:R-:W-:Y:S02]  /*1ebe0*/  PRMT R30, R112, 0x5410, R137 ;  /* 0x00005410701e7816 */ /* 0x004fe40000000089 */
[----:B------:R-:W2:Y:S04]  /*1ebf0*/  LDL.LU R137, [R1+0xb4] ;  /* 0x0000b40001897983 */ /* 0x000ea80000300800 */
[----:B------:R-:W2:Y:S01]  /*1ec00*/  LDL.LU R31, [R1+0xc8] ;  /* 0x0000c800011f7983 */ /* 0x000ea20000300800 */
[----:B---3--:R-:W-:-:S03]  /*1ec10*/  PRMT R29, R128, 0x5410, R136 ;  /* 0x00005410801d7816 */ /* 0x008fc60000000088 */
[----:B------:R-:W3:Y:S04]  /*1ec20*/  LDL.LU R136, [R1+0xb0] ;  /* 0x0000b00001887983 */ /* 0x000ee80000300800 */
[----:B------:R-:W3:Y:S01]  /*1ec30*/  LDL.LU R32, [R1+0xc4] ;  /* 0x0000c40001207983 */ /* 0x000ee20000300800 */
[----:B----4-:R-:W-:-:S03]  /*1ec40*/  PRMT R28, R129, 0x5410, R135 ;  /* 0x00005410811c7816 */ /* 0x010fc60000000087 */
[----:B------:R-:W4:Y:S04]  /*1ec50*/  LDL.LU R135, [R1+0xa0] ;  /* 0x0000a00001877983 */ /* 0x000f280000300800 */
[----:B------:R-:W4:Y:S01]  /*1ec60*/  LDL.LU R33, [R1+0xa4] ;  /* 0x0000a40001217983 */ /* 0x000f220000300800 */
[----:B------:R-:W-:-:S03]  /*1ec70*/  PRMT R27, R130, 0x5410, R134 ;  /* 0x00005410821b7816 */ /* 0x000fc60000000086 */
[----:B------:R-:W2:Y:S04]  /*1ec80*/  LDL.LU R134, [R1+0x90] ;  /* 0x0000900001867983 */ /* 0x000ea80000300800 */
[----:B------:R-:W2:Y:S01]  /*1ec90*/  LDL.LU R34, [R1+0x98] ;  /* 0x0000980001227983 */ /* 0x000ea20000300800 */
[----:B------:R-:W-:-:S03]  /*1eca0*/  PRMT R26, R131, 0x5410, R133 ;  /* 0x00005410831a7816 */ /* 0x000fc60000000085 */
[----:B------:R-:W2:Y:S04]  /*1ecb0*/  LDL.LU R133, [R1+0x8c] ;  /* 0x00008c0001857983 */ /* 0x000ea80000300800 */
[----:B------:R-:W2:Y:S04]  /*1ecc0*/  LDL.LU R35, [R1+0x94] ;  /* 0x0000940001237983 */ /* 0x000ea80000300800 */
[----:B0-----:R-:W2:Y:S04]  /*1ecd0*/  LDL.LU R132, [R1+0x80] ;  /* 0x0000800001847983 */ /* 0x001ea80000300800 */
[----:B------:R-:W2:Y:S04]  /*1ece0*/  LDL.LU R36, [R1+0x84] ;  /* 0x0000840001247983 */ /* 0x000ea80000300800 */
        /* <DEDUP_REMOVED lines=16> */
[----:B------:R-:W3:Y:S04]  /*1edf0*/  LDL.LU R46, [R1+0x14] ;  /* 0x00001400012e7983 */ /* 0x000ee80000300800 */
[----:B------:R-:W3:Y:S04]  /*1ee00*/  LDL.LU R45, [R1+0x18] ;  /* 0x00001800012d7983 */ /* 0x000ee80000300800 */
[----:B------:R-:W4:Y:S04]  /*1ee10*/  LDL.LU R3, [R1] ;  /* 0x0000000001037983 */ /* 0x000f280000300800 */
[----:B-1----:R-:W4:Y:S04]  /*1ee20*/  LDL.LU R2, [R1+0x10] ;  /* 0x0000100001027983 */ /* 0x002f280000300800 */
[----:B------:R-:W4:Y:S01]  /*1ee30*/  LDL.LU R0, [R1+0x4] ;  /* 0x0000040001007983 */ /* 0x000f220000300800 */
[----:B--2---:R-:W-:-:S02]  /*1ee40*/  PRMT R44, R44, 0x5410, R47 ;  /* 0x000054102c2c7816 */ /* 0x004fc4000000002f */
[----:B---3--:R-:W-:Y:S02]  /*1ee50*/  PRMT R45, R45, 0x5410, R46 ;  /* 0x000054102d2d7816 */ /* 0x008fe4000000002e */
[----:B----4-:R-:W-:Y:S02]  /*1ee60*/  PRMT R46, R2, 0x5410, R3 ;  /* 0x00005410022e7816 */ /* 0x010fe40000000003 */
[----:B------:R-:W-:Y:S02]  /*1ee70*/  PRMT R47, R0, 0x5410, R165 ;  /* 0x00005410002f7816 */ /* 0x000fe400000000a5 */
[----:B------:R-:W-:Y:S02]  /*1ee80*/  IADD3 R0, P4, PT, R48, UR16, RZ ;  /* 0x0000001030007c10 */ /* 0x000fe4000ff9e0ff */
[----:B------:R-:W-:-:S03]  /*1ee90*/  IADD3 R2, P5, PT, R50, UR16, RZ ;  /* 0x0000001032027c10 */ /* 0x000fc6000ffbe0ff */
[----:B------:R0:W-:Y:S01]  /*1eea0*/  STL [R1+0xc4], R0 ;  /* 0x0000c40001007387 */ /* 0x0001e20000100800 */
[----:B------:R-:W-:Y:S02]  /*1eeb0*/  IADD3.X R165, PT, PT, R49, UR18, RZ, P4, !PT ;  /* 0x0000001231a57c10 */ /* 0x000fe4000a7fe4ff */
[----:B------:R-:W-:Y:S01]  /*1eec0*/  IADD3 R3, P4, PT, R56, UR16, RZ ;  /* 0x0000001038037c10 */ /* 0x000fe2000ff9e0ff */
[----:B------:R1:W-:Y:S01]  /*1eed0*/  STL [R1+0xc8], R2 ;  /* 0x0000c80201007387 */ /* 0x0003e20000100800 */
[----:B0-----:R-:W-:Y:S02]  /*1eee0*/  IADD3.X R0, PT, PT, R51, UR18, RZ, P5, !PT ;  /* 0x0000001233007c10 */ /* 0x001fe4000affe4ff */
[----:B-1----:R-:W-:-:S03]  /*1eef0*/  IADD3 R2, P5, PT, R58, UR16, RZ ;  /* 0x000000103a027c10 */ /* 0x002fc6000ffbe0ff */
[----:B------:R0:W-:Y:S04]  /*1ef00*/  STL [R1], R0 ;  /* 0x0000000001007387 */ /* 0x0001e80000100800 */
[----:B------:R1:W-:Y:S01]  /*1ef10*/  STL [R1+0xcc], R3 ;  /* 0x0000cc0301007387 */ /* 0x0003e20000100800 */
[----:B0-----:R-:W-:-:S03]  /*1ef20*/  IADD3.X R0, PT, PT, R57, UR18, RZ, P4, !PT ;  /* 0x0000001239007c10 */ /* 0x001fc6000a7fe4ff */
[----:B------:R0:W-:Y:S01]  /*1ef30*/  STL [R1+0xd8], R2 ;  /* 0x0000d80201007387 */ /* 0x0001e20000100800 */
[----:B-1----:R-:W-:-:S03]  /*1ef40*/  IADD3.X R3, PT, PT, R59, UR18, RZ, P5, !PT ;  /* 0x000000123b037c10 */ /* 0x002fc6000affe4ff */
[----:B------:R1:W-:Y:S01]  /*1ef50*/  STL [R1+0x4], R0 ;  /* 0x0000040001007387 */ /* 0x0003e20000100800 */
[----:B0-----:R-:W-:-:S03]  /*1ef60*/  IADD3 R2, P4, PT, R60, UR16, RZ ;  /* 0x000000103c027c10 */ /* 0x001fc6000ff9e0ff */
[----:B------:R0:W-:Y:S01]  /*1ef70*/  STL [R1+0x10], R3 ;  /* 0x0000100301007387 */ /* 0x0001e20000100800 */
[----:B-1----:R-:W-:-:S03]  /*1ef80*/  IADD3 R0, P5, PT, R62, UR16, RZ ;  /* 0x000000103e007c10 */ /* 0x002fc6000ffbe0ff */
        /* <DEDUP_REMOVED lines=76> */
[----:B------:R1:W-:Y:S04]  /*1f450*/  STL [R1+0x80], R3 ;  /* 0x0000800301007387 */ /* 0x0003e80000100800 */
[----:B------:R-:W2:Y:S01]  /*1f460*/  LDL.LU R57, [R1+0x2d0] ;  /* 0x0002d00001397983 */ /* 0x000ea20000300800 */
[----:B0-----:R-:W-:-:S03]  /*1f470*/  IADD3 R0, P4, PT, R96, UR16, RZ ;  /* 0x0000001060007c10 */ /* 0x001fc6000ff9e0ff */
[----:B------:R0:W-:Y:S04]  /*1f480*/  STL [R1+0x84], R2 ;  /* 0x0000840201007387 */ /* 0x0001e80000100800 */
[----:B------:R-:W2:Y:S01]  /*1f490*/  LDL.LU R48, [R1+0x2d4] ;  /* 0x0002d40001307983 */ /* 0x000ea20000300800 */
[----:B-1----:R-:W-:-:S03]  /*1f4a0*/  IADD3 R3, P5, PT, R98, UR16, RZ ;  /* 0x0000001062037c10 */ /* 0x002fc6000ffbe0ff */
[----:B------:R1:W-:Y:S04]  /*1f4b0*/  STL [R1+0x154], R0 ;  /* 0x0001540001007387 */ /* 0x0003e80000100800 */
[----:B------:R-:W3:Y:S01]  /*1f4c0*/  LDL.LU R60, [R1+0x2c4] ;  /* 0x0002c400013c7983 */ /* 0x000ee20000300800 */
[----:B0-----:R-:W-:-:S03]  /*1f4d0*/  IADD3.X R2, PT, PT, R97, UR18, RZ, P4, !PT ;  /* 0x0000001261027c10 */ /* 0x001fc6000a7fe4ff */
[----:B------:R-:W3:Y:S04]  /*1f4e0*/  LDL.LU R49, [R1+0x2cc] ;  /* 0x0002cc0001317983 */ /* 0x000ee80000300800 */
[----:B------:R-:W4:Y:S01]  /*1f4f0*/  LDL.LU R59, [R1+0x2c0] ;  /* 0x0002c000013b7983 */ /* 0x000f220000300800 */
[----:B-1----:R-:W-:-:S03]  /*1f500*/  IADD3.X R0, PT, PT, R99, UR18, RZ, P5, !PT ;  /* 0x0000001263007c10 */ /* 0x002fc6000affe4ff */
[----:B------:R-:W4:Y:S04]  /*1f510*/  LDL.LU R50, [R1+0x2c8] ;  /* 0x0002c80001327983 */ /* 0x000f280000300800 */
[----:B------:R-:W4:Y:S04]  /*1f520*/  LDL.LU R58, [R1+0x2b8] ;  /* 0x0002b800013a7983 */ /* 0x000f280000300800 */
[----:B------:R-:W4:Y:S04]  /*1f530*/  LDL.LU R51, [R1+0x2bc] ;  /* 0x0002bc0001337983 */ /* 0x000f280000300800 */
[----:B------:R0:W-:Y:S04]  /*1f540*/  STL [R1+0x158], R3 ;  /* 0x0001580301007387 */ /* 0x0001e80000100800 */
[----:B------:R1:W-:Y:S01]  /*1f550*/  STL [R1+0x8c], R2 ;  /* 0x00008c0201007387 */ /* 0x0003e20000100800 */
[----:B0-----:R-:W-:-:S03]  /*1f560*/  IADD3 R3, P4, PT, R100, UR16, RZ ;  /* 0x0000001064037c10 */ /* 0x001fc6000ff9e0ff */
[----:B------:R0:W-:Y:S01]  /*1f570*/  STL [R1+0x90], R0 ;  /* 0x0000900001007387 */ /* 0x0001e20000100800 */
[----:B-1----:R-:W-:-:S03]  /*1f580*/  IADD3 R2, P5, PT, R102, UR16, RZ ;  /* 0x0000001066027c10 */ /* 0x002fc6000ffbe0ff */
[----:B------:R1:W-:Y:S04]  /*1f590*/  STL [R1+0x15c], R3 ;  /* 0x00015c0301007387 */ /* 0x0003e80000100800 */
[----:B------:R1:W-:Y:S01]  /*1f5a0*/  STL [R1+0x168], R2 ;  /* 0x0001680201007387 */ /* 0x0003e20000100800 */
[----:B0-----:R-:W-:Y:S02]  /*1f5b0*/  IADD3.X R0, PT, PT, R101, UR18, RZ, P4, !PT ;  /* 0x0000001265007c10 */ /* 0x001fe4000a7fe4ff */
[----:B-1----:R-:W-:-:S03]  /*1f5c0*/  IADD3.X R3, PT, PT, R103, UR18, RZ, P5, !PT ;  /* 0x0000001267037c10 */ /* 0x002fc6000affe4ff */
[----:B------:R0:W-:Y:S01]  /*1f5d0*/  STL [R1+0x94], R0 ;  /* 0x0000940001007387 */ /* 0x0001e20000100800 */
[----:B------:R-:W-:-:S03]  /*1f5e0*/  IADD3 R2, P4, PT, R104, UR16, RZ ;  /* 0x0000001068027c10 */ /* 0x000fc6000ff9e0ff */
[----:B------:R-:W-:Y:S04]  /*1f5f0*/  STL [R1+0x98], R3 ;  /* 0x0000980301007387 */ /* 0x000fe80000100800 */
[----:B------:R-:W4:Y:S04]  /*1f600*/  LDL.LU R63, [R1+0x2ac] ;  /* 0x0002ac00013f7983 */ /* 0x000f280000300800 */
[----:B------:R-:W-:Y:S04]  /*1f610*/  STL [R1+0x16c], R2 ;  /* 0x00016c0201007387 */ /* 0x000fe80000100800 */
[----:B------:R-:W4:Y:S01]  /*1f620*/  LDL.LU R52, [R1+0x2b4] ;  /* 0x0002b40001347983 */ /* 0x000f220000300800 */
[----:B0-----:R-:W-:-:S05]  /*1f630*/  IADD3 R0, P5, PT, R106, UR16, RZ ;  /* 0x000000106a007c10 */ /* 0x001fca000ffbe0ff */
[----:B------:R0:W-:Y:S04]  /*1f640*/  STL [R1+0x174], R0 ;  /* 0x0001740001007387 */ /* 0x0001e80000100800 */
[----:B------:R-:W4:Y:S04]  /*1f650*/  LDL.LU R64, [R1+0x2a8] ;  /* 0x0002a80001407983 */ /* 0x000f280000300800 */
[----:B------:R-:W4:Y:S01]  /*1f660*/  LDL.LU R53, [R1+0x2b0] ;  /* 0x0002b00001357983 */ /* 0x000f220000300800 */
[----:B0-----:R-:W-:-:S05]  /*1f670*/  IADD3.X R0, PT, PT, R105, UR18, RZ, P4, !PT ;  /* 0x0000001269007c10 */ /* 0x001fca000a7fe4ff */
[----:B------:R0:W-:Y:S04]  /*1f680*/  STL [R1+0xa0], R0 ;  /* 0x0000a00001007387 */ /* 0x0001e80000100800 */
[----:B------:R-:W4:Y:S04]  /*1f690*/  LDL.LU R65, [R1+0x2a0] ;  /* 0x0002a00001417983 */ /* 0x000f280000300800 */
[----:B------:R-:W4:Y:S01]  /*1f6a0*/  LDL.LU R54, [R1+0x2a4] ;  /* 0x0002a40001367983 */ /* 0x000f220000300800 */
[----:B0-----:R-:W-:-:S05]  /*1f6b0*/  IADD3.X R0, PT, PT, R107, UR18, RZ, P5, !PT ;  /* 0x000000126b007c10 */ /* 0x001fca000affe4ff */
[----:B------:R0:W-:Y:S04]  /*1f6c0*/  STL [R1+0xa4], R0 ;  /* 0x0000a40001007387 */ /* 0x0001e80000100800 */
[----:B------:R-:W4:Y:S04]  /*1f6d0*/  LDL.LU R66, [R1+0x294] ;  /* 0x0002940001427983 */ /* 0x000f280000300800 */
[----:B------:R-:W4:Y:S04]  /*1f6e0*/  LDL.LU R55, [R1+0x29c] ;  /* 0x00029c0001377983 */ /* 0x000f280000300800 */
[----:B------:R-:W4:Y:S04]  /*1f6f0*/  LDL.LU R68, [R1+0x290] ;  /* 0x0002900001447983 */ /* 0x000f280000300800 */
[----:B------:R-:W4:Y:S04]  /*1f700*/  LDL.LU R56, [R1+0x298] ;  /* 0x0002980001387983 */ /* 0x000f280000300800 */
[----:B------:R-:W4:Y:S01]  /*1f710*/  LDL.LU R69, [R1+0x288] ;  /* 0x0002880001457983 */ /* 0x000f220000300800 */
[----:B--2---:R-:W-:-:S03]  /*1f720*/  PRMT R48, R48, 0x5410, R57 ;  /* 0x0000541030307816 */ /* 0x004fc60000000039 */
[----:B------:R-:W2:Y:S04]  /*1f730*/  LDL.LU R57, [R1+0x28c] ;  /* 0x00028c0001397983 */ /* 0x000ea80000300800 */
[----:B------:R-:W2:Y:S01]  /*1f740*/  LDL.LU R87, [R1+0x27c] ;  /* 0x00027c0001577983 */ /* 0x000ea20000300800 */
[----:B---3--:R-:W-:Y:S02]  /*1f750*/  PRMT R49, R49, 0x5410, R60 ;  /* 0x0000541031317816 */ /* 0x008fe4000000003c */
[----:B----4-:R-:W-:Y:S02]  /*1f760*/  PRMT R50, R50, 0x5410, R59 ;  /* 0x0000541032327816 */ /* 0x010fe4000000003b */
[----:B------:R-:W-:Y:S02]  /*1f770*/  PRMT R51, R51, 0x5410, R58 ;  /* 0x0000541033337816 */ /* 0x000fe4000000003a */
[----:B------:R-:W3:Y:S04]  /*1f780*/  LDL.LU R58, [R1+0x284] ;  /* 0x00028400013a7983 */ /* 0x000ee80000300800 */
[----:B------:R-:W4:Y:S04]  /*1f790*/  LDL.LU R86, [R1+0x278] ;  /* 0x0002780001567983 */ /* 0x000f280000300800 */
[----:B------:R-:W4:Y:S04]  /*1f7a0*/  LDL.LU R59, [R1+0x280] ;  /* 0x00028000013b7983 */ /* 0x000f280000300800 */
[----:B------:R-:W3:Y:S04]  /*1f7b0*/  LDL.LU R85, [R1+0x270] ;  /* 0x0002700001557983 */ /* 0x000ee80000300800 */
[----:B------:R-:W3:Y:S04]  /*1f7c0*/  LDL.LU R60, [R1+0x274] ;  /* 0x00027400013c7983 */ /* 0x000ee80000300800 */
[----:B------:R-:W3:Y:S04]  /*1f7d0*/  LDL.LU R84, [R1+0x264] ;  /* 0x0002640001547983 */ /* 0x000ee80000300800 */
[----:B------:R-:W3:Y:S04]  /*1f7e0*/  LDL.LU R61, [R1+0x26c] ;  /* 0x00026c00013d7983 */ /* 0x000ee80000300800 */
[----:B------:R-:W3:Y:S04]  /*1f7f0*/  LDL.LU R73, [R1+0x260] ;  /* 0x0002600001497983 */ /* 0x000ee80000300800 */
[----:B------:R-:W3:Y:S04]  /*1f800*/  LDL.LU R62, [R1+0x268] ;  /* 0x00026800013e7983 */ /* 0x000ee80000300800 */
        /* <DEDUP_REMOVED lines=18> */
[----:B--2---:R-:W-:-:S03]  /*1f930*/  PRMT R57, R57, 0x5410, R69 ;  /* 0x0000541039397816 */ /* 0x004fc60000000045 */
[----:B------:R-:W2:Y:S04]  /*1f940*/  LDL.LU R69, [R1+0x22c] ;  /* 0x00022c0001457983 */ /* 0x000ea80000300800 */
[----:B------:R-:W2:Y:S04]  /*1f950*/  LDL.LU R76, [R1+0x21c] ;  /* 0x00021c00014c7983 */ /* 0x000ea80000300800 */
[----:B------:R-:W2:Y:S04]  /*1f960*/  LDL.LU R70, [R1+0x224] ;  /* 0x0002240001467983 */ /* 0x000ea80000300800 */
[----:B------:R-:W2:Y:S04]  /*1f970*/  LDL.LU R75, [R1+0x218] ;  /* 0x00021800014b7983 */ /* 0x000ea80000300800 */
[----:B------:R-:W2:Y:S04]  /*1f980*/  LDL.LU R71, [R1+0x220] ;  /* 0x0002200001477983 */ /* 0x000ea80000300800 */
[----:B------:R-:W2:Y:S04]  /*1f990*/  LDL.LU R74, [R1+0x210] ;  /* 0x00021000014a7983 */ /* 0x000ea80000300800 */
[----:B------:R-:W2:Y:S01]  /*1f9a0*/  LDL.LU R72, [R1+0x214] ;  /* 0x0002140001487983 */ /* 0x000ea20000300800 */
[----:B---3--:R-:W-:-:S03]  /*1f9b0*/  PRMT R62, R62, 0x5410, R73 ;  /* 0x000054103e3e7816 */ /* 0x008fc60000000049 */
[----:B------:R-:W3:Y:S01]  /*1f9c0*/  LDL.LU R73, [R1+0x20c] ;  /* 0x00020c0001497983 */ /* 0x000ee20000300800 */
[----:B----4-:R-:W-:-:S03]  /*1f9d0*/  PRMT R63, R63, 0x5410, R79 ;  /* 0x000054103f3f7816 */ /* 0x010fc6000000004f */
[----:B------:R-:W3:Y:S04]  /*1f9e0*/  LDL.LU R79, [R1+0x204] ;  /* 0x00020400014f7983 */ /* 0x000ee80000300800 */
[----:B------:R-:W4:Y:S01]  /*1f9f0*/  LDL.LU R107, [R1+0x200] ;  /* 0x00020000016b7983 */ /* 0x000f220000300800 */
        /* <DEDUP_REMOVED lines=9> */
[----:B--2---:R-:W-:-:S02]  /*1fa90*/  PRMT R69, R69, 0x5410, R77 ;  /* 0x0000541045457816 */ /* 0x004fc4000000004d */
[----:B------:R-:W-:Y:S02]  /*1faa0*/  PRMT R70, R70, 0x5410, R76 ;  /* 0x0000541046467816 */ /* 0x000fe4000000004c */
[----:B------:R-:W-:Y:S02]  /*1fab0*/  PRMT R71, R71, 0x5410, R75 ;  /* 0x0000541047477816 */ /* 0x000fe4000000004b */
[----:B------:R-:W-:Y:S02]  /*1fac0*/  PRMT R72, R72, 0x5410, R74 ;  /* 0x0000541048487816 */ /* 0x000fe4000000004a */
[----:B------:R-:W4:Y:S04]  /*1fad0*/  LDL.LU R74, [R1+0x208] ;  /* 0x00020800014a7983 */ /* 0x000f280000300800 */
        /* <DEDUP_REMOVED lines=10> */
[----:B------:R-:W2:Y:S04]  /*1fb80*/  LDL.LU R79, [R1+0x1dc] ;  /* 0x0001dc00014f7983 */ /* 0x000ea80000300800 */
[----:B------:R-:W3:Y:S04]  /*1fb90*/  LDL.LU R101, [R1+0x1d0] ;  /* 0x0001d00001657983 */ /* 0x000ee80000300800 */
[----:B------:R-:W3:Y:S04]  /*1fba0*/  LDL.LU R80, [R1+0x1d8] ;  /* 0x0001d80001507983 */ /* 0x000ee80000300800 */
[----:B------:R-:W2:Y:S04]  /*1fbb0*/  LDL.LU R100, [R1+0x1c8] ;  /* 0x0001c80001647983 */ /* 0x000ea80000300800 */
[----:B------:R-:W2:Y:S04]  /*1fbc0*/  LDL.LU R81, [R1+0x1cc] ;  /* 0x0001cc0001517983 */ /* 0x000ea80000300800 */
[----:B------:R-:W2:Y:S04]  /*1fbd0*/  LDL.LU R99, [R1+0x1bc] ;  /* 0x0001bc0001637983 */ /* 0x000ea80000300800 */
[----:B------:R-:W2:Y:S04]  /*1fbe0*/  LDL.LU R82, [R1+0x1c4] ;  /* 0x0001c40001527983 */ /* 0x000ea80000300800 */
[----:B------:R-:W3:Y:S04]  /*1fbf0*/  LDL.LU R98, [R1+0x1b8] ;  /* 0x0001b80001627983 */ /* 0x000ee80000300800 */
[----:B------:R-:W3:Y:S04]  /*1fc00*/  LDL.LU R83, [R1+0x1c0] ;  /* 0x0001c00001537983 */ /* 0x000ee80000300800 */
        /* <DEDUP_REMOVED lines=15> */
[----:B------:R-:W-:Y:S01]  /*1fd00*/  PRMT R40, R40, 0x5410, R128 ;  /* 0x0000541028287816 */ /* 0x000fe20000000080 */
[----:B------:R-:W4:Y:S01]  /*1fd10*/  LDL.LU R137, [R1+0x160] ;  /* 0x0001600001897983 */ /* 0x000f220000300800 */
[----:B------:R-:W-:Y:S02]  /*1fd20*/  PRMT R32, R32, 0x5410, R136 ;  /* 0x0000541020207816 */ /* 0x000fe40000000088 */
[----:B------:R-:W-:Y:S02]  /*1fd30*/  PRMT R39, R39, 0x5410, R129 ;  /* 0x0000541027277816 */ /* 0x000fe40000000081 */
[----:B------:R-:W-:Y:S02]  /*1fd40*/  PRMT R33, R33, 0x5410, R135 ;  /* 0x0000541021217816 */ /* 0x000fe40000000087 */
[----:B------:R-:W-:Y:S02]  /*1fd50*/  PRMT R38, R38, 0x5410, R130 ;  /* 0x0000541026267816 */ /* 0x000fe40000000082 */
[----:B------:R-:W-:-:S02]  /*1fd60*/  PRMT R34, R34, 0x5410, R134 ;  /* 0x0000541022227816 */ /* 0x000fc40000000086 */
[----:B------:R-:W-:Y:S02]  /*1fd70*/  PRMT R37, R37, 0x5410, R131 ;  /* 0x0000541025257816 */ /* 0x000fe40000000083 */
[----:B------:R-:W-:Y:S02]  /*1fd80*/  PRMT R35, R35, 0x5410, R133 ;  /* 0x0000541023237816 */ /* 0x000fe40000000085 */
[----:B--2---:R-:W-:Y:S02]  /*1fd90*/  PRMT R82, R82, 0x5410, R99 ;  /* 0x0000541052527816 */ /* 0x004fe40000000063 */
[----:B---3--:R-:W-:Y:S02]  /*1fda0*/  PRMT R83, R83, 0x5410, R98 ;  /* 0x0000541053537816 */ /* 0x008fe40000000062 */
[----:B----4-:R-:W-:Y:S02]  /*1fdb0*/  PRMT R84, R84, 0x5410, R97 ;  /* 0x0000541054547816 */ /* 0x010fe40000000061 */
[----:B------:R-:W-:-:S02]  /*1fdc0*/  PRMT R85, R85, 0x5410, R96 ;  /* 0x0000541055557816 */ /* 0x000fc40000000060 */
[----:B------:R-:W-:Y:S02]  /*1fdd0*/  PRMT R86, R86, 0x5410, R95 ;  /* 0x0000541056567816 */ /* 0x000fe4000000005f */
[----:B------:R-:W-:Y:S02]  /*1fde0*/  PRMT R87, R87, 0x5410, R94 ;  /* 0x0000541057577816 */ /* 0x000fe4000000005e */
[----:B------:R-:W-:Y:S02]  /*1fdf0*/  PRMT R88, R88, 0x5410, R93 ;  /* 0x0000541058587816 */ /* 0x000fe4000000005d */
[----:B------:R-:W-:Y:S02]  /*1fe00*/  PRMT R89, R89, 0x5410, R92 ;  /* 0x0000541059597816 */ /* 0x000fe4000000005c */
[----:B------:R-:W-:Y:S02]  /*1fe10*/  PRMT R90, R90, 0x5410, R91 ;  /* 0x000054105a5a7816 */ /* 0x000fe4000000005b */
        /* <DEDUP_REMOVED lines=21> */
[----:B0-----:R-:W-:Y:S01]  /*1ff70*/  IADD3 R0, P5, PT, R110, UR16, RZ ;  /* 0x000000106e007c10 */ /* 0x001fe2000ffbe0ff */
[----:B------:R-:W4:Y:S01]  /*1ff80*/  LDL.LU R100, [R1+0xac] ;  /* 0x0000ac0001647983 */ /* 0x000f220000300800 */
[----:B------:R-:W-:Y:S02]  /*1ff90*/  PRMT R80, R80, 0x5410, R101 ;  /* 0x0000541050507816 */ /* 0x000fe40000000065 */
[----:B------:R-:W-:Y:S01]  /*1ffa0*/  PRMT R43, R43, 0x5410, R112 ;  /* 0x000054102b2b7816 */ /* 0x000fe20000000070 */
[----:B------:R-:W4:Y:S01]  /*1ffb0*/  LDL.LU R113, [R1+0x88] ;  /* 0x0000880001717983 */ /* 0x000f220000300800 */
[----:B------:R-:W-:-:S02]  /*1ffc0*/  PRMT R36, R36, 0x5410, R132 ;  /* 0x0000541024247816 */ /* 0x000fc40000000084 */
[----:B------:R-:W-:Y:S01]  /*1ffd0*/  PRMT R79, R79, 0x5410, R102 ;  /* 0x000054104f4f7816 */ /* 0x000fe20000000066 */
[----:B------:R-:W4:Y:S01]  /*1ffe0*/  LDL.LU R101, [R1+0xa8] ;  /* 0x0000a80001657983 */ /* 0x000f220000300800 */
[----:B------:R-:W-:Y:S02]  /*1fff0*/  IADD3 R132, P4, PT, R108, UR16, RZ ;  /* 0x000000106c847c10 */ /* 0x000fe4000ff9e0ff */
[----:B------:R-:W-:Y:S01]  /*20000*/  IADD3.X R2, PT, PT, R111, UR18, RZ, P5, !PT ;  /* 0x000000126f027c10 */ /* 0x000fe2000affe4ff */
[----:B------:R-:W4:Y:S01]  /*20010*/  LDL.LU R112, [R1+0x78] ;  /* 0x0000780001707983 */ /* 0x000f220000300800 */
[----:B------:R-:W-:-:S03]  /*20020*/  PRMT R78, R78, 0x5410, R103 ;  /* 0x000054104e4e7816 */ /* 0x000fc60000000067 */
[----:B------:R-:W4:Y:S01]  /*20030*/  LDL.LU R102, [R1+0x7c] ;  /* 0x00007c0001667983 */ /* 0x000f220000300800 */
[----:B------:R-:W-:-:S03]  /*20040*/  PRMT R77, R77, 0x5410, R104 ;  /* 0x000054104d4d7816 */ /* 0x000fc60000000068 */
[----:B------:R-:W4:Y:S01]  /*20050*/  LDL.LU R111, [R1+0x58] ;  /* 0x00005800016f7983 */ /* 0x000f220000300800 */
[----:B------:R-:W-:-:S03]  /*20060*/  IADD3.X R3, PT, PT, R109, UR18, RZ, P4, !PT ;  /* 0x000000126d037c10 */ /* 0x000fc6000a7fe4ff */
        /* <DEDUP_REMOVED lines=11> */
[----:B--2---:R-:W-:-:S03]  /*20120*/  PRMT R91, R91, 0x5410, R137 ;  /* 0x000054105b5b7816 */ /* 0x004fc60000000089 */
[----:B------:R-:W2:Y:S01]  /*20130*/  LDL.LU R137, [R1+0xb48] ;  /* 0x000b480001897983 */ /* 0x000ea20000300800 */
[----:B---3--:R-:W-:-:S03]  /*20140*/  PRMT R92, R92, 0x5410, R128 ;  /* 0x000054105c5c7816 */ /* 0x008fc60000000080 */
[----:B------:R-:W3:Y:S01]  /*20150*/  LDL.LU R128, [R1+0xb44] ;  /* 0x000b440001807983 */ /* 0x000ee20000300800 */
[----:B----4-:R-:W-:-:S03]  /*20160*/  PRMT R93, R93, 0x5410, R136 ;  /* 0x000054105d5d7816 */ /* 0x010fc60000000088 */
[----:B------:R-:W3:Y:S01]  /*20170*/  LDL.LU R136, [R1+0xb40] ;  /* 0x000b400001887983 */ /* 0x000ee20000300800 */
[----:B------:R-:W-:-:S03]  /*20180*/  PRMT R94, R94, 0x5410, R129 ;  /* 0x000054105e5e7816 */ /* 0x000fc60000000081 */
[----:B------:R-:W4:Y:S01]  /*20190*/  LDL.LU R129, [R1+0xb3c] ;  /* 0x000b3c0001817983 */ /* 0x000f220000300800 */
        /* <DEDUP_REMOVED lines=58> */
[----:B------:R-:W4:Y:S01]  /*20540*/  LDL.LU R143, [R1+0x6c] ;  /* 0x00006c00018f7983 */ /* 0x000f220000300800 */
[----:B--2---:R-:W-:Y:S02]  /*20550*/  PRMT R127, R127, 0x5410, R137 ;  /* 0x000054107f7f7816 */ /* 0x004fe40000000089 */
[----:B---3--:R-:W-:-:S02]  /*20560*/  PRMT R128, R128, 0x5410, R136 ;  /* 0x0000541080807816 */ /* 0x008fc40000000088 */
[----:B----4-:R-:W-:Y:S02]  /*20570*/  PRMT R129, R129, 0x5410, R135 ;  /* 0x0000541081817816 */ /* 0x010fe40000000087 */
[----:B------:R-:W-:Y:S02]  /*20580*/  PRMT R130, R130, 0x5410, R134 ;  /* 0x0000541082827816 */ /* 0x000fe40000000086 */
[----:B------:R-:W-:-:S04]  /*20590*/  PRMT R131, R131, 0x5410, R133 ;  /* 0x0000541083837816 */ /* 0x000fc80000000085 */
[----:B------:R0:W-:Y:S01]  /*205a0*/  STTM.x128 tmem[UR13+0x10], R4 ;  /* 0x00001004000079ed */ /* 0x0001e200083c000d */
[----:B------:R-:W1:Y:S01]  /*205b0*/  FENCE.VIEW.ASYNC.T ;  /* 0x00000000000073c6 */ /* 0x000e620000000200 */
        /* <DEDUP_REMOVED lines=9> */
[----:B------:R-:W-:Y:S01]  /*20650*/  PRMT R142, RZ, 0x7610, R142 ;  /* 0x00007610ff8e7816 */ /* 0x000fe2000000008e */
[----:B-1----:R-:W-:Y:S06]  /*20660*/  BAR.SYNC.DEFER_BLOCKING 0x0 ;  /* 0x0000000000007b1d */ /* 0x002fec0000010000 */
[----:B0-----:R-:W2:Y:S04]  /*20670*/  LDL.LU R95, [R1+0xc4] ;  /* 0x0000c400015f7983 */ /* 0x001ea80000300800 */
[----:B------:R-:W3:Y:S04]  /*20680*/  LDL.LU R96, [R1] ;  /* 0x0000000001607983 */ /* 0x000ee80000300800 */
        /* <DEDUP_REMOVED lines=43> */
[----:B------:R-:W-:Y:S01]  /*20940*/  IMAD.MOV.U32 R94, RZ, RZ, R153 ;  /* 0x000000ffff5e7224 */ /* 0x000fe200078e0099 */
        /* <DEDUP_REMOVED lines=12> */
[----:B------:R-:W4:Y:S01]  /*20a10*/  @!P2 LDG.E.U16 R142, desc[UR22][R92.64] ;  /* 0x000000165c8ea981 */ /* 0x000f22000c1e1500 */
[----:B------:R-:W-:Y:S01]  /*20a20*/  PRMT R6, RZ, 0x7610, R6 ;  /* 0x00007610ff067816 */ /* 0x000fe20000000006 */
[----:B------:R-:W-:Y:S01]  /*20a30*/  IMAD.MOV.U32 R86, RZ, RZ, R144 ;  /* 0x000000ffff567224 */ /* 0x000fe200078e0090 */
[----:B------:R-:W-:Y:S01]  /*20a40*/  PRMT R7, RZ, 0x7610, R7 ;  /* 0x00007610ff077816 */ /* 0x000fe20000000007 */
[----:B------:R-:W-:Y:S01]  /*20a50*/  IMAD.MOV.U32 R87, RZ, RZ, R143 ;  /* 0x000000ffff577224 */ /* 0x000fe200078e008f */
[----:B------:R-:W4:Y:S01]  /*20a60*/  @!P3 LDG.E.U16 R4, desc[UR22][R90.64] ;  /* 0x000000165a04b981 */ /* 0x000f22000c1e1500 */
[----:B------:R-:W-:-:S02]  /*20a70*/  PRMT R22, RZ, 0x7610, R22 ;  /* 0x00007610ff167816 */ /* 0x000fc40000000016 */
[----:B------:R-:W-:Y:S01]  /*20a80*/  PRMT R23, RZ, 0x7610, R23 ;  /* 0x00007610ff177816 */ /* 0x000fe20000000017 */
[----:B------:R-:W4:Y:S01]  /*20a90*/  @!P2 LDG.E.U16 R5, desc[UR22][R88.64] ;  /* 0x000000165805a981 */ /* 0x000f22000c1e1500 */
[----:B------:R-:W-:Y:S02]  /*20aa0*/  PRMT R8, RZ, 0x7610, R8 ;  /* 0x00007610ff087816 */ /* 0x000fe40000000008 */
[----:B------:R-:W-:Y:S01]  /*20ab0*/  PRMT R9, RZ, 0x7610, R9 ;  /* 0x00007610ff097816 */ /* 0x000fe20000000009 */
[----:B------:R-:W4:Y:S01]  /*20ac0*/  @!P3 LDG.E.U16 R6, desc[UR22][R86.64] ;  /* 0x000000165606b981 */ /* 0x000f22000c1e1500 */
[----:B------:R-:W-:Y:S01]  /*20ad0*/  PRMT R24, RZ, 0x7610, R24 ;  /* 0x00007610ff187816 */ /* 0x000fe20000000018 */
[----:B------:R-:W-:Y:S01]  /*20ae0*/  IMAD.MOV.U32 R49, RZ, RZ, R165 ;  /* 0x000000ffff317224 */ /* 0x000fe200078e00a5 */
[----:B------:R-:W-:Y:S01]  /*20af0*/  PRMT R25, RZ, 0x7610, R25 ;  /* 0x00007610ff197816 */ /* 0x000fe20000000019 */
[----:B--2---:R-:W-:Y:S02]  /*20b00*/  IMAD.MOV.U32 R48, RZ, RZ, R95 ;  /* 0x000000ffff307224 */ /* 0x004fe400078e005f */
[----:B---3--:R-:W-:-:S03]  /*20b10*/  IMAD.MOV.U32 R51, RZ, RZ, R96 ;  /* 0x000000ffff337224 */ /* 0x008fc600078e0060 */
[----:B------:R-:W2:Y:S01]  /*20b20*/  @!P2 LDG.E.U16 R25, desc[UR22][R48.64] ;  /* 0x000000163019a981 */ /* 0x000ea2000c1e1500 */
[----:B------:R-:W-:Y:S02]  /*20b30*/  IMAD.MOV.U32 R96, RZ, RZ, R155 ;  /* 0x000000ffff607224 */ /* 0x000fe400078e009b */
[----:B----4-:R-:W-:Y:S02]  /*20b40*/  IMAD.MOV.U32 R50, RZ, RZ, R97 ;  /* 0x000000ffff327224 */ /* 0x010fe400078e0061 */
[----:B------:R-:W-:Y:S02]  /*20b50*/  IMAD.MOV.U32 R97, RZ, RZ, R152 ;  /* 0x000000ffff617224 */ /* 0x000fe400078e0098 */
[----:B------:R-:W-:Y:S01]  /*20b60*/  IMAD.MOV.U32 R57, RZ, RZ, R98 ;  /* 0x000000ffff397224 */ /* 0x000fe200078e0062 */
[----:B------:R-:W3:Y:S01]  /*20b70*/  @!P3 LDG.E.U16 R24, desc[UR22][R50.64] ;  /* 0x000000163218b981 */ /* 0x000ee2000c1e1500 */
[----:B------:R-:W-:Y:S02]  /*20b80*/  IMAD.MOV.U32 R98, RZ, RZ, R157 ;  /* 0x000000ffff627224 */ /* 0x000fe400078e009d */
[----:B------:R-:W-:Y:S01]  /*20b90*/  IMAD.MOV.U32 R56, RZ, RZ, R99 ;  /* 0x000000ffff387224 */ /* 0x000fe200078e0063 */
[----:B------:R-:W4:Y:S01]  /*20ba0*/  @!P2 LDG.E.U16 R140, desc[UR22][R96.64] ;  /* 0x00000016608ca981 */ /* 0x000f22000c1e1500 */
[----:B------:R-:W-:-:S03]  /*20bb0*/  IMAD.MOV.U32 R59, RZ, RZ, R100 ;  /* 0x000000ffff3b7224 */ /* 0x000fc600078e0064 */
[----:B------:R-:W2:Y:S01]  /*20bc0*/  @!P2 LDG.E.U16 R23, desc[UR22][R56.64] ;  /* 0x000000163817a981 */ /* 0x000ea2000c1e1500 */
[----:B------:R-:W-:Y:S02]  /*20bd0*/  IMAD.MOV.U32 R100, RZ, RZ, R159 ;  /* 0x000000ffff647224 */ /* 0x000fe400078e009f */
[----:B------:R-:W-:Y:S02]  /*20be0*/  IMAD.MOV.U32 R58, RZ, RZ, R101 ;  /* 0x000000ffff3a7224 */ /* 0x000fe400078e0065 */
[----:B------:R-:W-:Y:S02]  /*20bf0*/  IMAD.MOV.U32 R101, RZ, RZ, R156 ;  /* 0x000000ffff657224 */ /* 0x000fe400078e009c */
[----:B------:R-:W-:Y:S01]  /*20c00*/  IMAD.MOV.U32 R61, RZ, RZ, R102 ;  /* 0x000000ffff3d7224 */ /* 0x000fe200078e0066 */
[----:B------:R-:W2:Y:S01]  /*20c10*/  @!P3 LDG.E.U16 R22, desc[UR22][R58.64] ;  /* 0x000000163a16b981 */ /* 0x000ea2000c1e1500 */
[----:B------:R-:W-:Y:S02]  /*20c20*/  IMAD.MOV.U32 R102, RZ, RZ, R161 ;  /* 0x000000ffff667224 */ /* 0x000fe400078e00a1 */
[----:B------:R-:W-:Y:S01]  /*20c30*/  IMAD.MOV.U32 R60, RZ, RZ, R103 ;  /* 0x000000ffff3c7224 */ /* 0x000fe200078e0067 */
[----:B------:R-:W2:Y:S01]  /*20c40*/  @!P2 LDG.E.U16 R138, desc[UR22][R100.64] ;  /* 0x00000016648aa981 */ /* 0x000ea2000c1e1500 */
        /* <DEDUP_REMOVED lines=10> */
[----:B------:R-:W-:-:S02]  /*20cf0*/  IMAD.MOV.U32 R107, RZ, RZ, R162 ;  /* 0x000000ffff6b7224 */ /* 0x000fc400078e00a2 */
[----:B------:R-:W-:Y:S01]  /*20d00*/  IMAD.MOV.U32 R67, RZ, RZ, R108 ;  /* 0x000000ffff437224 */ /* 0x000fe200078e006c */
[----:B------:R-:W2:Y:S01]  /*20d10*/  @!P2 LDG.E.U16 R19, desc[UR22][R64.64] ;  /* 0x000000164013a981 */ /* 0x000ea2000c1e1500 */
[----:B------:R-:W-:Y:S02]  /*20d20*/  IMAD.MOV.U32 R108, RZ, RZ, R132 ;  /* 0x000000ffff6c7224 */ /* 0x000fe400078e0084 */
[----:B------:R-:W-:Y:S01]  /*20d30*/  IMAD.MOV.U32 R66, RZ, RZ, R109 ;  /* 0x000000ffff427224 */ /* 0x000fe200078e006d */
[----:B------:R-:W2:Y:S01]  /*20d40*/  @!P3 LDG.E.U16 R133, desc[UR22][R106.64] ;  /* 0x000000166a85b981 */ /* 0x000ea2000c1e1500 */
[----:B------:R-:W-:Y:S02]  /*20d50*/  IMAD.MOV.U32 R109, RZ, RZ, R3 ;  /* 0x000000ffff6d7224 */ /* 0x000fe400078e0003 */
[----:B------:R-:W-:Y:S01]  /*20d60*/  IMAD.MOV.U32 R69, RZ, RZ, R110 ;  /* 0x000000ffff457224 */ /* 0x000fe200078e006e */
[----:B------:R-:W2:Y:S01]  /*20d70*/  LDL.LU R3, [R1+0xb24] ;  /* 0x000b240001037983 */ /* 0x000ea20000300800 */
[----:B------:R-:W-:-:S02]  /*20d80*/  IMAD.MOV.U32 R110, RZ, RZ, R0 ;  /* 0x000000ffff6e7224 */ /* 0x000fc400078e0000 */
[----:B------:R-:W-:Y:S01]  /*20d90*/  IMAD.MOV.U32 R68, RZ, RZ, R111 ;  /* 0x000000ffff447224 */ /* 0x000fe200078e006f */
[----:B------:R-:W3:Y:S01]  /*20da0*/  @!P2 LDG.E.U16 R136, desc[UR22][R108.64] ;  /* 0x000000166c88a981 */ /* 0x000ee2000c1e1500 */
[----:B------:R-:W-:Y:S02]  /*20db0*/  IMAD.MOV.U32 R111, RZ, RZ, R2 ;  /* 0x000000ffff6f7224 */ /* 0x000fe400078e0002 */
[----:B------:R-:W-:Y:S01]  /*20dc0*/  IMAD.MOV.U32 R103, RZ, RZ, R158 ;  /* 0x000000ffff677224 */ /* 0x000fe200078e009e */
[----:B------:R-:W4:Y:S04]  /*20dd0*/  @!P2 LDG.E.U16 R17, desc[UR22][R68.64] ;  /* 0x000000164411a981 */ /* 0x000f28000c1e1500 */
[----:B------:R-:W4:Y:S01]  /*20de0*/  @!P3 LDG.E.U16 R134, desc[UR22][R110.64] ;  /* 0x000000166e86b981 */ /* 0x000f22000c1e1500 */
[----:B------:R-:W-:-:S02]  /*20df0*/  IMAD.MOV.U32 R99, RZ, RZ, R154 ;  /* 0x000000ffff637224 */ /* 0x000fc400078e009a */
[----:B------:R-:W-:Y:S01]  /*20e00*/  IMAD.MOV.U32 R73, RZ, RZ, R114 ;  /* 0x000000ffff497224 */ /* 0x000fe200078e0072 */
[----:B------:R-:W4:Y:S01]  /*20e10*/  @!P3 LDG.E.U16 R137, desc[UR22][R102.64] ;  /* 0x000000166689b981 */ /* 0x000f22000c1e1500 */
[----:B------:R-:W-:-:S03]  /*20e20*/  IMAD.MOV.U32 R72, RZ, RZ, R115 ;  /* 0x000000ffff487224 */ /* 0x000fc600078e0073 */
        /* <DEDUP_REMOVED lines=8> */
[----:B------:R0:W5:Y:S01]  /*20eb0*/  LDL.LU R132, [R1+0xb20] ;  /* 0x000b200001847983 */ /* 0x0001620000300800 */
        /* <DEDUP_REMOVED lines=10> */
[----:B------:R-:W-:-:S05]  /*20f60*/  IMAD.MOV.U32 R82, RZ, RZ, R125 ;  /* 0x000000ffff527224 */ /* 0x000fca00078e007d */
[----:B------:R-:W4:Y:S01]  /*20f70*/  @!P3 LDG.E.U16 R10, desc[UR22][R82.64] ;  /* 0x00000016520ab981 */ /* 0x000f22000c1e1500 */
[----:B------:R-:W-:Y:S02]  /*20f80*/  IMAD.MOV.U32 R70, RZ, RZ, R113 ;  /* 0x000000ffff467224 */ /* 0x000fe400078e0071 */
[----:B------:R-:W-:Y:S02]  /*20f90*/  IMAD.MOV.U32 R71, RZ, RZ, R112 ;  /* 0x000000ffff477224 */ /* 0x000fe400078e0070 */
[----:B------:R-:W-:-:S03]  /*20fa0*/  IMAD.MOV.U32 R95, RZ, RZ, R150 ;  /* 0x000000ffff5f7224 */ /* 0x000fc600078e0096 */
[----:B------:R-:W4:Y:S04]  /*20fb0*/  @!P3 LDG.E.U16 R16, desc[UR22][R70.64] ;  /* 0x000000164610b981 */ /* 0x000f28000c1e1500 */
[----:B------:R-:W4:Y:S01]  /*20fc0*/  @!P3 LDG.E.U16 R141, desc[UR22][R94.64] ;  /* 0x000000165e8db981 */ /* 0x000f22000c1e1500 */
[----:B------:R-:W-:Y:S02]  /*20fd0*/  IMAD.MOV.U32 R85, RZ, RZ, R130 ;  /* 0x000000ffff557224 */ /* 0x000fe400078e0082 */
[----:B------:R-:W-:Y:S02]  /*20fe0*/  IMAD.MOV.U32 R84, RZ, RZ, R131 ;  /* 0x000000ffff547224 */ /* 0x000fe400078e0083 */
[----:B------:R-:W-:Y:S02]  /*20ff0*/  IMAD.MOV.U32 R54, RZ, RZ, R129 ;  /* 0x000000ffff367224 */ /* 0x000fe400078e0081 */
[----:B------:R-:W-:Y:S01]  /*21000*/  IMAD.MOV.U32 R55, RZ, RZ, R128 ;  /* 0x000000ffff377224 */ /* 0x000fe200078e0080 */
[----:B------:R-:W4:Y:S01]  /*21010*/  @!P2 LDG.E.U16 R7, desc[UR22][R84.64] ;  /* 0x000000165407a981 */ /* 0x000f22000c1e1500 */
[----:B------:R-:W-:-:S02]  /*21020*/  IMAD.MOV.U32 R52, RZ, RZ, R127 ;  /* 0x000000ffff347224 */ /* 0x000fc400078e007f */
[----:B------:R-:W-:Y:S01]  /*21030*/  IMAD.MOV.U32 R53, RZ, RZ, R126 ;  /* 0x000000ffff357224 */ /* 0x000fe200078e007e */
[----:B------:R-:W4:Y:S04]  /*21040*/  @!P3 LDG.E.U16 R8, desc[UR22][R54.64] ;  /* 0x000000163608b981 */ /* 0x000f28000c1e1500 */
[----:B------:R-:W4:Y:S01]  /*21050*/  @!P2 LDG.E.U16 R9, desc[UR22][R52.64] ;  /* 0x000000163409a981 */ /* 0x000f22000c1e1500 */
[----:B------:R-:W-:Y:S01]  /*21060*/  BAR.SYNC.DEFER_BLOCKING 0x0 ;  /* 0x0000000000007b1d */ /* 0x000fe20000010000 */
[----:B------:R-:W-:-:S04]  /*21070*/  ULEA UR6, UR20, UR11, 0x3 ;  /* 0x0000000b14067291 */ /* 0x000fc8000f8e18ff */
[----:B------:R-:W-:Y:S01]  /*21080*/  UIADD3 UR6, UPT, UPT, UR6, 0x4000, URZ ;  /* 0x0000400006067890 */ /* 0x000fe2000fffe0ff */
[C---:B--2---:R-:W-:Y:S02]  /*21090*/  LOP3.LUT R26, R3.reuse, 0x10, RZ, 0x3c, !PT ;  /* 0x00000010031a7812 */ /* 0x044fe400078e3cff */
[C---:B------:R-:W-:Y:S01]  /*210a0*/  LOP3.LUT R27, R3.reuse, 0x20, RZ, 0x3c, !PT ;  /* 0x00000020031b7812 */ /* 0x040fe200078e3cff */
[----:B---3--:R-:W-:Y:S04]  /*210b0*/  STS.U16 [R3+UR11+0x3000], R136 ;  /* 0x0030008803007988 */ /* 0x008fe8000800040b */
[----:B----4-:R-:W-:Y:S04]  /*210c0*/  STS.U16 [R3+UR11+0x2000], R134 ;  /* 0x0020008603007988 */ /* 0x010fe8000800040b */
[----:B------:R-:W-:Y:S04]  /*210d0*/  STS.U16 [R3+UR11+0x3400], R11 ;  /* 0x0034000b03007988 */ /* 0x000fe8000800040b */
[----:B------:R-:W-:Y:S04]  /*210e0*/  STS.U16 [R3+UR11+0x2400], R10 ;  /* 0x0024000a03007988 */ /* 0x000fe8000800040b */
[----:B------:R-:W-:Y:S04]  /*210f0*/  STS.U16 [R26+UR11+0x2080], R133 ;  /* 0x002080851a007988 */ /* 0x000fe8000800040b */
[----:B------:R-:W-:Y:S04]  /*21100*/  STS.U16 [R26+UR11+0x3080], R135 ;  /* 0x003080871a007988 */ /* 0x000fe8000800040b */
[----:B------:R-:W-:Y:S04]  /*21110*/  STS.U16 [R26+UR11+0x2480], R12 ;  /* 0x0024800c1a007988 */ /* 0x000fe8000800040b */
[----:B------:R1:W-:Y:S04]  /*21120*/  STS.U16 [R26+UR11+0x3480], R13 ;  /* 0x0034800d1a007988 */ /* 0x0003e8000800040b */
[----:B------:R-:W-:Y:S04]  /*21130*/  STS.U16 [R27+UR11+0x2100], R137 ;  /* 0x002100891b007988 */ /* 0x000fe8000800040b */
[----:B------:R-:W-:Y:S01]  /*21140*/  STS.U16 [R27+UR11+0x3100], R138 ;  /* 0x0031008a1b007988 */ /* 0x000fe2000800040b */
[----:B-1----:R-:W-:-:S03]  /*21150*/  LOP3.LUT R26, R3, 0x30, RZ, 0x3c, !PT ;  /* 0x00000030031a7812 */ /* 0x002fc600078e3cff */
        /* <DEDUP_REMOVED lines=17> */
[----:B------:R0:W-:Y:S04]  /*21270*/  STS.U16 [R27+UR11+0x2300], R6 ;  /* 0x002300061b007988 */ /* 0x0001e8000800040b */
[----:B------:R0:W-:Y:S01]  /*21280*/  STS.U16 [R27+UR11+0x3300], R7 ;  /* 0x003300071b007988 */ /* 0x0001e2000800040b */
[----:B-1----:R-:W-:-:S03]  /*21290*/  LOP3.LUT R26, R3, 0x70, RZ, 0x3c, !PT ;  /* 0x00000070031a7812 */ /* 0x002fc600078e3cff */
[----:B------:R0:W-:Y:S04]  /*212a0*/  STS.U16 [R27+UR11+0x2700], R22 ;  /* 0x002700161b007988 */ /* 0x0001e8000800040b */
[----:B------:R0:W-:Y:S04]  /*212b0*/  STS.U16 [R27+UR11+0x3700], R23 ;  /* 0x003700171b007988 */ /* 0x0001e8000800040b */
[----:B------:R0:W-:Y:S04]  /*212c0*/  STS.U16 [R26+UR11+0x2380], R8 ;  /* 0x002380081a007988 */ /* 0x0001e8000800040b */
[----:B------:R0:W-:Y:S04]  /*212d0*/  STS.U16 [R26+UR11+0x3380], R9 ;  /* 0x003380091a007988 */ /* 0x0001e8000800040b */
[----:B------:R0:W-:Y:S04]  /*212e0*/  STS.U16 [R26+UR11+0x2780], R24 ;  /* 0x002780181a007988 */ /* 0x0001e8000800040b */
[----:B------:R0:W-:Y:S01]  /*212f0*/  STS.U16 [R26+UR11+0x3780], R25 ;  /* 0x003780191a007988 */ /* 0x0001e2000800040b */
[----:B------:R1:W-:Y:S06]  /*21300*/  MEMBAR.ALL.CTA ;  /* 0x0000000000007992 */ /* 0x0003ec0000008000 */
[----:B-1----:R-:W1:Y:S02]  /*21310*/  FENCE.VIEW.ASYNC.S ;  /* 0x00000000000073c6 */ /* 0x002e640000000000 */
[----:B-1----:R-:W-:Y:S06]  /*21320*/  BAR.SYNC.DEFER_BLOCKING 0x0 ;  /* 0x0000000000007b1d */ /* 0x002fec0000010000 */
[----:B------:R-:W-:Y:S05]  /*21330*/  @P0 BRA `(.L_x_10) ;  /* 0x0000000000d40947 */ /* 0x000fea0003800000 */
[----:B------:R-:W-:Y:S02]  /*21340*/  UIADD3 UR56, UPT, UPT, UR12, 0x18, URZ ;  /* 0x000000180c387890 */ /* 0x000fe4000fffe0ff */
[----:B------:R-:W-:Y:S02]  /*21350*/  UIADD3 UR59, UPT, UPT, UR12, 0x20, URZ ;  /* 0x000000200c3b7890 */ /* 0x000fe4000fffe0ff */
[----:B------:R-:W-:Y:S02]  /*21360*/  UIADD3 UR58, UPT, UPT, UR12, 0x28, URZ ;  /* 0x000000280c3a7890 */ /* 0x000fe4000fffe0ff */
[----:B------:R-:W-:Y:S01]  /*21370*/  UIADD3 UR7, UPT, UPT, UR12, 0x30, URZ ;  /* 0x000000300c077890 */ /* 0x000fe2000fffe0ff */
[----:B------:R-:W-:Y:S01]  /*21380*/  UMOV UR66, 0x0 ;  /* 0x0000000000427882 */ /* 0x000fe20000000000 */
[----:B------:R-:W-:Y:S01]  /*21390*/  UMOV UR67, 0x8040010 ;  /* 0x0804001000437882 */ /* 0x000fe20000000000 */
[----:B------:R-:W-:Y:S01]  /*213a0*/  UMOV UR70, UR14 ;  /* 0x0000000e00467c82 */ /* 0x000fe20008000000 */
[----:B------:R-:W-:Y:S01]  /*213b0*/  UMOV UR71, 0x40004040 ;  /* 0x4000404000477882 */ /* 0x000fe20000000000 */
[----:B------:R-:W-:-:S02]  /*213c0*/  UIADD3 UR77, UPT, UPT, UR12, 0x38, URZ ;  /* 0x000000380c4d7890 */ /* 0x000fc4000fffe0ff */
[----:B------:R1:W-:Y:S01]  /*213d0*/  UTCHMMA tmem[UR15], gdesc[UR70], tmem[UR12], tmem[UR66], idesc[UR67], UPT ;  /* 0x00ff42460f0079ea */ /* 0x0003e2000b80000c */
[----:B------:R-:W-:Y:S02]  /*213e0*/  UIADD3 UR75, UPT, UPT, UR12, 0x40, URZ ;  /* 0x000000400c4b7890 */ /* 0x000fe4000fffe0ff */
[----:B------:R-:W-:Y:S01]  /*213f0*/  UIADD3 UR76, UPT, UPT, UR12, 0x48, URZ ;  /* 0x000000480c4c7890 */ /* 0x000fe2000fffe0ff */
[----:B------:R-:W-:Y:S01]  /*21400*/  UMOV UR64, 0x0 ;  /* 0x0000000000407882 */ /* 0x000fe20000000000 */
[----:B------:R-:W-:Y:S01]  /*21410*/  UMOV UR65, 0x8040010 ;  /* 0x0804001000417882 */ /* 0x000fe20000000000 */
[----:B------:R-:W-:Y:S01]  /*21420*/  UMOV UR62, 0x0 ;  /* 0x00000000003e7882 */ /* 0x000fe20000000000 */
[----:B------:R-:W-:Y:S01]  /*21430*/  UMOV UR63, 0x8040010 ;  /* 0x08040010003f7882 */ /* 0x000fe20000000000 */
[----:B------:R-:W-:Y:S01]  /*21440*/  UMOV UR60, 0x0 ;  /* 0x00000000003c7882 */ /* 0x000fe20000000000 */
[----:B-1----:R-:W-:Y:S02]  /*21450*/  UIADD3 UR70, UPT, UPT, UR12, 0x50, URZ ;  /* 0x000000500c467890 */ /* 0x002fe4000fffe0ff */
[----:B------:R1:W-:Y:S01]  /*21460*/  UTCHMMA tmem[UR56], gdesc[UR24], tmem[UR12], tmem[UR64], idesc[UR65], UPT ;  /* 0x00ff4018380079ea */ /* 0x0003e2000b80000c */
[----:B------:R-:W-:-:S02]  /*21470*/  UIADD3 UR71, UPT, UPT, UR12, 0x58, URZ ;  /* 0x000000580c477890 */ /* 0x000fc4000fffe0ff */
[----:B------:R2:W-:Y:S01]  /*21480*/  UTCHMMA tmem[UR59], gdesc[UR26], tmem[UR12], tmem[UR62], idesc[UR63], UPT ;  /* 0x00ff3e1a3b0079ea */ /* 0x0005e2000b80000c */
[----:B------:R-:W-:Y:S01]  /*21490*/  UMOV UR61, 0x8040010 ;  /* 0x08040010003d7882 */ /* 0x000fe20000000000 */
[----:B------:R-:W-:Y:S01]  /*214a0*/  UMOV UR54, 0x0 ;  /* 0x0000000000367882 */ /* 0x000fe20000000000 */
[----:B------:R-:W-:Y:S01]  /*214b0*/  UMOV UR55, 0x8040010 ;  /* 0x0804001000377882 */ /* 0x000fe20000000000 */
[----:B------:R-:W-:Y:S01]  /*214c0*/  UMOV UR57, 0x8040010 ;  /* 0x0804001000397882 */ /* 0x000fe20000000000 */
[----:B------:R3:W-:Y:S01]  /*214d0*/  UTCHMMA tmem[UR58], gdesc[UR28], tmem[UR12], tmem[UR60], idesc[UR61], UPT ;  /* 0x00ff3c1c3a0079ea */ /* 0x0007e2000b80000c */
[----:B------:R-:W-:Y:S01]  /*214e0*/  UMOV UR68, 0x0 ;  /* 0x0000000000447882 */ /* 0x000fe20000000000 */
[----:B------:R-:W-:Y:S01]  /*214f0*/  UMOV UR69, 0x8040010 ;  /* 0x0804001000457882 */ /* 0x000fe20000000000 */
[----:B-1----:R-:W-:Y:S01]  /*21500*/  UMOV UR56, 0x0 ;  /* 0x0000000000387882 */ /* 0x002fe20000000000 */
[----:B------:R1:W-:Y:S01]  /*21510*/  UTCHMMA tmem[UR7], gdesc[UR30], tmem[UR12], tmem[UR54], idesc[UR55], UPT ;  /* 0x00ff361e070079ea */ /* 0x0003e2000b80000c */
[----:B--2---:R-:W-:Y:S01]  /*21520*/  UMOV UR59, 0x8040010 ;  /* 0x08040010003b7882 */ /* 0x004fe20000000000 */
[----:B------:R2:W-:Y:S01]  /*21530*/  UTCHMMA tmem[UR77], gdesc[UR32], tmem[UR12], tmem[UR56], idesc[UR57], UPT ;  /* 0x00ff38204d0079ea */ /* 0x0005e2000b80000c */
[----:B------:R4:W-:Y:S01]  /*21540*/  UTCHMMA tmem[UR75], gdesc[UR34], tmem[UR12], tmem[UR68], idesc[UR69], UPT ;  /* 0x00ff44224b0079ea */ /* 0x0009e2000b80000c */
[----:B---3--:R-:W-:-:S02]  /*21550*/  UMOV UR58, 0x0 ;  /* 0x00000000003a7882 */ /* 0x008fc40000000000 */
[----:B------:R-:W-:Y:S01]  /*21560*/  UTCHMMA tmem[UR76], gdesc[UR36], tmem[UR12], tmem[UR58], idesc[UR59], UPT ;  /* 0x00ff3a244c0079ea */ /* 0x000fe2000b80000c */
[----:B------:R3:W-:Y:S01]  /*21570*/  UTCHMMA tmem[UR70], gdesc[UR38], tmem[UR12], tmem[UR66], idesc[UR67], UPT ;  /* 0x00ff4226460079ea */ /* 0x0007e2000b80000c */
[----:B-1----:R-:W-:Y:S02]  /*21580*/  UIADD3 UR7, UPT, UPT, UR12, 0x68, URZ ;  /* 0x000000680c077890 */ /* 0x002fe4000fffe0ff */
[----:B------:R1:W-:Y:S01]  /*21590*/  UTCHMMA tmem[UR71], gdesc[UR40], tmem[UR12], tmem[UR64], idesc[UR65], UPT ;  /* 0x00ff4028470079ea */ /* 0x0003e2000b80000c */
[----:B--2---:R-:W-:Y:S02]  /*215a0*/  UIADD3 UR77, UPT, UPT, UR12, 0x60, URZ ;  /* 0x000000600c4d7890 */ /* 0x004fe4000fffe0ff */
[----:B----4-:R-:W-:Y:S02]  /*215b0*/  UIADD3 UR75, UPT, UPT, UR12, 0x70, URZ ;  /* 0x000000700c4b7890 */ /* 0x010fe4000fffe0ff */
[----:B---3--:R-:W-:Y:S02]  /*215c0*/  UIADD3 UR66, UPT, UPT, UR12, 0x78, URZ ;  /* 0x000000780c427890 */ /* 0x008fe4000fffe0ff */
[----:B-1----:R-:W-:-:S03]  /*215d0*/  UIADD3 UR64, UPT, UPT, UR12, 0x80, URZ ;  /* 0x000000800c407890 */ /* 0x002fc6000fffe0ff */
[----:B------:R-:W-:Y:S01]  /*215e0*/  UTCHMMA tmem[UR77], gdesc[UR42], tmem[UR12], tmem[UR62], idesc[UR63], UPT ;  /* 0x00ff3e2a4d0079ea */ /* 0x000fe2000b80000c */
[----:B------:R-:W-:Y:S02]  /*215f0*/  UIADD3 UR65, UPT, UPT, UR12, 0x88, URZ ;  /* 0x000000880c417890 */ /* 0x000fe4000fffe0ff */
[----:B------:R1:W-:Y:S01]  /*21600*/  UTCHMMA tmem[UR7], gdesc[UR44], tmem[UR12], tmem[UR60], idesc[UR61], UPT ;  /* 0x00ff3c2c070079ea */ /* 0x0003e2000b80000c */
[----:B------:R2:W-:Y:S01]  /*21610*/  UTCHMMA tmem[UR75], gdesc[UR46], tmem[UR12], tmem[UR54], idesc[UR55], UPT ;  /* 0x00ff362e4b0079ea */ /* 0x0005e2000b80000c */
[----:B------:R2:W-:Y:S01]  /*21620*/  UTCHMMA tmem[UR66], gdesc[UR48], tmem[UR12], tmem[UR56], idesc[UR57], UPT ;  /* 0x00ff3830420079ea */ /* 0x0005e2000b80000c */
[----:B------:R2:W-:Y:S04]  /*21630*/  UTCHMMA tmem[UR64], gdesc[UR50], tmem[UR12], tmem[UR58], idesc[UR59], UPT ;  /* 0x00ff3a32400079ea */ /* 0x0005e8000b80000c */
[----:B------:R2:W-:Y:S01]  /*21640*/  UTCHMMA tmem[UR65], gdesc[UR52], tmem[UR12], tmem[UR68], idesc[UR69], UPT ;  /* 0x00ff4434410079ea */ /* 0x0005e2000b80000c */
[----:B-1----:R-:W-:-:S02]  /*21650*/  UMOV UR7, URZ ;  /* 0x000000ff00077c82 */ /* 0x002fc40008000000 */
[----:B------:R-:W-:Y:S02]  /*21660*/  UMOV UR67, UR6 ;  /* 0x0000000600437c82 */ /* 0x000fe40008000000 */
[----:B------:R2:W-:Y:S01]  /*21670*/  UTCBAR [UR67], URZ ;  /* 0x000000ff430073e9 */ /* 0x0005e200080000ff */
[----:B------:R-:W-:Y:S02]  /*21680*/  NOP ;  /* 0x0000000000007918 */ /* 0x000fe40000000000 */
.L_x_10:
[----:B------:R-:W3:Y:S01]  /*21690*/  LDL R4, [R1+0xad0] ;  /* 0x000ad00001047983 */ /* 0x000ee20000100800 */
[----:B------:R-:W-:-:S04]  /*216a0*/  UIADD3 UR20, UPT, UPT, UR20, 0x1, URZ ;  /* 0x0000000114147890 */ /* 0x000fc8000fffe0ff */
[----:B------:R-:W-:-:S04]  /*216b0*/  UISETP.GT.AND UP1, UPT, UR20, 0x1, UPT ;  /* 0x000000011400788c */ /* 0x000fc8000bf24270 */
[----:B------:R-:W-:Y:S02]  /*216c0*/  USEL UR7, URZ, 0x1, !UP1 ;  /* 0x00000001ff077887 */ /* 0x000fe4000c800000 */
[----:B------:R-:W-:Y:S02]  /*216d0*/  USEL UR20, UR20, URZ, !UP1 ;  /* 0x000000ff14147287 */ /* 0x000fe4000c800000 */
[----:B--2---:R-:W-:-:S03]  /*216e0*/  ULOP3.LUT UR54, UR4, UR7, URZ, 0x3c, !UPT ;  /* 0x0000000704367292 */ /* 0x004fc6000f8e3cff */
[----:B------:R-:W-:-:S04]  /*216f0*/  UMOV UR7, UR4 ;  /* 0x0000000400077c82 */ /* 0x000fc80008000000 */
[----:B------:R-:W-:Y:S01]  /*21700*/  UMOV UR4, UR54 ;  /* 0x0000003600047c82 */ /* 0x000fe20008000000 */
[----:B---3-5:R-:W-:-:S13]  /*21710*/  ISETP.NE.U32.AND P2, PT, R132, R4, PT ;  /* 0x000000048400720c */ /* 0x028fda0003f45070 */
[----:B------:R-:W-:Y:S05]  /*21720*/  @P2 BRA `(.L_x_11) ;  /* 0xfffffef000e82947 */ /* 0x000fea000383ffff */
.L_x_8:
[----:B------:R-:W2:Y:S01]  /*21730*/  LDCU UR4, c[0x0][0x3a0] ;  /* 0x00007400ff0477ac */ /* 0x000ea20008000800 */
[----:B------:R-:W3:Y:S01]  /*21740*/  LDCU UR15, c[0x0][0x3b4] ;  /* 0x00007680ff0f77ac */ /* 0x000ee20008000800 */
[----:B------:R-:W4:Y:S01]  /*21750*/  LDCU UR14, c[0x0][0x3b8] ;  /* 0x00007700ff0e77ac */ /* 0x000f220008000800 */
[----:B------:R-:W0:Y:S01]  /*21760*/  LDCU.128 UR16, c[0x0][0x390] ;  /* 0x00007200ff1077ac */ /* 0x000e220008000c00 */
[----:B--2---:R-:W-:-:S04]  /*21770*/  UIADD3 UR4, UPT, UPT, UR4, 0xff, URZ ;  /* 0x000000ff04047890 */ /* 0x004fc8000fffe0ff */
[----:B------:R-:W-:-:S09]  /*21780*/  UISETP.GE.AND UP1, UPT, UR4, 0x100, UPT ;  /* 0x000001000400788c */ /* 0x000fd2000bf26270 */
[----:B0--34-:R-:W-:Y:S05]  /*21790*/  BRA.U !UP1, `(.L_x_12) ;  /* 0x0000000109107547 */ /* 0x019fea000b800000 */
[----:B------:R-:W-:-:S06]  /*217a0*/  USHF.L.U32 UR7, UR7, 0x1f, URZ ;  /* 0x0000001f07077899 */ /* 0x000fcc00080006ff */
[----:B------:R-:W-:-:S04]  /*217b0*/  IMAD.U32 R0, RZ, RZ, UR7 ;  /* 0x00000007ff007e24 */ /* 0x000fc8000f8e00ff */
[----:B------:R-:W0:Y:S02]  /*217c0*/  SYNCS.PHASECHK.TRANS64.TRYWAIT P0, [UR6], R0 ;  /* 0x00000000ff0075a7 */ /* 0x000e240008001106 */
[----:B0-----:R-:W-:Y:S05]  /*217d0*/  @!P0 BRA `(.L_x_13) ;  /* 0x0000000800f08947 */ /* 0x001fea0003800000 */
.L_x_12:
[----:B------:R-:W2:Y:S04]  /*217e0*/  LDL.LU R7, [R1+0xb00] ;  /* 0x000b000001077983 */ /* 0x000ea80000300800 */
[----:B------:R-:W3:Y:S04]  /*217f0*/  LDL.LU R6, [R1+0xb10] ;  /* 0x000b100001067983 */ /* 0x000ee80000300800 */
[----:B-1----:R-:W4:Y:S04]  /*21800*/  LDL.LU R5, [R1+0xb0c] ;  /* 0x000b0c0001057983 */ /* 0x002f280000300800 */
[----:B------:R-:W5:Y:S04]  /*21810*/  LDL.LU R4, [R1+0xafc] ;  /* 0x000afc0001047983 */ /* 0x000f680000300800 */
[----:B------:R-:W5:Y:S04]  /*21820*/  LDL.LU R3, [R1+0xaf8] ;  /* 0x000af80001037983 */ /* 0x000f680000300800 */
[----:B------:R-:W5:Y:S04]  /*21830*/  LDL.LU R2, [R1+0xaf4] ;  /* 0x000af40001027983 */ /* 0x000f680000300800 */
[----:B------:R-:W5:Y:S04]  /*21840*/  LDL.LU R26, [R1+0xb08] ;  /* 0x000b0800011a7983 */ /* 0x000f680000300800 */
[----:B------:R-:W5:Y:S04]  /*21850*/  LDL.LU R23, [R1+0xb04] ;  /* 0x000b040001177983 */ /* 0x000f680000300800 */
[----:B------:R-:W5:Y:S01]  /*21860*/  LDL.LU R25, [R1+0xb14] ;  /* 0x000b140001197983 */ /* 0x000f620000300800 */
[----:B------:R-:W-:Y:S01]  /*21870*/  BAR.SYNC.DEFER_BLOCKING 0x0 ;  /* 0x0000000000007b1d */ /* 0x000fe20000010000 */
[----:B------:R-:W-:Y:S01]  /*21880*/  UIMAD UR4, UR5, UR14, URZ ;  /* 0x0000000e050472a4 */ /* 0x000fe2000f8e02ff */
[----:B------:R-:W-:-:S03]  /*21890*/  IMAD.U32 R24, RZ, RZ, UR19 ;  /* 0x00000013ff187e24 */ /* 0x000fc6000f8e00ff */
[----:B------:R-:W-:Y:S01]  /*218a0*/  UIADD3 UR6, UPT, UPT, UR4, UR14, URZ ;  /* 0x0000000e04067290 */ /* 0x000fe2000fffe0ff */
[----:B------:R-:W0:Y:S02]  /*218b0*/  @!P1 SYNCS.CCTL.IV [UR11+0x4000] ;  /* 0x00400000ff0099b1 */ /* 0x000e24000800000b */
[----:B0-----:R-:W-:Y:S06]  /*218c0*/  BAR.SYNC.DEFER_BLOCKING 0x0 ;  /* 0x0000000000007b1d */ /* 0x001fec0000010000 */
[----:B------:R-:W0:Y:S01]  /*218d0*/  @!P1 SYNCS.CCTL.IV [UR11+0x4008] ;  /* 0x00400800ff0099b1 */ /* 0x000e22000800000b */
[----:B--2---:R-:W-:-:S02]  /*218e0*/  R2UR UR26, R7 ;  /* 0x00000000071a72ca */ /* 0x004fc400000e0000 */
[----:B---3--:R-:W-:Y:S02]  /*218f0*/  R2UR UR25, R6 ;  /* 0x00000000061972ca */ /* 0x008fe400000e0000 */
[----:B----4-:R-:W-:Y:S02]  /*21900*/  R2UR UR24, R5 ;  /* 0x00000000051872ca */ /* 0x010fe400000e0000 */
[----:B-----5:R-:W-:Y:S02]  /*21910*/  R2UR UR7, R4 ;  /* 0x00000000040772ca */ /* 0x020fe400000e0000 */
[----:B------:R-:W1:Y:S01]  /*21920*/  LDTM.x16 R4, tmem[UR13] ;  /* 0x0000000d000479ee */ /* 0x000e620008240000 */
[----:B------:R-:W-:Y:S01]  /*21930*/  NOP ;  /* 0x0000000000007918 */ /* 0x000fe20000000000 */
[----:B------:R-:W-:Y:S01]  /*21940*/  R2UR UR20, R3 ;  /* 0x00000000031472ca */ /* 0x000fe200000e0000 */
[C---:B------:R-:W-:Y:S01]  /*21950*/  IMAD R0, R2.reuse, UR15, RZ ;  /* 0x0000000f02007c24 */ /* 0x040fe2000f8e02ff */
[----:B------:R-:W-:Y:S01]  /*21960*/  ISETP.GE.AND P0, PT, R2, UR18, PT ;  /* 0x0000001202007c0c */ /* 0x000fe2000bf06270 */
[----:B------:R-:W-:Y:S01]  /*21970*/  IMAD.U32 R3, RZ, RZ, UR4 ;  /* 0x00000004ff037e24 */ /* 0x000fe2000f8e00ff */
[----:B------:R-:W-:-:S02]  /*21980*/  UIADD3 UR4, UPT, UPT, UR6, UR14, URZ ;  /* 0x0000000e06047290 */ /* 0x000fc4000fffe0ff */
[----:B------:R-:W-:Y:S02]  /*21990*/  LEA R21, P2, R0, UR16, 0x1 ;  /* 0x0000001000157c11 */ /* 0x000fe4000f8408ff */
[----:B------:R-:W-:Y:S02]  /*219a0*/  ISETP.GT.AND P3, PT, R24, UR5, !P0 ;  /* 0x0000000518007c0c */ /* 0x000fe4000c764270 */
[----:B------:R-:W-:Y:S02]  /*219b0*/  LEA.HI.X.SX32 R22, R0, UR17, 0x1, P2 ;  /* 0x0000001100167c11 */ /* 0x000fe400090f0eff */
[----:B------:R-:W-:Y:S02]  /*219c0*/  LEA R2, P4, R3, R21, 0x1 ;  /* 0x0000001503027211 */ /* 0x000fe400078808ff */
[----:B------:R-:W-:Y:S02]  /*219d0*/  ISETP.GT.AND P2, PT, R24, UR26, !P0 ;  /* 0x0000001a18007c0c */ /* 0x000fe4000c744270 */
[----:B------:R-:W-:-:S02]  /*219e0*/  R2UR UR13, R23 ;  /* 0x00000000170d72ca */ /* 0x000fc400000e0000 */
[----:B-1----:R-:W-:Y:S01]  /*219f0*/  F2FP.F16.F32.PACK_AB R0, R5, R4 ;  /* 0x000000040500723e */ /* 0x002fe200000000ff */
[----:B------:R-:W-:Y:S01]  /*21a00*/  IMAD.U32 R5, RZ, RZ, UR6 ;  /* 0x00000006ff057e24 */ /* 0x000fe2000f8e00ff */
[----:B------:R-:W-:Y:S01]  /*21a10*/  LEA.HI.X.SX32 R3, R3, R22, 0x1, P4 ;  /* 0x0000001603037211 */ /* 0x000fe200020f0eff */
[----:B------:R-:W-:Y:S01]  /*21a20*/  IMAD.U32 R23, RZ, RZ, UR4 ;  /* 0x00000004ff177e24 */ /* 0x000fe2000f8e00ff */
[----:B------:R-:W-:Y:S01]  /*21a30*/  UIADD3 UR4, UPT, UPT, UR4, UR14, URZ ;  /* 0x0000000e04047290 */ /* 0x000fe2000fffe0ff */
[----:B------:R-:W-:Y:S02]  /*21a40*/  ISETP.GT.AND P5, PT, R24, UR25, !P0 ;  /* 0x0000001918007c0c */ /* 0x000fe4000c7a4270 */
[----:B------:R-:W-:Y:S01]  /*21a50*/  LEA R4, P4, R5, R21, 0x1 ;  /* 0x0000001505047211 */ /* 0x000fe200078808ff */
[----:B------:R-:W-:Y:S01]  /*21a60*/  UIADD3 UR5, UPT, UPT, UR4, UR14, URZ ;  /* 0x0000000e04057290 */ /* 0x000fe2000fffe0ff */
[----:B------:R1:W-:Y:S01]  /*21a70*/  @P3 STG.E.U16 desc[UR22][R2.64], R0 ;  /* 0x0000000002003986 */ /* 0x0003e2000c101516 */
[----:B------:R-:W-:-:S02]  /*21a80*/  F2FP.F16.F32.PACK_AB R20, R7, R6 ;  /* 0x000000060714723e */ /* 0x000fc400000000ff */
[----:B------:R-:W-:Y:S02]  /*21a90*/  LEA.HI.X.SX32 R5, R5, R22, 0x1, P4 ;  /* 0x0000001605057211 */ /* 0x000fe400020f0eff */
[-C--:B------:R-:W-:Y:S01]  /*21aa0*/  LEA R6, P1, R23, R21.reuse, 0x1 ;  /* 0x0000001517067211 */ /* 0x080fe200078208ff */
[----:B------:R-:W-:Y:S01]  /*21ab0*/  UIADD3 UR6, UPT, UPT, UR5, UR14, URZ ;  /* 0x0000000e05067290 */ /* 0x000fe2000fffe0ff */
[----:B------:R-:W-:Y:S01]  /*21ac0*/  F2FP.F16.F32.PACK_AB R8, R9, R8 ;  /* 0x000000080908723e */ /* 0x000fe200000000ff */
[----:B------:R-:W-:Y:S01]  /*21ad0*/  IMAD.U32 R9, RZ, RZ, UR5 ;  /* 0x00000005ff097e24 */ /* 0x000fe2000f8e00ff */
[----:B-1----:R-:W-:Y:S01]  /*21ae0*/  PRMT R3, R0, 0x7632, R3 ;  /* 0x0000763200037816 */ /* 0x002fe20000000003 */
[----:B------:R-:W-:Y:S01]  /*21af0*/  IMAD.U32 R0, RZ, RZ, UR4 ;  /* 0x00000004ff007e24 */ /* 0x000fe2000f8e00ff */
[----:B------:R-:W-:Y:S02]  /*21b00*/  LEA.HI.X.SX32 R7, R23, R22, 0x1, P1 ;  /* 0x0000001617077211 */ /* 0x000fe400008f0eff */
[----:B------:R-:W-:Y:S01]  /*21b10*/  ISETP.GT.AND P4, PT, R24, UR24, !P0 ;  /* 0x0000001818007c0c */ /* 0x000fe2000c784270 */
[----:B------:R1:W-:Y:S01]  /*21b20*/  @P2 STG.E.U16 desc[UR22][R4.64], R3 ;  /* 0x0000000304002986 */ /* 0x0003e2000c101516 */
[----:B------:R-:W-:Y:S01]  /*21b30*/  LEA R2, P2, R0, R21, 0x1 ;  /* 0x0000001500027211 */ /* 0x000fe200078408ff */
[----:B------:R-:W-:Y:S01]  /*21b40*/  UIADD3 UR4, UPT, UPT, UR6, UR14, URZ ;  /* 0x0000000e06047290 */ /* 0x000fe2000fffe0ff */
[----:B------:R-:W-:Y:S01]  /*21b50*/  R2UR UR15, R26 ;  /* 0x000000001a0f72ca */ /* 0x000fe200000e0000 */
[----:B------:R2:W-:Y:S01]  /*21b60*/  @P5 STG.E.U16 desc[UR22][R6.64], R20 ;  /* 0x0000001406005986 */ /* 0x0005e2000c101516 */
[----:B------:R-:W-:-:S02]  /*21b70*/  ISETP.GT.AND P5, PT, R24, UR7, !P0 ;  /* 0x0000000718007c0c */ /* 0x000fc4000c7a4270 */
[----:B------:R-:W-:Y:S02]  /*21b80*/  ISETP.GT.AND P1, PT, R24, UR20, !P0 ;  /* 0x0000001418007c0c */ /* 0x000fe4000c724270 */
[CC--:B-1----:R-:W-:Y:S02]  /*21b90*/  LEA R4, P3, R9.reuse, R21.reuse, 0x1 ;  /* 0x0000001509047211 */ /* 0x0c2fe400078608ff */
[-C--:B------:R-:W-:Y:S01]  /*21ba0*/  LEA.HI.X.SX32 R3, R0, R22.reuse, 0x1, P2 ;  /* 0x0000001600037211 */ /* 0x080fe200010f0eff */
[----:B------:R-:W-:Y:S01]  /*21bb0*/  IMAD.U32 R0, RZ, RZ, UR6 ;  /* 0x00000006ff007e24 */ /* 0x000fe2000f8e00ff */
[----:B------:R-:W-:Y:S01]  /*21bc0*/  LEA.HI.X.SX32 R5, R9, R22, 0x1, P3 ;  /* 0x0000001609057211 */ /* 0x000fe200018f0eff */
[----:B------:R-:W-:Y:S01]  /*21bd0*/  IMAD.U32 R9, RZ, RZ, UR4 ;  /* 0x00000004ff097e24 */ /* 0x000fe2000f8e00ff */
[----:B--2---:R-:W-:Y:S01]  /*21be0*/  PRMT R7, R20, 0x7632, R7 ;  /* 0x0000763214077816 */ /* 0x004fe20000000007 */
[----:B------:R-:W-:Y:S01]  /*21bf0*/  UIADD3 UR4, UPT, UPT, UR4, UR14, URZ ;  /* 0x0000000e04047290 */ /* 0x000fe2000fffe0ff */
[----:B------:R-:W-:-:S02]  /*21c00*/  LEA R6, P2, R0, R21, 0x1 ;  /* 0x0000001500067211 */ /* 0x000fc400078408ff */
[----:B------:R-:W-:Y:S01]  /*21c10*/  PRMT R20, R8, 0x7610, R20 ;  /* 0x0000761008147816 */ /* 0x000fe20000000014 */
[----:B------:R1:W-:Y:S01]  /*21c20*/  @P4 STG.E.U16 desc[UR22][R2.64], R7 ;  /* 0x0000000702004986 */ /* 0x0003e2000c101516 */
[----:B------:R-:W-:Y:S01]  /*21c30*/  UIADD3 UR5, UPT, UPT, UR4, UR14, URZ ;  /* 0x0000000e04057290 */ /* 0x000fe2000fffe0ff */
[----:B------:R-:W-:Y:S02]  /*21c40*/  ISETP.GT.AND P3, PT, R24, UR15, !P0 ;  /* 0x0000000f18007c0c */ /* 0x000fe4000c764270 */
[----:B------:R-:W-:Y:S01]  /*21c50*/  R2UR UR7, R25 ;  /* 0x00000000190772ca */ /* 0x000fe200000e0000 */
[----:B------:R2:W-:Y:S01]  /*21c60*/  @P5 STG.E.U16 desc[UR22][R4.64], R20 ;  /* 0x0000001404005986 */ /* 0x0005e2000c101516 */
[----:B-1----:R-:W-:Y:S01]  /*21c70*/  LEA.HI.X.SX32 R7, R0, R22, 0x1, P2 ;  /* 0x0000001600077211 */ /* 0x002fe200010f0eff */
[----:B------:R-:W-:Y:S01]  /*21c80*/  IMAD.U32 R0, RZ, RZ, UR4 ;  /* 0x00000004ff007e24 */ /* 0x000fe2000f8e00ff */
[----:B------:R-:W-:Y:S02]  /*21c90*/  PRMT R3, R8, 0x7632, R3 ;  /* 0x0000763208037816 */ /* 0x000fe40000000003 */
[----:B------:R-:W-:Y:S01]  /*21ca0*/  LEA R8, P2, R9, R21, 0x1 ;  /* 0x0000001509087211 */ /* 0x000fe200078408ff */
[----:B------:R-:W-:-:S02]  /*21cb0*/  UIADD3 UR4, UPT, UPT, UR5, UR14, URZ ;  /* 0x0000000e05047290 */ /* 0x000fc4000fffe0ff */
[----:B--2---:R-:W-:Y:S01]  /*21cc0*/  IMAD.U32 R5, RZ, RZ, UR5 ;  /* 0x00000005ff057e24 */ /* 0x004fe2000f8e00ff */
[----:B------:R1:W-:Y:S01]  /*21cd0*/  @P1 STG.E.U16 desc[UR22][R6.64], R3 ;  /* 0x0000000306001986 */ /* 0x0003e2000c101516 */
[----:B------:R-:W-:Y:S02]  /*21ce0*/  LEA.HI.X.SX32 R9, R9, R22, 0x1, P2 ;  /* 0x0000001609097211 */ /* 0x000fe400010f0eff */
[----:B------:R-:W-:Y:S02]  /*21cf0*/  ISETP.GT.AND P2, PT, R24, UR13, !P0 ;  /* 0x0000000d18007c0c */ /* 0x000fe4000c744270 */
[CC--:B------:R-:W-:Y:S02]  /*21d00*/  LEA R2, P1, R0.reuse, R21.reuse, 0x1 ;  /* 0x0000001500027211 */ /* 0x0c0fe400078208ff */
[----:B------:R-:W-:Y:S02]  /*21d10*/  F2FP.F16.F32.PACK_AB R10, R11, R10 ;  /* 0x0000000a0b0a723e */ /* 0x000fe400000000ff */
[-C--:B-1----:R-:W-:Y:S01]  /*21d20*/  LEA.HI.X.SX32 R3, R0, R22.reuse, 0x1, P1 ;  /* 0x0000001600037211 */ /* 0x082fe200008f0eff */
[----:B------:R-:W-:Y:S01]  /*21d30*/  IMAD.U32 R0, RZ, RZ, UR4 ;  /* 0x00000004ff007e24 */ /* 0x000fe2000f8e00ff */
[C---:B------:R-:W-:Y:S01]  /*21d40*/  LEA R4, P1, R5.reuse, R21, 0x1 ;  /* 0x0000001505047211 */ /* 0x040fe200078208ff */
[----:B------:R-:W-:Y:S01]  /*21d50*/  UIADD3 UR4, UPT, UPT, UR4, UR14, URZ ;  /* 0x0000000e04047290 */ /* 0x000fe2000fffe0ff */
[----:B------:R-:W-:Y:S01]  /*21d60*/  PRMT R7, R10, 0x7632, R7 ;  /* 0x000076320a077816 */ /* 0x000fe20000000007 */
[----:B------:R1:W-:Y:S01]  /*21d70*/  @P3 STG.E.U16 desc[UR22][R8.64], R10 ;  /* 0x0000000a08003986 */ /* 0x0003e2000c101516 */
[----:B------:R-:W-:-:S02]  /*21d80*/  LEA.HI.X.SX32 R5, R5, R22, 0x1, P1 ;  /* 0x0000001605057211 */ /* 0x000fc400008f0eff */
[----:B------:R-:W-:Y:S02]  /*21d90*/  ISETP.GT.AND P3, PT, R24, UR7, !P0 ;  /* 0x0000000718007c0c */ /* 0x000fe4000c764270 */
[----:B------:R-:W-:Y:S01]  /*21da0*/  LEA R6, P1, R0, R21, 0x1 ;  /* 0x0000001500067211 */ /* 0x000fe200078208ff */
[----:B------:R-:W-:Y:S01]  /*21db0*/  UIADD3 UR5, UPT, UPT, UR4, UR14, URZ ;  /* 0x0000000e04057290 */ /* 0x000fe2000fffe0ff */
[----:B------:R-:W-:Y:S01]  /*21dc0*/  ISETP.GT.AND P4, PT, R24, UR74, !P0 ;  /* 0x0000004a18007c0c */ /* 0x000fe2000c784270 */
[----:B------:R2:W-:Y:S01]  /*21dd0*/  @P2 STG.E.U16 desc[UR22][R2.64], R7 ;  /* 0x0000000702002986 */ /* 0x0005e2000c101516 */
[----:B------:R-:W-:-:S03]  /*21de0*/  F2FP.F16.F32.PACK_AB R12, R13, R12 ;  /* 0x0000000c0d0c723e */ /* 0x000fc600000000ff */
[----:B-1----:R-:W-:Y:S01]  /*21df0*/  IMAD.U32 R8, RZ, RZ, UR5 ;  /* 0x00000005ff087e24 */ /* 0x002fe2000f8e00ff */
[----:B--2---:R-:W-:Y:S01]  /*21e00*/  LEA.HI.X.SX32 R7, R0, R22, 0x1, P1 ;  /* 0x0000001600077211 */ /* 0x004fe200008f0eff */
[----:B------:R-:W-:Y:S01]  /*21e10*/  IMAD.U32 R0, RZ, RZ, UR4 ;  /* 0x00000004ff007e24 */ /* 0x000fe2000f8e00ff */
[----:B------:R-:W-:Y:S01]  /*21e20*/  UIADD3 UR4, UPT, UPT, UR5, UR14, URZ ;  /* 0x0000000e05047290 */ /* 0x000fe2000fffe0ff */
[----:B------:R-:W-:-:S03]  /*21e30*/  PRMT R3, R12, 0x7632, R3 ;  /* 0x000076320c037816 */ /* 0x000fc60000000003 */
[----:B------:R-:W-:Y:S01]  /*21e40*/  UIADD3 UR5, UPT, UPT, UR4, UR14, URZ ;  /* 0x0000000e04057290 */ /* 0x000fe2000fffe0ff */
[----:B------:R-:W-:Y:S01]  /*21e50*/  LEA R2, P1, R0, R21, 0x1 ;  /* 0x0000001500027211 */ /* 0x000fe200078208ff */
[----:B------:R-:W-:Y:S02]  /*21e60*/  @P3 STG.E.U16 desc[UR22][R4.64], R12 ;  /* 0x0000000c04003986 */ /* 0x000fe4000c101516 */
[----:B------:R-:W-:Y:S02]  /*21e70*/  UIADD3 UR6, UPT, UPT, UR5, UR14, URZ ;  /* 0x0000000e05067290 */ /* 0x000fe4000fffe0ff */
[----:B------:R1:W-:Y:S01]  /*21e80*/  @P4 STG.E.U16 desc[UR22][R6.64], R3 ;  /* 0x0000000306004986 */ /* 0x0003e2000c101516 */
[----:B------:R-:W-:-:S03]  /*21e90*/  IMAD.U32 R9, RZ, RZ, UR5 ;  /* 0x00000005ff097e24 */ /* 0x000fc6000f8e00ff */
[----:B------:R-:W-:Y:S01]  /*21ea0*/  IMAD.U32 R11, RZ, RZ, UR6 ;  /* 0x00000006ff0b7e24 */ /* 0x000fe2000f8e00ff */
[----:B-1----:R-:W-:Y:S01]  /*21eb0*/  LEA.HI.X.SX32 R3, R0, R22, 0x1, P1 ;  /* 0x0000001600037211 */ /* 0x002fe200008f0eff */
[----:B------:R-:W-:Y:S01]  /*21ec0*/  IMAD.U32 R0, RZ, RZ, UR4 ;  /* 0x00000004ff007e24 */ /* 0x000fe2000f8e00ff */
[----:B------:R-:W-:Y:S01]  /*21ed0*/  LEA R4, P1, R8, R21, 0x1 ;  /* 0x0000001508047211 */ /* 0x000fe200078208ff */
[----:B------:R-:W-:-:S03]  /*21ee0*/  UIADD3 UR4, UPT, UPT, UR6, UR14, URZ ;  /* 0x0000000e06047290 */ /* 0x000fc6000fffe0ff */
[-C--:B------:R-:W-:Y:S02]  /*21ef0*/  LEA.HI.X.SX32 R5, R8, R22.reuse, 0x1, P1 ;  /* 0x0000001608057211 */ /* 0x080fe400008f0eff */
[CC--:B------:R-:W-:Y:S02]  /*21f00*/  LEA R6, P1, R0.reuse, R21.reuse, 0x1 ;  /* 0x0000001500067211 */ /* 0x0c0fe400078208ff */
[C---:B------:R-:W-:Y:S02]  /*21f10*/  LEA R8, P6, R9.reuse, R21, 0x1 ;  /* 0x0000001509087211 */ /* 0x040fe400078c08ff */
[-C--:B------:R-:W-:Y:S01]  /*21f20*/  LEA.HI.X.SX32 R7, R0, R22.reuse, 0x1, P1 ;  /* 0x0000001600077211 */ /* 0x080fe200008f0eff */
[----:B------:R-:W-:Y:S01]  /*21f30*/  IMAD.U32 R0, RZ, RZ, UR4 ;  /* 0x00000004ff007e24 */ /* 0x000fe2000f8e00ff */
[----:B------:R-:W-:Y:S02]  /*21f40*/  LEA.HI.X.SX32 R9, R9, R22, 0x1, P6 ;  /* 0x0000001609097211 */ /* 0x000fe400030f0eff */
[----:B------:R-:W-:-:S02]  /*21f50*/  ISETP.GT.AND P5, PT, R24, UR73, !P0 ;  /* 0x0000004918007c0c */ /* 0x000fc4000c7a4270 */
[CC--:B------:R-:W-:Y:S02]  /*21f60*/  LEA R10, P6, R11.reuse, R21.reuse, 0x1 ;  /* 0x000000150b0a7211 */ /* 0x0c0fe400078c08ff */
[C---:B------:R-:W-:Y:S02]  /*21f70*/  ISETP.GT.AND P4, PT, R24.reuse, UR72, !P0 ;  /* 0x0000004818007c0c */ /* 0x040fe4000c784270 */
[----:B------:R-:W-:Y:S02]  /*21f80*/  LEA.HI.X.SX32 R11, R11, R22, 0x1, P6 ;  /* 0x000000160b0b7211 */ /* 0x000fe400030f0eff */
[----:B------:R-:W-:Y:S02]  /*21f90*/  ISETP.GT.AND P3, PT, R24, UR21, !P0 ;  /* 0x0000001518007c0c */ /* 0x000fe4000c764270 */
[----:B------:R-:W-:Y:S02]  /*21fa0*/  LEA R12, P6, R0, R21, 0x1 ;  /* 0x00000015000c7211 */ /* 0x000fe400078c08ff */
[----:B------:R-:W-:-:S02]  /*21fb0*/  ISETP.GT.AND P2, PT, R24, UR9, !P0 ;  /* 0x0000000918007c0c */ /* 0x000fc4000c744270 */
[----:B------:R-:W-:Y:S02]  /*21fc0*/  F2FP.F16.F32.PACK_AB R14, R15, R14 ;  /* 0x0000000e0f0e723e */ /* 0x000fe400000000ff */
[C---:B------:R-:W-:Y:S02]  /*21fd0*/  ISETP.GT.AND P1, PT, R24.reuse, UR10, !P0 ;  /* 0x0000000a18007c0c */ /* 0x040fe4000c724270 */
[----:B------:R-:W-:Y:S02]  /*21fe0*/  ISETP.GT.AND P0, PT, R24, UR8, !P0 ;  /* 0x0000000818007c0c */ /* 0x000fe4000c704270 */
[----:B------:R-:W-:Y:S02]  /*21ff0*/  LEA.HI.X.SX32 R13, R0, R22, 0x1, P6 ;  /* 0x00000016000d7211 */ /* 0x000fe400030f0eff */
[----:B------:R-:W-:Y:S02]  /*22000*/  F2FP.F16.F32.PACK_AB R16, R17, R16 ;  /* 0x000000101110723e */ /* 0x000fe400000000ff */
[----:B------:R-:W-:Y:S01]  /*22010*/  PRMT R0, R14, 0x7632, R0 ;  /* 0x000076320e007816 */ /* 0x000fe20000000000 */
[----:B------:R1:W-:Y:S01]  /*22020*/  @P5 STG.E.U16 desc[UR22][R2.64], R14 ;  /* 0x0000000e02005986 */ /* 0x0003e2000c101516 */
[----:B------:R-:W-:-:S03]  /*22030*/  F2FP.F16.F32.PACK_AB R18, R19, R18 ;  /* 0x000000121312723e */ /* 0x000fc600000000ff */
[----:B------:R2:W-:Y:S04]  /*22040*/  @P4 STG.E.U16 desc[UR22][R4.64], R0 ;  /* 0x0000000004004986 */ /* 0x0005e8000c101516 */
[----:B------:R3:W-:Y:S01]  /*22050*/  @P3 STG.E.U16 desc[UR22][R6.64], R16 ;  /* 0x0000001006003986 */ /* 0x0007e2000c101516 */
[----:B-1----:R-:W-:Y:S02]  /*22060*/  PRMT R3, R16, 0x7632, R3 ;  /* 0x0000763210037816 */ /* 0x002fe40000000003 */
[----:B--2---:R-:W-:-:S03]  /*22070*/  PRMT R5, R18, 0x7632, R5 ;  /* 0x0000763212057816 */ /* 0x004fc60000000005 */
[----:B------:R3:W-:Y:S04]  /*22080*/  @P2 STG.E.U16 desc[UR22][R8.64], R3 ;  /* 0x0000000308002986 */ /* 0x0007e8000c101516 */
[----:B------:R3:W-:Y:S04]  /*22090*/  @P1 STG.E.U16 desc[UR22][R10.64], R18 ;  /* 0x000000120a001986 */ /* 0x0007e8000c101516 */
[----:B------:R3:W-:Y:S01]  /*220a0*/  @P0 STG.E.U16 desc[UR22][R12.64], R5 ;  /* 0x000000050c000986 */ /* 0x0007e2000c101516 */
[----:B0-----:R-:W-:Y:S06]  /*220b0*/  BAR.SYNC.DEFER_BLOCKING 0x0 ;  /* 0x0000000000007b1d */ /* 0x001fec0000010000 */
[----:B------:R-:W-:Y:S05]  /*220c0*/  BRA.U UP0, `(.L_x_14) ;  /* 0x0000000100a07547 */ /* 0x000fea000b800000 */
[----:B------:R-:W0:Y:S01]  /*220d0*/  S2UR UR5, SR_CgaCtaId ;  /* 0x00000000000579c3 */ /* 0x000e220000008800 */
[----:B------:R-:W-:Y:S01]  /*220e0*/  NOP ;  /* 0x0000000000007918 */ /* 0x000fe20000000000 */
[----:B------:R-:W-:Y:S01]  /*220f0*/  UMOV UR4, 0x50 ;  /* 0x0000005000047882 */ /* 0x000fe20000000000 */
[----:B------:R-:W-:Y:S02]  /*22100*/  IMAD.U32 R0, RZ, RZ, UR12 ;  /* 0x0000000cff007e24 */ /* 0x000fe4000f8e00ff */
[----:B---3--:R-:W-:Y:S02]  /*22110*/  IMAD.MOV.U32 R3, RZ, RZ, 0xff ;  /* 0x000000ffff037424 */ /* 0x008fe400078e00ff */
[----:B------:R-:W-:Y:S01]  /*22120*/  IMAD.MOV.U32 R7, RZ, RZ, 0x1 ;  /* 0x00000001ff077424 */ /* 0x000fe200078e00ff */
[----:B------:R-:W-:-:S04]  /*22130*/  LOP3.LUT R0, R0, 0xffff, RZ, 0xc0, !PT ;  /* 0x0000ffff00007812 */ /* 0x000fc800078ec0ff */
[----:B------:R-:W-:-:S05]  /*22140*/  SHF.R.U32.HI R0, RZ, 0x5, R0 ;  /* 0x00000005ff007819 */ /* 0x000fca0000011600 */
[----:B------:R-:W-:Y:S01]  /*22150*/  VIADD R2, R0, 0x10 ;  /* 0x0000001000027836 */ /* 0x000fe20000000000 */
[----:B------:R-:W-:Y:S01]  /*22160*/  SHF.L.U32 R0, R3, R0, RZ ;  /* 0x0000000003007219 */ /* 0x000fe200000006ff */
[----:B0-----:R-:W-:-:S03]  /*22170*/  ULEA UR6, UR5, UR4, 0x18 ;  /* 0x0000000405067291 */ /* 0x001fc6000f8ec0ff */
[----:B------:R-:W-:-:S04]  /*22180*/  SHF.L.U32 R3, R7, R2, RZ ;  /* 0x0000000207037219 */ /* 0x000fc800000006ff */
[----:B------:R-:W-:Y:S02]  /*22190*/  LOP3.LUT R0, R3, R0, RZ, 0xfc, !PT ;  /* 0x0000000003007212 */ /* 0x000fe400078efcff */
[----:B------:R-:W0:Y:S02]  /*221a0*/  LDS R5, [UR6] ;  /* 0x00000006ff057984 */ /* 0x000e240008000800 */
[C---:B------:R-:W-:Y:S02]  /*221b0*/  LOP3.LUT R2, R0.reuse, 0xffff, RZ, 0xc0, !PT ;  /* 0x0000ffff00027812 */ /* 0x040fe400078ec0ff */
[----:B0-----:R-:W-:-:S04]  /*221c0*/  LOP3.LUT R3, R0, 0xffff, R5, 0x80, !PT ;  /* 0x0000ffff00037812 */ /* 0x001fc800078e8005 */
[----:B------:R-:W-:-:S13]  /*221d0*/  ISETP.NE.AND P0, PT, R3, R2, PT ;  /* 0x000000020300720c */ /* 0x000fda0003f05270 */
[----:B------:R-:W-:Y:S05]  /*221e0*/  @P0 BRA `(.L_x_15) ;  /* 0x0000000000500947 */ /* 0x000fea0003800000 */
[----:B------:R-:W-:Y:S02]  /*221f0*/  SHF.R.U32.HI R5, RZ, 0x10, R5 ;  /* 0x00000010ff057819 */ /* 0x000fe40000011605 */
[----:B------:R-:W-:-:S04]  /*22200*/  SHF.R.U32.HI R2, RZ, 0x10, R0 ;  /* 0x00000010ff027819 */ /* 0x000fc80000011600 */
[----:B------:R-:W-:-:S04]  /*22210*/  LOP3.LUT R5, R5, R2, RZ, 0xc0, !PT ;  /* 0x0000000205057212 */ /* 0x000fc800078ec0ff */
[----:B------:R-:W-:-:S13]  /*22220*/  ISETP.NE.AND P0, PT, R5, R2, PT ;  /* 0x000000020500720c */ /* 0x000fda0003f05270 */
[----:B------:R-:W-:Y:S05]  /*22230*/  @P0 BRA `(.L_x_16) ;  /* 0x0000000000300947 */ /* 0x000fea0003800000 */
[----:B------:R-:W-:Y:S01]  /*22240*/  R2UR UR4, R0 ;  /* 0x00000000000472ca */ /* 0x000fe200000e0000 */
[----:B------:R-:W-:Y:S01]  /*22250*/  VOTEU.ANY UR5, UPT, PT ;  /* 0x0000000000057886 */ /* 0x000fe200038e0100 */
[----:B------:R-:W0:Y:S01]  /*22260*/  S2R R0, SR_LANEID ;  /* 0x0000000000007919 */ /* 0x000e220000000000 */
[----:B------:R-:W-:-:S10]  /*22270*/  UFLO.U32 UR5, UR5 ;  /* 0x00000005000572bd */ /* 0x000fd400080e0000 */
[----:B------:R-:W-:-:S06]  /*22280*/  ULOP3.LUT UR4, URZ, UR4, URZ, 0x33, !UPT ;  /* 0x00000004ff047292 */ /* 0x000fcc000f8e33ff */
[----:B------:R-:W-:-:S04]  /*22290*/  IMAD.U32 R2, RZ, RZ, UR4 ;  /* 0x00000004ff027e24 */ /* 0x000fc8000f8e00ff */
[----:B------:R-:W1:Y:S02]  /*222a0*/  REDUX UR7, R2 ;  /* 0x00000000020773c4 */ /* 0x000e640000000000 */
[----:B------:R2:W-:Y:S01]  /*222b0*/  UTCATOMSWS.AND URZ, UR4 ;  /* 0x0000000400ff79e3 */ /* 0x0005e20008000000 */
[----:B0-----:R-:W-:Y:S01]  /*222c0*/  ISETP.EQ.U32.AND P0, PT, R0, UR5, PT ;  /* 0x0000000500007c0c */ /* 0x001fe2000bf02070 */
[----:B-1----:R-:W-:-:S12]  /*222d0*/  IMAD.U32 R0, RZ, RZ, UR7 ;  /* 0x00000007ff007e24 */ /* 0x002fd8000f8e00ff */
[----:B------:R2:W-:Y:S01]  /*222e0*/  @P0 ATOMS.AND RZ, [UR6], R0 ;  /* 0x00000000ffff098c */ /* 0x0005e2000a800006 */
[----:B------:R-:W-:Y:S05]  /*222f0*/  BRA `(.L_x_14) ;  /* 0x0000000000147947 */ /* 0x000fea0003800000 */
.L_x_16:
[----:B------:R-:W-:-:S07]  /*22300*/  MOV R2, 0x22320 ;  /* 0x0002232000027802 */ /* 0x000fce0000000f00 */
[----:B------:R-:W-:Y:S05]  /*22310*/  CALL.REL.NOINC `($__internal_0_$__cuda_sm10x_tcgen05_guardrail_trap_col_being_dealloced_not_returned_by_alloc) ;  /* 0x00000000002c7944 */ /* 0x000fea0003c00000 */
[----:B------:R-:W-:Y:S05]  /*22320*/  BRA `(.L_x_14) ;  /* 0x0000000000087947 */ /* 0x000fea0003800000 */
.L_x_15:
[----:B------:R-:W-:-:S07]  /*22330*/  MOV R2, 0x22350 ;  /* 0x0002235000027802 */ /* 0x000fce0000000f00 */
[----:B------:R-:W-:Y:S05]  /*22340*/  CALL.REL.NOINC `($__internal_2_$__cuda_sm10x_tcgen05_guardrail_trap_unallocated_columns_being_dealloced) ;  /* 0x0000000000387944 */ /* 0x000fea0003c00000 */
.L_x_14:
[----:B------:R-:W-:Y:S01]  /*22350*/  NOP ;  /* 0x0000000000007918 */ /* 0x000fe20000000000 */
[----:B--2---:R-:W-:Y:S05]  /*22360*/  EXIT ;  /* 0x000000000000794d */ /* 0x004fea0003800000 */
.L_x_9:
[----:B------:R-:W0:Y:S02]  /*22370*/  SYNCS.PHASECHK.TRANS64.TRYWAIT P4, [UR6], R4 ;  /* 0x00000004ff0075a7 */ /* 0x000e240008081106 */
[----:B0-----:R-:W-:Y:S05]  /*22380*/  @!P4 BRA `(.L_x_9) ;  /* 0xfffffffc00f8c947 */ /* 0x001fea000383ffff */
[----:B------:R-:W-:Y:S05]  /*22390*/  BRA `(.L_x_17) ;  /* 0xffffffc4005c7947 */ /* 0x000fea000383ffff */
.L_x_13:
[----:B------:R-:W0:Y:S02]  /*223a0*/  SYNCS.PHASECHK.TRANS64.TRYWAIT P0, [UR6], R0 ;  /* 0x00000000ff0075a7 */ /* 0x000e240008001106 */
[----:B0-----:R-:W-:Y:S05]  /*223b0*/  @!P0 BRA `(.L_x_13) ;  /* 0xfffffffc00f88947 */ /* 0x001fea000383ffff */
[----:B------:R-:W-:Y:S05]  /*223c0*/  BRA `(.L_x_12) ;  /* 0xfffffff400047947 */ /* 0x000fea000383ffff */
        .weak           $__internal_0_$__cuda_sm10x_tcgen05_guardrail_trap_col_being_dealloced_not_returned_by_alloc
        .type           $__internal_0_$__cuda_sm10x_tcgen05_guardrail_trap_col_being_dealloced_not_returned_by_alloc,@function
        .size           $__internal_0_$__cuda_sm10x_tcgen05_guardrail_trap_col_being_dealloced_not_returned_by_alloc,($__internal_1_$__cuda_sm10x_tcgen05_guardrail_trap_phase_invalid_during_alloc - $__internal_0_$__cuda_sm10x_tcgen05_guardrail_trap_col_being_dealloced_not_returned_by_alloc)
$__internal_0_$__cuda_sm10x_tcgen05_guardrail_trap_col_being_dealloced_not_returned_by_alloc:
[----:B------:R-:W-:Y:S05]  /*223d0*/  BPT.TRAP 0x1 ;  /* 0x000000040000795c */ /* 0x000fea0000300000 */
[----:B------:R-:W-:-:S04]  /*223e0*/  IMAD.MOV.U32 R3, RZ, RZ, 0x0 ;  /* 0x00000000ff037424 */ /* 0x000fc800078e00ff */
[----:B------:R-:W-:Y:S05]  /*223f0*/  RET.REL.NODEC R2 `(matmul_kernel) ;  /* 0xfffffddc02007950 */ /* 0x000fea0003c3ffff */
        .weak           $__internal_1_$__cuda_sm10x_tcgen05_guardrail_trap_phase_invalid_during_alloc
        .type           $__internal_1_$__cuda_sm10x_tcgen05_guardrail_trap_phase_invalid_during_alloc,@function
        .size           $__internal_1_$__cuda_sm10x_tcgen05_guardrail_trap_phase_invalid_during_alloc,($__internal_2_$__cuda_sm10x_tcgen05_guardrail_trap_unallocated_columns_being_dealloced - $__internal_1_$__cuda_sm10x_tcgen05_guardrail_trap_phase_invalid_during_alloc)
$__internal_1_$__cuda_sm10x_tcgen05_guardrail_trap_phase_invalid_during_alloc:
[----:B------:R-:W-:Y:S05]  /*22400*/  BPT.TRAP 0x1 ;  /* 0x000000040000795c */ /* 0x000fea0000300000 */
[----:B------:R-:W-:-:S04]  /*22410*/  IMAD.MOV.U32 R3, RZ, RZ, 0x0 ;  /* 0x00000000ff037424 */ /* 0x000fc800078e00ff */
[----:B------:R-:W-:Y:S05]  /*22420*/  RET.REL.NODEC R2 `(matmul_kernel) ;  /* 0xfffffdd802f47950 */ /* 0x000fea0003c3ffff */
        .weak           $__internal_2_$__cuda_sm10x_tcgen05_guardrail_trap_unallocated_columns_being_dealloced
        .type           $__internal_2_$__cuda_sm10x_tcgen05_guardrail_trap_unallocated_columns_being_dealloced,@function
        .size           $__internal_2_$__cuda_sm10x_tcgen05_guardrail_trap_unallocated_columns_being_dealloced,(.L_x_21 - $__internal_2_$__cuda_sm10x_tcgen05_guardrail_trap_unallocated_columns_being_dealloced)
$__internal_2_$__cuda_sm10x_tcgen05_guardrail_trap_unallocated_columns_being_dealloced:
[----:B------:R-:W-:Y:S05]  /*22430*/  BPT.TRAP 0x1 ;  /* 0x000000040000795c */ /* 0x000fea0000300000 */
[----:B------:R-:W-:-:S04]  /*22440*/  IMAD.MOV.U32 R3, RZ, RZ, 0x0 ;  /* 0x00000000ff037424 */ /* 0x000fc800078e00ff */
[----:B------:R-:W-:Y:S05]  /*22450*/  RET.REL.NODEC R2 `(matmul_kernel) ;  /* 0xfffffdd802e87950 */ /* 0x000fea0003c3ffff */
.L_x_18:
[----:B------:R-:W-:-:S00]  /*22460*/  BRA `(.L_x_18) ;  /* 0xfffffffc00fc7947 */ /* 0x000fc0000383ffff */
[----:B------:R-:W-:-:S00]  /*22470*/  NOP ;  /* 0x0000000000007918 */ /* 0x000fc00000000000 */
        /* <DEDUP_REMOVED lines=8> */
.L_x_21:


//--------------------- .nv.shared.matmul_kernel  --------------------------
	.section	.nv.shared.matmul_kernel,"aw",@nobits
	.sectionflags	@""
	.align	16
	.zero		1024


//--------------------- .nv.shared.reserved.0     --------------------------
	.section	.nv.shared.reserved.0,"aw",@nobits
	.align	8
	.weak		__nv_reservedSMEM_offset_0_alias
	.size		__nv_reservedSMEM_offset_0_alias, 0, 64
	.other		__nv_reservedSMEM_offset_0_alias,@"STO_CUDA_RESERVED_SHARED STV_DEFAULT"
__nv_reservedSMEM_offset_0_alias:
	.zero		0
.nv.shared.reserved.0:
	.zero		64
	.weak		__nv_reservedSMEM_allocation_phase
	.type		__nv_reservedSMEM_allocation_phase,@object
	.size		__nv_reservedSMEM_allocation_phase,(.L_0 - __nv_reservedSMEM_allocation_phase)
__nv_reservedSMEM_allocation_phase:
	.zero		1
.L_0:
	.zero		7
	.weak		__nv_reservedSMEM_devtool_atexit_pc
	.type		__nv_reservedSMEM_devtool_atexit_pc,@object
	.size		__nv_reservedSMEM_devtool_atexit_pc,(__nv_reservedSMEM_allocation_mask - __nv_reservedSMEM_devtool_atexit_pc)
__nv_reservedSMEM_devtool_atexit_pc:
	.zero		8
	.weak		__nv_reservedSMEM_allocation_mask
	.type		__nv_reservedSMEM_allocation_mask,@object
	.size		__nv_reservedSMEM_allocation_mask,(.L_2 - __nv_reservedSMEM_allocation_mask)
__nv_reservedSMEM_allocation_mask:
	.zero		4
.L_2:


//--------------------- .nv.constant0.matmul_kernel --------------------------
	.section	.nv.constant0.matmul_kernel,"a",@progbits
	.sectionflags	@""
	.align	4
.nv.constant0.matmul_kernel:
	.zero		976


//--------------------- SYMBOLS --------------------------

	.type		.nv.reservedSmem.offset0,@object
	.size		.nv.reservedSmem.offset0,0x4
	.type		.nv.reservedSmem.cap,@object
	.size		.nv.reservedSmem.cap,0x4
